//
// Generated by NVIDIA NVVM Compiler
//
// Compiler Build ID: CL-36424714
// Cuda compilation tools, release 13.0, V13.0.88
// Based on NVVM 20.0.0
//

.version 9.0
.target sm_100
.address_size 64

	// .globl	_Z15flash_attentionPK6__halfS1_S1_PS_iiiiif
.extern .shared .align 16 .b8 sram[];

.visible .entry _Z15flash_attentionPK6__halfS1_S1_PS_iiiiif(
	.param .u64 .ptr .align 1 _Z15flash_attentionPK6__halfS1_S1_PS_iiiiif_param_0,
	.param .u64 .ptr .align 1 _Z15flash_attentionPK6__halfS1_S1_PS_iiiiif_param_1,
	.param .u64 .ptr .align 1 _Z15flash_attentionPK6__halfS1_S1_PS_iiiiif_param_2,
	.param .u64 .ptr .align 1 _Z15flash_attentionPK6__halfS1_S1_PS_iiiiif_param_3,
	.param .u32 _Z15flash_attentionPK6__halfS1_S1_PS_iiiiif_param_4,
	.param .u32 _Z15flash_attentionPK6__halfS1_S1_PS_iiiiif_param_5,
	.param .u32 _Z15flash_attentionPK6__halfS1_S1_PS_iiiiif_param_6,
	.param .u32 _Z15flash_attentionPK6__halfS1_S1_PS_iiiiif_param_7,
	.param .u32 _Z15flash_attentionPK6__halfS1_S1_PS_iiiiif_param_8,
	.param .f32 _Z15flash_attentionPK6__halfS1_S1_PS_iiiiif_param_9
)
{
	.local .align 16 .b8 	__local_depot0[576];
	.reg .b64 	%SP;
	.reg .b64 	%SPL;
	.reg .pred 	%p<210>;
	.reg .b16 	%rs<591>;
	.reg .b32 	%r<933>;
	.reg .b32 	%f<1593>;
	.reg .b64 	%rd<84>;

	mov.u64 	%SPL, __local_depot0;
	ld.param.u64 	%rd24, [_Z15flash_attentionPK6__halfS1_S1_PS_iiiiif_param_0];
	ld.param.u64 	%rd25, [_Z15flash_attentionPK6__halfS1_S1_PS_iiiiif_param_1];
	ld.param.u64 	%rd26, [_Z15flash_attentionPK6__halfS1_S1_PS_iiiiif_param_2];
	ld.param.u64 	%rd27, [_Z15flash_attentionPK6__halfS1_S1_PS_iiiiif_param_3];
	ld.param.u32 	%r219, [_Z15flash_attentionPK6__halfS1_S1_PS_iiiiif_param_4];
	ld.param.u32 	%r220, [_Z15flash_attentionPK6__halfS1_S1_PS_iiiiif_param_5];
	ld.param.u32 	%r221, [_Z15flash_attentionPK6__halfS1_S1_PS_iiiiif_param_6];
	ld.param.u32 	%r222, [_Z15flash_attentionPK6__halfS1_S1_PS_iiiiif_param_8];
	ld.param.f32 	%f327, [_Z15flash_attentionPK6__halfS1_S1_PS_iiiiif_param_9];
	cvta.to.global.u64 	%rd1, %rd24;
	cvta.to.global.u64 	%rd2, %rd26;
	cvta.to.global.u64 	%rd3, %rd25;
	cvta.to.global.u64 	%rd4, %rd27;
	add.u64 	%rd5, %SPL, 0;
	add.u64 	%rd6, %SPL, 512;
	mov.u32 	%r223, %ntid.x;
	mov.u32 	%r224, %ctaid.x;
	mov.u32 	%r1, %tid.x;
	mad.lo.s32 	%r2, %r223, %r224, %r1;
	add.s32 	%r3, %r221, 8;
	setp.ge.s32 	%p2, %r2, %r219;
	setp.lt.s32 	%p3, %r221, 1;
	or.pred  	%p4, %p2, %p3;
	@%p4 bra 	$L__BB0_13;
	mul.lo.s32 	%r4, %r3, %r1;
	mul.lo.s32 	%r5, %r221, %r2;
	add.s32 	%r226, %r221, -1;
	and.b32  	%r6, %r221, 15;
	setp.lt.u32 	%p5, %r226, 15;
	mov.b32 	%r843, 0;
	@%p5 bra 	$L__BB0_4;
	and.b32  	%r843, %r221, 2147483632;
	mov.b32 	%r841, 0;
$L__BB0_3:
	.pragma "nounroll";
	add.s32 	%r228, %r841, %r4;
	shl.b32 	%r229, %r228, 1;
	mov.u32 	%r230, sram;
	add.s32 	%r231, %r230, %r229;
	add.s32 	%r232, %r841, %r5;
	mul.wide.s32 	%rd30, %r232, 2;
	add.s64 	%rd31, %rd1, %rd30;
	ld.global.u16 	%rs1, [%rd31];
	st.shared.u16 	[%r231], %rs1;
	ld.global.u16 	%rs2, [%rd31+2];
	st.shared.u16 	[%r231+2], %rs2;
	ld.global.u16 	%rs3, [%rd31+4];
	st.shared.u16 	[%r231+4], %rs3;
	ld.global.u16 	%rs4, [%rd31+6];
	st.shared.u16 	[%r231+6], %rs4;
	ld.global.u16 	%rs5, [%rd31+8];
	st.shared.u16 	[%r231+8], %rs5;
	ld.global.u16 	%rs6, [%rd31+10];
	st.shared.u16 	[%r231+10], %rs6;
	ld.global.u16 	%rs7, [%rd31+12];
	st.shared.u16 	[%r231+12], %rs7;
	ld.global.u16 	%rs8, [%rd31+14];
	st.shared.u16 	[%r231+14], %rs8;
	ld.global.u16 	%rs9, [%rd31+16];
	st.shared.u16 	[%r231+16], %rs9;
	ld.global.u16 	%rs10, [%rd31+18];
	st.shared.u16 	[%r231+18], %rs10;
	ld.global.u16 	%rs11, [%rd31+20];
	st.shared.u16 	[%r231+20], %rs11;
	ld.global.u16 	%rs12, [%rd31+22];
	st.shared.u16 	[%r231+22], %rs12;
	ld.global.u16 	%rs13, [%rd31+24];
	st.shared.u16 	[%r231+24], %rs13;
	ld.global.u16 	%rs14, [%rd31+26];
	st.shared.u16 	[%r231+26], %rs14;
	ld.global.u16 	%rs15, [%rd31+28];
	st.shared.u16 	[%r231+28], %rs15;
	ld.global.u16 	%rs16, [%rd31+30];
	st.shared.u16 	[%r231+30], %rs16;
	add.s32 	%r841, %r841, 16;
	setp.ne.s32 	%p6, %r841, %r843;
	@%p6 bra 	$L__BB0_3;
$L__BB0_4:
	setp.eq.s32 	%p7, %r6, 0;
	@%p7 bra 	$L__BB0_13;
	and.b32  	%r11, %r221, 7;
	setp.lt.u32 	%p8, %r6, 8;
	@%p8 bra 	$L__BB0_7;
	add.s32 	%r233, %r843, %r4;
	shl.b32 	%r234, %r233, 1;
	mov.u32 	%r235, sram;
	add.s32 	%r236, %r235, %r234;
	add.s32 	%r237, %r843, %r5;
	mul.wide.s32 	%rd32, %r237, 2;
	add.s64 	%rd33, %rd1, %rd32;
	ld.global.u16 	%rs17, [%rd33];
	st.shared.u16 	[%r236], %rs17;
	ld.global.u16 	%rs18, [%rd33+2];
	st.shared.u16 	[%r236+2], %rs18;
	ld.global.u16 	%rs19, [%rd33+4];
	st.shared.u16 	[%r236+4], %rs19;
	ld.global.u16 	%rs20, [%rd33+6];
	st.shared.u16 	[%r236+6], %rs20;
	ld.global.u16 	%rs21, [%rd33+8];
	st.shared.u16 	[%r236+8], %rs21;
	ld.global.u16 	%rs22, [%rd33+10];
	st.shared.u16 	[%r236+10], %rs22;
	ld.global.u16 	%rs23, [%rd33+12];
	st.shared.u16 	[%r236+12], %rs23;
	ld.global.u16 	%rs24, [%rd33+14];
	st.shared.u16 	[%r236+14], %rs24;
	add.s32 	%r843, %r843, 8;
$L__BB0_7:
	setp.eq.s32 	%p9, %r11, 0;
	@%p9 bra 	$L__BB0_13;
	and.b32  	%r14, %r221, 3;
	setp.lt.u32 	%p10, %r11, 4;
	@%p10 bra 	$L__BB0_10;
	add.s32 	%r238, %r843, %r4;
	shl.b32 	%r239, %r238, 1;
	mov.u32 	%r240, sram;
	add.s32 	%r241, %r240, %r239;
	add.s32 	%r242, %r843, %r5;
	mul.wide.s32 	%rd34, %r242, 2;
	add.s64 	%rd35, %rd1, %rd34;
	ld.global.u16 	%rs25, [%rd35];
	st.shared.u16 	[%r241], %rs25;
	ld.global.u16 	%rs26, [%rd35+2];
	st.shared.u16 	[%r241+2], %rs26;
	ld.global.u16 	%rs27, [%rd35+4];
	st.shared.u16 	[%r241+4], %rs27;
	ld.global.u16 	%rs28, [%rd35+6];
	st.shared.u16 	[%r241+6], %rs28;
	add.s32 	%r843, %r843, 4;
$L__BB0_10:
	setp.eq.s32 	%p11, %r14, 0;
	@%p11 bra 	$L__BB0_13;
	mov.b32 	%r846, 0;
	mov.u32 	%r246, sram;
$L__BB0_12:
	.pragma "nounroll";
	add.s32 	%r244, %r843, %r4;
	shl.b32 	%r245, %r244, 1;
	add.s32 	%r247, %r246, %r245;
	add.s32 	%r248, %r843, %r5;
	mul.wide.s32 	%rd36, %r248, 2;
	add.s64 	%rd37, %rd1, %rd36;
	ld.global.u16 	%rs29, [%rd37];
	st.shared.u16 	[%r247], %rs29;
	add.s32 	%r843, %r843, 1;
	add.s32 	%r846, %r846, 1;
	setp.ne.s32 	%p12, %r846, %r14;
	@%p12 bra 	$L__BB0_12;
$L__BB0_13:
	bar.sync 	0;
	mov.f32 	%f1592, 0f00000000;
	st.local.v4.f32 	[%rd5], {%f1592, %f1592, %f1592, %f1592};
	st.local.v4.f32 	[%rd5+16], {%f1592, %f1592, %f1592, %f1592};
	add.s64 	%rd82, %rd5, 32;
	st.local.v4.f32 	[%rd5+32], {%f1592, %f1592, %f1592, %f1592};
	st.local.v4.f32 	[%rd5+48], {%f1592, %f1592, %f1592, %f1592};
	st.local.v4.f32 	[%rd5+64], {%f1592, %f1592, %f1592, %f1592};
	st.local.v4.f32 	[%rd5+80], {%f1592, %f1592, %f1592, %f1592};
	st.local.v4.f32 	[%rd5+96], {%f1592, %f1592, %f1592, %f1592};
	st.local.v4.f32 	[%rd5+112], {%f1592, %f1592, %f1592, %f1592};
	st.local.v4.f32 	[%rd5+128], {%f1592, %f1592, %f1592, %f1592};
	st.local.v4.f32 	[%rd5+144], {%f1592, %f1592, %f1592, %f1592};
	st.local.v4.f32 	[%rd5+160], {%f1592, %f1592, %f1592, %f1592};
	st.local.v4.f32 	[%rd5+176], {%f1592, %f1592, %f1592, %f1592};
	st.local.v4.f32 	[%rd5+192], {%f1592, %f1592, %f1592, %f1592};
	st.local.v4.f32 	[%rd5+208], {%f1592, %f1592, %f1592, %f1592};
	st.local.v4.f32 	[%rd5+224], {%f1592, %f1592, %f1592, %f1592};
	st.local.v4.f32 	[%rd5+240], {%f1592, %f1592, %f1592, %f1592};
	st.local.v4.f32 	[%rd5+256], {%f1592, %f1592, %f1592, %f1592};
	st.local.v4.f32 	[%rd5+272], {%f1592, %f1592, %f1592, %f1592};
	st.local.v4.f32 	[%rd5+288], {%f1592, %f1592, %f1592, %f1592};
	st.local.v4.f32 	[%rd5+304], {%f1592, %f1592, %f1592, %f1592};
	st.local.v4.f32 	[%rd5+320], {%f1592, %f1592, %f1592, %f1592};
	st.local.v4.f32 	[%rd5+336], {%f1592, %f1592, %f1592, %f1592};
	st.local.v4.f32 	[%rd5+352], {%f1592, %f1592, %f1592, %f1592};
	st.local.v4.f32 	[%rd5+368], {%f1592, %f1592, %f1592, %f1592};
	st.local.v4.f32 	[%rd5+384], {%f1592, %f1592, %f1592, %f1592};
	st.local.v4.f32 	[%rd5+400], {%f1592, %f1592, %f1592, %f1592};
	st.local.v4.f32 	[%rd5+416], {%f1592, %f1592, %f1592, %f1592};
	st.local.v4.f32 	[%rd5+432], {%f1592, %f1592, %f1592, %f1592};
	st.local.v4.f32 	[%rd5+448], {%f1592, %f1592, %f1592, %f1592};
	st.local.v4.f32 	[%rd5+464], {%f1592, %f1592, %f1592, %f1592};
	st.local.v4.f32 	[%rd5+480], {%f1592, %f1592, %f1592, %f1592};
	st.local.v4.f32 	[%rd5+496], {%f1592, %f1592, %f1592, %f1592};
	setp.lt.s32 	%p13, %r222, 1;
	@%p13 bra 	$L__BB0_341;
	shl.b32 	%r250, %r3, 8;
	mov.u32 	%r251, sram;
	add.s32 	%r21, %r251, %r250;
	shl.b32 	%r252, %r3, 5;
	add.s32 	%r22, %r21, %r252;
	setp.gt.u32 	%p14, %r1, 15;
	mul.lo.s32 	%r23, %r3, %r1;
	add.s32 	%r24, %r221, -1;
	and.b32  	%r25, %r221, 15;
	add.s32 	%r26, %r25, -1;
	and.b32  	%r27, %r221, 7;
	add.s32 	%r28, %r27, -1;
	and.b32  	%r29, %r221, 3;
	add.s32 	%r30, %r29, -1;
	and.b32  	%r31, %r221, 2147483644;
	setp.eq.s32 	%p15, %r29, 2;
	or.pred  	%p1, %p15, %p14;
	mul.f32 	%f1, %f327, 0f00000000;
	max.f32 	%f2, %f1, 0fF149F2CA;
	and.b32  	%r32, %r221, 2147483640;
	and.b32  	%r33, %r221, 1;
	shl.b32 	%r34, %r3, 1;
	mul.lo.s32 	%r35, %r3, 3;
	shl.b32 	%r36, %r3, 2;
	mul.lo.s32 	%r37, %r3, 5;
	mul.lo.s32 	%r38, %r3, 6;
	mul.lo.s32 	%r39, %r3, 7;
	shl.b32 	%r40, %r3, 3;
	mul.lo.s32 	%r41, %r3, 9;
	mul.lo.s32 	%r42, %r3, 10;
	mul.lo.s32 	%r43, %r3, 11;
	mul.lo.s32 	%r44, %r3, 12;
	mul.lo.s32 	%r45, %r3, 13;
	mul.lo.s32 	%r46, %r3, 14;
	mul.lo.s32 	%r47, %r3, 15;
	and.b32  	%r48, %r221, 2147483632;
	shl.b32 	%r254, %r23, 1;
	shl.b32 	%r255, %r221, 8;
	add.s32 	%r256, %r254, %r255;
	add.s32 	%r257, %r256, %r251;
	add.s32 	%r49, %r257, 2054;
	mad.lo.s32 	%r258, %r221, 288, %r254;
	add.s32 	%r259, %r258, %r251;
	add.s32 	%r50, %r259, 2310;
	neg.s32 	%r51, %r31;
	mov.f32 	%f1592, 0f00000000;
	mov.f32 	%f1389, 0fF149F2CA;
	mov.b32 	%r847, 0;
$L__BB0_15:
	setp.lt.s32 	%p16, %r221, 1;
	@%p16 bra 	$L__BB0_49;
	setp.lt.u32 	%p17, %r24, 3;
	shl.b32 	%r261, %r847, 4;
	add.s32 	%r53, %r261, %r1;
	mul.lo.s32 	%r54, %r53, %r221;
	mov.b32 	%r852, 0;
	@%p17 bra 	$L__BB0_35;
	mul.wide.u32 	%rd38, %r54, 2;
	add.s64 	%rd39, %rd3, %rd38;
	add.s64 	%rd81, %rd39, 6;
	add.s64 	%rd40, %rd2, %rd38;
	add.s64 	%rd80, %rd40, 6;
	mov.u32 	%r848, %r51;
	mov.u32 	%r849, %r54;
	mov.u32 	%r850, %r50;
	mov.u32 	%r851, %r49;
$L__BB0_18:
	@%p14 bra 	$L__BB0_22;
	setp.ge.s32 	%p19, %r53, %r220;
	@%p19 bra 	$L__BB0_21;
	mul.wide.u32 	%rd41, %r849, 2;
	add.s64 	%rd42, %rd3, %rd41;
	ld.global.u16 	%rs31, [%rd42];
	st.shared.u16 	[%r851+-6], %rs31;
	add.s64 	%rd43, %rd2, %rd41;
	ld.global.u16 	%rs32, [%rd43];
	st.shared.u16 	[%r850+-6], %rs32;
	bra.uni 	$L__BB0_22;
$L__BB0_21:
	mov.f32 	%f331, 0f00000000;
	// begin inline asm
	{  cvt.rn.f16.f32 %rs30, %f331;}

	// end inline asm
	st.shared.u16 	[%r851+-6], %rs30;
	st.shared.u16 	[%r850+-6], %rs30;
$L__BB0_22:
	@%p14 bra 	$L__BB0_26;
	setp.lt.s32 	%p21, %r53, %r220;
	@%p21 bra 	$L__BB0_25;
	mov.f32 	%f332, 0f00000000;
	// begin inline asm
	{  cvt.rn.f16.f32 %rs33, %f332;}

	// end inline asm
	st.shared.u16 	[%r851+-4], %rs33;
	st.shared.u16 	[%r850+-4], %rs33;
	bra.uni 	$L__BB0_26;
$L__BB0_25:
	ld.global.u16 	%rs34, [%rd81+-4];
	st.shared.u16 	[%r851+-4], %rs34;
	ld.global.u16 	%rs35, [%rd80+-4];
	st.shared.u16 	[%r850+-4], %rs35;
$L__BB0_26:
	@%p14 bra 	$L__BB0_30;
	setp.lt.s32 	%p23, %r53, %r220;
	@%p23 bra 	$L__BB0_29;
	mov.f32 	%f333, 0f00000000;
	// begin inline asm
	{  cvt.rn.f16.f32 %rs36, %f333;}

	// end inline asm
	st.shared.u16 	[%r851+-2], %rs36;
	st.shared.u16 	[%r850+-2], %rs36;
	bra.uni 	$L__BB0_30;
$L__BB0_29:
	ld.global.u16 	%rs37, [%rd81+-2];
	st.shared.u16 	[%r851+-2], %rs37;
	ld.global.u16 	%rs38, [%rd80+-2];
	st.shared.u16 	[%r850+-2], %rs38;
$L__BB0_30:
	@%p14 bra 	$L__BB0_34;
	setp.lt.s32 	%p25, %r53, %r220;
	@%p25 bra 	$L__BB0_33;
	mov.f32 	%f334, 0f00000000;
	// begin inline asm
	{  cvt.rn.f16.f32 %rs39, %f334;}

	// end inline asm
	st.shared.u16 	[%r851], %rs39;
	st.shared.u16 	[%r850], %rs39;
	bra.uni 	$L__BB0_34;
$L__BB0_33:
	ld.global.u16 	%rs40, [%rd81];
	st.shared.u16 	[%r851], %rs40;
	ld.global.u16 	%rs41, [%rd80];
	st.shared.u16 	[%r850], %rs41;
$L__BB0_34:
	add.s32 	%r851, %r851, 8;
	add.s64 	%rd81, %rd81, 8;
	add.s32 	%r850, %r850, 8;
	add.s32 	%r849, %r849, 4;
	add.s64 	%rd80, %rd80, 8;
	add.s32 	%r848, %r848, 4;
	setp.ne.s32 	%p26, %r848, 0;
	mov.u32 	%r852, %r31;
	@%p26 bra 	$L__BB0_18;
$L__BB0_35:
	setp.eq.s32 	%p27, %r29, 0;
	@%p27 bra 	$L__BB0_49;
	add.s32 	%r262, %r852, %r23;
	shl.b32 	%r263, %r262, 1;
	add.s32 	%r64, %r21, %r263;
	add.s32 	%r65, %r22, %r263;
	@%p14 bra 	$L__BB0_40;
	setp.lt.s32 	%p29, %r53, %r220;
	@%p29 bra 	$L__BB0_39;
	mov.f32 	%f335, 0f00000000;
	// begin inline asm
	{  cvt.rn.f16.f32 %rs42, %f335;}

	// end inline asm
	st.shared.u16 	[%r64], %rs42;
	st.shared.u16 	[%r65], %rs42;
	bra.uni 	$L__BB0_40;
$L__BB0_39:
	add.s32 	%r264, %r852, %r54;
	mul.wide.u32 	%rd44, %r264, 2;
	add.s64 	%rd45, %rd3, %rd44;
	ld.global.u16 	%rs43, [%rd45];
	st.shared.u16 	[%r64], %rs43;
	add.s64 	%rd46, %rd2, %rd44;
	ld.global.u16 	%rs44, [%rd46];
	st.shared.u16 	[%r65], %rs44;
$L__BB0_40:
	setp.eq.s32 	%p30, %r29, 1;
	@%p30 bra 	$L__BB0_49;
	cvt.u64.u32 	%rd47, %r54;
	cvt.u64.u32 	%rd48, %r852;
	add.s64 	%rd49, %rd48, %rd47;
	shl.b64 	%rd50, %rd49, 1;
	add.s64 	%rd14, %rd2, %rd50;
	add.s64 	%rd15, %rd3, %rd50;
	@%p14 bra 	$L__BB0_45;
	setp.lt.s32 	%p32, %r53, %r220;
	@%p32 bra 	$L__BB0_44;
	mov.f32 	%f336, 0f00000000;
	// begin inline asm
	{  cvt.rn.f16.f32 %rs45, %f336;}

	// end inline asm
	st.shared.u16 	[%r64+2], %rs45;
	st.shared.u16 	[%r65+2], %rs45;
	bra.uni 	$L__BB0_45;
$L__BB0_44:
	ld.global.u16 	%rs46, [%rd15+2];
	st.shared.u16 	[%r64+2], %rs46;
	ld.global.u16 	%rs47, [%rd14+2];
	st.shared.u16 	[%r65+2], %rs47;
$L__BB0_45:
	@%p1 bra 	$L__BB0_49;
	setp.lt.s32 	%p33, %r53, %r220;
	@%p33 bra 	$L__BB0_48;
	mov.f32 	%f337, 0f00000000;
	// begin inline asm
	{  cvt.rn.f16.f32 %rs48, %f337;}

	// end inline asm
	st.shared.u16 	[%r64+4], %rs48;
	st.shared.u16 	[%r65+4], %rs48;
	bra.uni 	$L__BB0_49;
$L__BB0_48:
	ld.global.u16 	%rs49, [%rd15+4];
	st.shared.u16 	[%r64+4], %rs49;
	ld.global.u16 	%rs50, [%rd14+4];
	st.shared.u16 	[%r65+4], %rs50;
$L__BB0_49:
	bar.sync 	0;
	shl.b32 	%r66, %r847, 4;
	@%p16 bra 	$L__BB0_271;
	setp.lt.s32 	%p51, %r66, %r220;
	mov.f32 	%f1590, 0fF149F2CA;
	mov.f32 	%f1403, %f1590;
	@%p51 bra 	$L__BB0_259;
$L__BB0_51:
	st.local.f32 	[%rd6], %f1590;
	add.s32 	%r323, %r66, 1;
	setp.lt.s32 	%p59, %r323, %r220;
	@%p59 bra 	$L__BB0_53;
	mov.b32 	%r324, -246811958;
	st.local.u32 	[%rd6+4], %r324;
	mov.f32 	%f1589, 0fF149F2CA;
	bra.uni 	$L__BB0_65;
$L__BB0_53:
	setp.lt.u32 	%p60, %r24, 7;
	mov.f32 	%f1401, 0f00000000;
	mov.b32 	%r856, 0;
	@%p60 bra 	$L__BB0_56;
	mov.f32 	%f1401, 0f00000000;
	mov.b32 	%r854, 0;
$L__BB0_55:
	.pragma "nounroll";
	add.s32 	%r327, %r854, %r23;
	shl.b32 	%r328, %r327, 1;
	mov.u32 	%r329, sram;
	add.s32 	%r330, %r329, %r328;
	ld.shared.u16 	%rs81, [%r330];
	// begin inline asm
	{  cvt.f32.f16 %f405, %rs81;}

	// end inline asm
	add.s32 	%r331, %r854, %r221;
	shl.b32 	%r332, %r331, 1;
	add.s32 	%r333, %r21, %r332;
	ld.shared.u16 	%rs82, [%r333+16];
	// begin inline asm
	{  cvt.f32.f16 %f406, %rs82;}

	// end inline asm
	fma.rn.f32 	%f421, %f405, %f406, %f1401;
	ld.shared.u16 	%rs83, [%r330+2];
	// begin inline asm
	{  cvt.f32.f16 %f407, %rs83;}

	// end inline asm
	ld.shared.u16 	%rs84, [%r333+18];
	// begin inline asm
	{  cvt.f32.f16 %f408, %rs84;}

	// end inline asm
	fma.rn.f32 	%f422, %f407, %f408, %f421;
	ld.shared.u16 	%rs85, [%r330+4];
	// begin inline asm
	{  cvt.f32.f16 %f409, %rs85;}

	// end inline asm
	ld.shared.u16 	%rs86, [%r333+20];
	// begin inline asm
	{  cvt.f32.f16 %f410, %rs86;}

	// end inline asm
	fma.rn.f32 	%f423, %f409, %f410, %f422;
	ld.shared.u16 	%rs87, [%r330+6];
	// begin inline asm
	{  cvt.f32.f16 %f411, %rs87;}

	// end inline asm
	ld.shared.u16 	%rs88, [%r333+22];
	// begin inline asm
	{  cvt.f32.f16 %f412, %rs88;}

	// end inline asm
	fma.rn.f32 	%f424, %f411, %f412, %f423;
	ld.shared.u16 	%rs89, [%r330+8];
	// begin inline asm
	{  cvt.f32.f16 %f413, %rs89;}

	// end inline asm
	ld.shared.u16 	%rs90, [%r333+24];
	// begin inline asm
	{  cvt.f32.f16 %f414, %rs90;}

	// end inline asm
	fma.rn.f32 	%f425, %f413, %f414, %f424;
	ld.shared.u16 	%rs91, [%r330+10];
	// begin inline asm
	{  cvt.f32.f16 %f415, %rs91;}

	// end inline asm
	ld.shared.u16 	%rs92, [%r333+26];
	// begin inline asm
	{  cvt.f32.f16 %f416, %rs92;}

	// end inline asm
	fma.rn.f32 	%f426, %f415, %f416, %f425;
	ld.shared.u16 	%rs93, [%r330+12];
	// begin inline asm
	{  cvt.f32.f16 %f417, %rs93;}

	// end inline asm
	ld.shared.u16 	%rs94, [%r333+28];
	// begin inline asm
	{  cvt.f32.f16 %f418, %rs94;}

	// end inline asm
	fma.rn.f32 	%f427, %f417, %f418, %f426;
	ld.shared.u16 	%rs95, [%r330+14];
	// begin inline asm
	{  cvt.f32.f16 %f419, %rs95;}

	// end inline asm
	ld.shared.u16 	%rs96, [%r333+30];
	// begin inline asm
	{  cvt.f32.f16 %f420, %rs96;}

	// end inline asm
	fma.rn.f32 	%f1401, %f419, %f420, %f427;
	add.s32 	%r854, %r854, 8;
	setp.ne.s32 	%p61, %r854, %r32;
	mov.u32 	%r856, %r32;
	@%p61 bra 	$L__BB0_55;
$L__BB0_56:
	setp.eq.s32 	%p62, %r27, 0;
	@%p62 bra 	$L__BB0_64;
	setp.lt.u32 	%p63, %r28, 3;
	@%p63 bra 	$L__BB0_59;
	add.s32 	%r334, %r856, %r23;
	shl.b32 	%r335, %r334, 1;
	mov.u32 	%r336, sram;
	add.s32 	%r337, %r336, %r335;
	ld.shared.u16 	%rs97, [%r337];
	// begin inline asm
	{  cvt.f32.f16 %f429, %rs97;}

	// end inline asm
	add.s32 	%r338, %r856, %r221;
	shl.b32 	%r339, %r338, 1;
	add.s32 	%r340, %r21, %r339;
	ld.shared.u16 	%rs98, [%r340+16];
	// begin inline asm
	{  cvt.f32.f16 %f430, %rs98;}

	// end inline asm
	fma.rn.f32 	%f437, %f429, %f430, %f1401;
	ld.shared.u16 	%rs99, [%r337+2];
	// begin inline asm
	{  cvt.f32.f16 %f431, %rs99;}

	// end inline asm
	ld.shared.u16 	%rs100, [%r340+18];
	// begin inline asm
	{  cvt.f32.f16 %f432, %rs100;}

	// end inline asm
	fma.rn.f32 	%f438, %f431, %f432, %f437;
	ld.shared.u16 	%rs101, [%r337+4];
	// begin inline asm
	{  cvt.f32.f16 %f433, %rs101;}

	// end inline asm
	ld.shared.u16 	%rs102, [%r340+20];
	// begin inline asm
	{  cvt.f32.f16 %f434, %rs102;}

	// end inline asm
	fma.rn.f32 	%f439, %f433, %f434, %f438;
	ld.shared.u16 	%rs103, [%r337+6];
	// begin inline asm
	{  cvt.f32.f16 %f435, %rs103;}

	// end inline asm
	ld.shared.u16 	%rs104, [%r340+22];
	// begin inline asm
	{  cvt.f32.f16 %f436, %rs104;}

	// end inline asm
	fma.rn.f32 	%f1401, %f435, %f436, %f439;
	add.s32 	%r856, %r856, 4;
$L__BB0_59:
	setp.eq.s32 	%p64, %r29, 0;
	@%p64 bra 	$L__BB0_64;
	setp.eq.s32 	%p65, %r30, 0;
	@%p65 bra 	$L__BB0_62;
	add.s32 	%r341, %r856, %r23;
	shl.b32 	%r342, %r341, 1;
	mov.u32 	%r343, sram;
	add.s32 	%r344, %r343, %r342;
	ld.shared.u16 	%rs105, [%r344];
	// begin inline asm
	{  cvt.f32.f16 %f441, %rs105;}

	// end inline asm
	add.s32 	%r345, %r856, %r221;
	shl.b32 	%r346, %r345, 1;
	add.s32 	%r347, %r21, %r346;
	ld.shared.u16 	%rs106, [%r347+16];
	// begin inline asm
	{  cvt.f32.f16 %f442, %rs106;}

	// end inline asm
	fma.rn.f32 	%f445, %f441, %f442, %f1401;
	ld.shared.u16 	%rs107, [%r344+2];
	// begin inline asm
	{  cvt.f32.f16 %f443, %rs107;}

	// end inline asm
	ld.shared.u16 	%rs108, [%r347+18];
	// begin inline asm
	{  cvt.f32.f16 %f444, %rs108;}

	// end inline asm
	fma.rn.f32 	%f1401, %f443, %f444, %f445;
	add.s32 	%r856, %r856, 2;
$L__BB0_62:
	setp.eq.s32 	%p66, %r33, 0;
	@%p66 bra 	$L__BB0_64;
	add.s32 	%r348, %r856, %r23;
	shl.b32 	%r349, %r348, 1;
	mov.u32 	%r350, sram;
	add.s32 	%r351, %r350, %r349;
	ld.shared.u16 	%rs109, [%r351];
	// begin inline asm
	{  cvt.f32.f16 %f446, %rs109;}

	// end inline asm
	add.s32 	%r352, %r856, %r221;
	shl.b32 	%r353, %r352, 1;
	add.s32 	%r354, %r21, %r353;
	ld.shared.u16 	%rs110, [%r354+16];
	// begin inline asm
	{  cvt.f32.f16 %f447, %rs110;}

	// end inline asm
	fma.rn.f32 	%f1401, %f446, %f447, %f1401;
$L__BB0_64:
	mul.f32 	%f1589, %f327, %f1401;
	max.f32 	%f1403, %f1403, %f1589;
	st.local.f32 	[%rd6+4], %f1589;
$L__BB0_65:
	add.s32 	%r355, %r66, 2;
	setp.lt.s32 	%p67, %r355, %r220;
	@%p67 bra 	$L__BB0_67;
	mov.b32 	%r356, -246811958;
	st.local.u32 	[%rd6+8], %r356;
	mov.f32 	%f1588, 0fF149F2CA;
	bra.uni 	$L__BB0_79;
$L__BB0_67:
	setp.lt.u32 	%p68, %r24, 7;
	mov.f32 	%f1411, 0f00000000;
	mov.b32 	%r860, 0;
	@%p68 bra 	$L__BB0_70;
	mov.f32 	%f1411, 0f00000000;
	mov.b32 	%r858, 0;
$L__BB0_69:
	.pragma "nounroll";
	add.s32 	%r359, %r858, %r23;
	shl.b32 	%r360, %r359, 1;
	mov.u32 	%r361, sram;
	add.s32 	%r362, %r361, %r360;
	ld.shared.u16 	%rs111, [%r362];
	// begin inline asm
	{  cvt.f32.f16 %f452, %rs111;}

	// end inline asm
	add.s32 	%r363, %r858, %r34;
	shl.b32 	%r364, %r363, 1;
	add.s32 	%r365, %r21, %r364;
	ld.shared.u32 	%r366, [%r365];
	mov.b32 	{%rs112, %rs114}, %r366;
	// begin inline asm
	{  cvt.f32.f16 %f453, %rs112;}

	// end inline asm
	fma.rn.f32 	%f468, %f452, %f453, %f1411;
	ld.shared.u16 	%rs113, [%r362+2];
	// begin inline asm
	{  cvt.f32.f16 %f454, %rs113;}

	// end inline asm
	// begin inline asm
	{  cvt.f32.f16 %f455, %rs114;}

	// end inline asm
	fma.rn.f32 	%f469, %f454, %f455, %f468;
	ld.shared.u16 	%rs115, [%r362+4];
	// begin inline asm
	{  cvt.f32.f16 %f456, %rs115;}

	// end inline asm
	ld.shared.u32 	%r367, [%r365+4];
	mov.b32 	{%rs116, %rs118}, %r367;
	// begin inline asm
	{  cvt.f32.f16 %f457, %rs116;}

	// end inline asm
	fma.rn.f32 	%f470, %f456, %f457, %f469;
	ld.shared.u16 	%rs117, [%r362+6];
	// begin inline asm
	{  cvt.f32.f16 %f458, %rs117;}

	// end inline asm
	// begin inline asm
	{  cvt.f32.f16 %f459, %rs118;}

	// end inline asm
	fma.rn.f32 	%f471, %f458, %f459, %f470;
	ld.shared.u16 	%rs119, [%r362+8];
	// begin inline asm
	{  cvt.f32.f16 %f460, %rs119;}

	// end inline asm
	ld.shared.u32 	%r368, [%r365+8];
	mov.b32 	{%rs120, %rs122}, %r368;
	// begin inline asm
	{  cvt.f32.f16 %f461, %rs120;}

	// end inline asm
	fma.rn.f32 	%f472, %f460, %f461, %f471;
	ld.shared.u16 	%rs121, [%r362+10];
	// begin inline asm
	{  cvt.f32.f16 %f462, %rs121;}

	// end inline asm
	// begin inline asm
	{  cvt.f32.f16 %f463, %rs122;}

	// end inline asm
	fma.rn.f32 	%f473, %f462, %f463, %f472;
	ld.shared.u16 	%rs123, [%r362+12];
	// begin inline asm
	{  cvt.f32.f16 %f464, %rs123;}

	// end inline asm
	ld.shared.u32 	%r369, [%r365+12];
	mov.b32 	{%rs124, %rs126}, %r369;
	// begin inline asm
	{  cvt.f32.f16 %f465, %rs124;}

	// end inline asm
	fma.rn.f32 	%f474, %f464, %f465, %f473;
	ld.shared.u16 	%rs125, [%r362+14];
	// begin inline asm
	{  cvt.f32.f16 %f466, %rs125;}

	// end inline asm
	// begin inline asm
	{  cvt.f32.f16 %f467, %rs126;}

	// end inline asm
	fma.rn.f32 	%f1411, %f466, %f467, %f474;
	add.s32 	%r858, %r858, 8;
	setp.ne.s32 	%p69, %r858, %r32;
	mov.u32 	%r860, %r32;
	@%p69 bra 	$L__BB0_69;
$L__BB0_70:
	setp.eq.s32 	%p70, %r27, 0;
	@%p70 bra 	$L__BB0_78;
	setp.lt.u32 	%p71, %r28, 3;
	@%p71 bra 	$L__BB0_73;
	add.s32 	%r370, %r860, %r23;
	shl.b32 	%r371, %r370, 1;
	mov.u32 	%r372, sram;
	add.s32 	%r373, %r372, %r371;
	ld.shared.u16 	%rs127, [%r373];
	// begin inline asm
	{  cvt.f32.f16 %f476, %rs127;}

	// end inline asm
	add.s32 	%r374, %r860, %r34;
	shl.b32 	%r375, %r374, 1;
	add.s32 	%r376, %r21, %r375;
	ld.shared.u16 	%rs128, [%r376];
	// begin inline asm
	{  cvt.f32.f16 %f477, %rs128;}

	// end inline asm
	fma.rn.f32 	%f484, %f476, %f477, %f1411;
	ld.shared.u16 	%rs129, [%r373+2];
	// begin inline asm
	{  cvt.f32.f16 %f478, %rs129;}

	// end inline asm
	ld.shared.u16 	%rs130, [%r376+2];
	// begin inline asm
	{  cvt.f32.f16 %f479, %rs130;}

	// end inline asm
	fma.rn.f32 	%f485, %f478, %f479, %f484;
	ld.shared.u16 	%rs131, [%r373+4];
	// begin inline asm
	{  cvt.f32.f16 %f480, %rs131;}

	// end inline asm
	ld.shared.u16 	%rs132, [%r376+4];
	// begin inline asm
	{  cvt.f32.f16 %f481, %rs132;}

	// end inline asm
	fma.rn.f32 	%f486, %f480, %f481, %f485;
	ld.shared.u16 	%rs133, [%r373+6];
	// begin inline asm
	{  cvt.f32.f16 %f482, %rs133;}

	// end inline asm
	ld.shared.u16 	%rs134, [%r376+6];
	// begin inline asm
	{  cvt.f32.f16 %f483, %rs134;}

	// end inline asm
	fma.rn.f32 	%f1411, %f482, %f483, %f486;
	add.s32 	%r860, %r860, 4;
$L__BB0_73:
	setp.eq.s32 	%p72, %r29, 0;
	@%p72 bra 	$L__BB0_78;
	setp.eq.s32 	%p73, %r30, 0;
	@%p73 bra 	$L__BB0_76;
	add.s32 	%r377, %r860, %r23;
	shl.b32 	%r378, %r377, 1;
	mov.u32 	%r379, sram;
	add.s32 	%r380, %r379, %r378;
	ld.shared.u16 	%rs135, [%r380];
	// begin inline asm
	{  cvt.f32.f16 %f488, %rs135;}

	// end inline asm
	add.s32 	%r381, %r860, %r34;
	shl.b32 	%r382, %r381, 1;
	add.s32 	%r383, %r21, %r382;
	ld.shared.u16 	%rs136, [%r383];
	// begin inline asm
	{  cvt.f32.f16 %f489, %rs136;}

	// end inline asm
	fma.rn.f32 	%f492, %f488, %f489, %f1411;
	ld.shared.u16 	%rs137, [%r380+2];
	// begin inline asm
	{  cvt.f32.f16 %f490, %rs137;}

	// end inline asm
	ld.shared.u16 	%rs138, [%r383+2];
	// begin inline asm
	{  cvt.f32.f16 %f491, %rs138;}

	// end inline asm
	fma.rn.f32 	%f1411, %f490, %f491, %f492;
	add.s32 	%r860, %r860, 2;
$L__BB0_76:
	setp.eq.s32 	%p74, %r33, 0;
	@%p74 bra 	$L__BB0_78;
	add.s32 	%r384, %r860, %r23;
	shl.b32 	%r385, %r384, 1;
	mov.u32 	%r386, sram;
	add.s32 	%r387, %r386, %r385;
	ld.shared.u16 	%rs139, [%r387];
	// begin inline asm
	{  cvt.f32.f16 %f493, %rs139;}

	// end inline asm
	add.s32 	%r388, %r860, %r34;
	shl.b32 	%r389, %r388, 1;
	add.s32 	%r390, %r21, %r389;
	ld.shared.u16 	%rs140, [%r390];
	// begin inline asm
	{  cvt.f32.f16 %f494, %rs140;}

	// end inline asm
	fma.rn.f32 	%f1411, %f493, %f494, %f1411;
$L__BB0_78:
	mul.f32 	%f1588, %f327, %f1411;
	max.f32 	%f1403, %f1403, %f1588;
	st.local.f32 	[%rd6+8], %f1588;
$L__BB0_79:
	add.s32 	%r391, %r66, 3;
	setp.lt.s32 	%p75, %r391, %r220;
	@%p75 bra 	$L__BB0_81;
	mov.b32 	%r392, -246811958;
	st.local.u32 	[%rd6+12], %r392;
	mov.f32 	%f1587, 0fF149F2CA;
	bra.uni 	$L__BB0_93;
$L__BB0_81:
	setp.lt.u32 	%p76, %r24, 7;
	mov.f32 	%f1421, 0f00000000;
	mov.b32 	%r864, 0;
	@%p76 bra 	$L__BB0_84;
	mov.f32 	%f1421, 0f00000000;
	mov.b32 	%r862, 0;
$L__BB0_83:
	.pragma "nounroll";
	add.s32 	%r395, %r862, %r23;
	shl.b32 	%r396, %r395, 1;
	mov.u32 	%r397, sram;
	add.s32 	%r398, %r397, %r396;
	ld.shared.u16 	%rs141, [%r398];
	// begin inline asm
	{  cvt.f32.f16 %f499, %rs141;}

	// end inline asm
	add.s32 	%r399, %r862, %r35;
	shl.b32 	%r400, %r399, 1;
	add.s32 	%r401, %r21, %r400;
	ld.shared.u16 	%rs142, [%r401];
	// begin inline asm
	{  cvt.f32.f16 %f500, %rs142;}

	// end inline asm
	fma.rn.f32 	%f515, %f499, %f500, %f1421;
	ld.shared.u16 	%rs143, [%r398+2];
	// begin inline asm
	{  cvt.f32.f16 %f501, %rs143;}

	// end inline asm
	ld.shared.u16 	%rs144, [%r401+2];
	// begin inline asm
	{  cvt.f32.f16 %f502, %rs144;}

	// end inline asm
	fma.rn.f32 	%f516, %f501, %f502, %f515;
	ld.shared.u16 	%rs145, [%r398+4];
	// begin inline asm
	{  cvt.f32.f16 %f503, %rs145;}

	// end inline asm
	ld.shared.u16 	%rs146, [%r401+4];
	// begin inline asm
	{  cvt.f32.f16 %f504, %rs146;}

	// end inline asm
	fma.rn.f32 	%f517, %f503, %f504, %f516;
	ld.shared.u16 	%rs147, [%r398+6];
	// begin inline asm
	{  cvt.f32.f16 %f505, %rs147;}

	// end inline asm
	ld.shared.u16 	%rs148, [%r401+6];
	// begin inline asm
	{  cvt.f32.f16 %f506, %rs148;}

	// end inline asm
	fma.rn.f32 	%f518, %f505, %f506, %f517;
	ld.shared.u16 	%rs149, [%r398+8];
	// begin inline asm
	{  cvt.f32.f16 %f507, %rs149;}

	// end inline asm
	ld.shared.u16 	%rs150, [%r401+8];
	// begin inline asm
	{  cvt.f32.f16 %f508, %rs150;}

	// end inline asm
	fma.rn.f32 	%f519, %f507, %f508, %f518;
	ld.shared.u16 	%rs151, [%r398+10];
	// begin inline asm
	{  cvt.f32.f16 %f509, %rs151;}

	// end inline asm
	ld.shared.u16 	%rs152, [%r401+10];
	// begin inline asm
	{  cvt.f32.f16 %f510, %rs152;}

	// end inline asm
	fma.rn.f32 	%f520, %f509, %f510, %f519;
	ld.shared.u16 	%rs153, [%r398+12];
	// begin inline asm
	{  cvt.f32.f16 %f511, %rs153;}

	// end inline asm
	ld.shared.u16 	%rs154, [%r401+12];
	// begin inline asm
	{  cvt.f32.f16 %f512, %rs154;}

	// end inline asm
	fma.rn.f32 	%f521, %f511, %f512, %f520;
	ld.shared.u16 	%rs155, [%r398+14];
	// begin inline asm
	{  cvt.f32.f16 %f513, %rs155;}

	// end inline asm
	ld.shared.u16 	%rs156, [%r401+14];
	// begin inline asm
	{  cvt.f32.f16 %f514, %rs156;}

	// end inline asm
	fma.rn.f32 	%f1421, %f513, %f514, %f521;
	add.s32 	%r862, %r862, 8;
	setp.ne.s32 	%p77, %r862, %r32;
	mov.u32 	%r864, %r32;
	@%p77 bra 	$L__BB0_83;
$L__BB0_84:
	setp.eq.s32 	%p78, %r27, 0;
	@%p78 bra 	$L__BB0_92;
	setp.lt.u32 	%p79, %r28, 3;
	@%p79 bra 	$L__BB0_87;
	add.s32 	%r402, %r864, %r23;
	shl.b32 	%r403, %r402, 1;
	mov.u32 	%r404, sram;
	add.s32 	%r405, %r404, %r403;
	ld.shared.u16 	%rs157, [%r405];
	// begin inline asm
	{  cvt.f32.f16 %f523, %rs157;}

	// end inline asm
	add.s32 	%r406, %r864, %r35;
	shl.b32 	%r407, %r406, 1;
	add.s32 	%r408, %r21, %r407;
	ld.shared.u16 	%rs158, [%r408];
	// begin inline asm
	{  cvt.f32.f16 %f524, %rs158;}

	// end inline asm
	fma.rn.f32 	%f531, %f523, %f524, %f1421;
	ld.shared.u16 	%rs159, [%r405+2];
	// begin inline asm
	{  cvt.f32.f16 %f525, %rs159;}

	// end inline asm
	ld.shared.u16 	%rs160, [%r408+2];
	// begin inline asm
	{  cvt.f32.f16 %f526, %rs160;}

	// end inline asm
	fma.rn.f32 	%f532, %f525, %f526, %f531;
	ld.shared.u16 	%rs161, [%r405+4];
	// begin inline asm
	{  cvt.f32.f16 %f527, %rs161;}

	// end inline asm
	ld.shared.u16 	%rs162, [%r408+4];
	// begin inline asm
	{  cvt.f32.f16 %f528, %rs162;}

	// end inline asm
	fma.rn.f32 	%f533, %f527, %f528, %f532;
	ld.shared.u16 	%rs163, [%r405+6];
	// begin inline asm
	{  cvt.f32.f16 %f529, %rs163;}

	// end inline asm
	ld.shared.u16 	%rs164, [%r408+6];
	// begin inline asm
	{  cvt.f32.f16 %f530, %rs164;}

	// end inline asm
	fma.rn.f32 	%f1421, %f529, %f530, %f533;
	add.s32 	%r864, %r864, 4;
$L__BB0_87:
	setp.eq.s32 	%p80, %r29, 0;
	@%p80 bra 	$L__BB0_92;
	setp.eq.s32 	%p81, %r30, 0;
	@%p81 bra 	$L__BB0_90;
	add.s32 	%r409, %r864, %r23;
	shl.b32 	%r410, %r409, 1;
	mov.u32 	%r411, sram;
	add.s32 	%r412, %r411, %r410;
	ld.shared.u16 	%rs165, [%r412];
	// begin inline asm
	{  cvt.f32.f16 %f535, %rs165;}

	// end inline asm
	add.s32 	%r413, %r864, %r35;
	shl.b32 	%r414, %r413, 1;
	add.s32 	%r415, %r21, %r414;
	ld.shared.u16 	%rs166, [%r415];
	// begin inline asm
	{  cvt.f32.f16 %f536, %rs166;}

	// end inline asm
	fma.rn.f32 	%f539, %f535, %f536, %f1421;
	ld.shared.u16 	%rs167, [%r412+2];
	// begin inline asm
	{  cvt.f32.f16 %f537, %rs167;}

	// end inline asm
	ld.shared.u16 	%rs168, [%r415+2];
	// begin inline asm
	{  cvt.f32.f16 %f538, %rs168;}

	// end inline asm
	fma.rn.f32 	%f1421, %f537, %f538, %f539;
	add.s32 	%r864, %r864, 2;
$L__BB0_90:
	setp.eq.s32 	%p82, %r33, 0;
	@%p82 bra 	$L__BB0_92;
	add.s32 	%r416, %r864, %r23;
	shl.b32 	%r417, %r416, 1;
	mov.u32 	%r418, sram;
	add.s32 	%r419, %r418, %r417;
	ld.shared.u16 	%rs169, [%r419];
	// begin inline asm
	{  cvt.f32.f16 %f540, %rs169;}

	// end inline asm
	add.s32 	%r420, %r864, %r35;
	shl.b32 	%r421, %r420, 1;
	add.s32 	%r422, %r21, %r421;
	ld.shared.u16 	%rs170, [%r422];
	// begin inline asm
	{  cvt.f32.f16 %f541, %rs170;}

	// end inline asm
	fma.rn.f32 	%f1421, %f540, %f541, %f1421;
$L__BB0_92:
	mul.f32 	%f1587, %f327, %f1421;
	max.f32 	%f1403, %f1403, %f1587;
	st.local.f32 	[%rd6+12], %f1587;
$L__BB0_93:
	add.s32 	%r423, %r66, 4;
	setp.lt.s32 	%p83, %r423, %r220;
	@%p83 bra 	$L__BB0_95;
	mov.b32 	%r424, -246811958;
	st.local.u32 	[%rd6+16], %r424;
	mov.f32 	%f1586, 0fF149F2CA;
	bra.uni 	$L__BB0_107;
$L__BB0_95:
	setp.lt.u32 	%p84, %r24, 7;
	mov.f32 	%f1431, 0f00000000;
	mov.b32 	%r868, 0;
	@%p84 bra 	$L__BB0_98;
	mov.f32 	%f1431, 0f00000000;
	mov.b32 	%r866, 0;
$L__BB0_97:
	.pragma "nounroll";
	add.s32 	%r427, %r866, %r23;
	shl.b32 	%r428, %r427, 1;
	mov.u32 	%r429, sram;
	add.s32 	%r430, %r429, %r428;
	ld.shared.u16 	%rs171, [%r430];
	// begin inline asm
	{  cvt.f32.f16 %f546, %rs171;}

	// end inline asm
	add.s32 	%r431, %r866, %r36;
	shl.b32 	%r432, %r431, 1;
	add.s32 	%r433, %r21, %r432;
	ld.shared.v4.u16 	{%rs172, %rs174, %rs176, %rs178}, [%r433];
	// begin inline asm
	{  cvt.f32.f16 %f547, %rs172;}

	// end inline asm
	fma.rn.f32 	%f562, %f546, %f547, %f1431;
	ld.shared.u16 	%rs173, [%r430+2];
	// begin inline asm
	{  cvt.f32.f16 %f548, %rs173;}

	// end inline asm
	// begin inline asm
	{  cvt.f32.f16 %f549, %rs174;}

	// end inline asm
	fma.rn.f32 	%f563, %f548, %f549, %f562;
	ld.shared.u16 	%rs175, [%r430+4];
	// begin inline asm
	{  cvt.f32.f16 %f550, %rs175;}

	// end inline asm
	// begin inline asm
	{  cvt.f32.f16 %f551, %rs176;}

	// end inline asm
	fma.rn.f32 	%f564, %f550, %f551, %f563;
	ld.shared.u16 	%rs177, [%r430+6];
	// begin inline asm
	{  cvt.f32.f16 %f552, %rs177;}

	// end inline asm
	// begin inline asm
	{  cvt.f32.f16 %f553, %rs178;}

	// end inline asm
	fma.rn.f32 	%f565, %f552, %f553, %f564;
	ld.shared.u16 	%rs179, [%r430+8];
	// begin inline asm
	{  cvt.f32.f16 %f554, %rs179;}

	// end inline asm
	ld.shared.v4.u16 	{%rs180, %rs182, %rs184, %rs186}, [%r433+8];
	// begin inline asm
	{  cvt.f32.f16 %f555, %rs180;}

	// end inline asm
	fma.rn.f32 	%f566, %f554, %f555, %f565;
	ld.shared.u16 	%rs181, [%r430+10];
	// begin inline asm
	{  cvt.f32.f16 %f556, %rs181;}

	// end inline asm
	// begin inline asm
	{  cvt.f32.f16 %f557, %rs182;}

	// end inline asm
	fma.rn.f32 	%f567, %f556, %f557, %f566;
	ld.shared.u16 	%rs183, [%r430+12];
	// begin inline asm
	{  cvt.f32.f16 %f558, %rs183;}

	// end inline asm
	// begin inline asm
	{  cvt.f32.f16 %f559, %rs184;}

	// end inline asm
	fma.rn.f32 	%f568, %f558, %f559, %f567;
	ld.shared.u16 	%rs185, [%r430+14];
	// begin inline asm
	{  cvt.f32.f16 %f560, %rs185;}

	// end inline asm
	// begin inline asm
	{  cvt.f32.f16 %f561, %rs186;}

	// end inline asm
	fma.rn.f32 	%f1431, %f560, %f561, %f568;
	add.s32 	%r866, %r866, 8;
	setp.ne.s32 	%p85, %r866, %r32;
	mov.u32 	%r868, %r32;
	@%p85 bra 	$L__BB0_97;
$L__BB0_98:
	setp.eq.s32 	%p86, %r27, 0;
	@%p86 bra 	$L__BB0_106;
	setp.lt.u32 	%p87, %r28, 3;
	@%p87 bra 	$L__BB0_101;
	add.s32 	%r434, %r868, %r23;
	shl.b32 	%r435, %r434, 1;
	mov.u32 	%r436, sram;
	add.s32 	%r437, %r436, %r435;
	ld.shared.u16 	%rs187, [%r437];
	// begin inline asm
	{  cvt.f32.f16 %f570, %rs187;}

	// end inline asm
	add.s32 	%r438, %r868, %r36;
	shl.b32 	%r439, %r438, 1;
	add.s32 	%r440, %r21, %r439;
	ld.shared.u16 	%rs188, [%r440];
	// begin inline asm
	{  cvt.f32.f16 %f571, %rs188;}

	// end inline asm
	fma.rn.f32 	%f578, %f570, %f571, %f1431;
	ld.shared.u16 	%rs189, [%r437+2];
	// begin inline asm
	{  cvt.f32.f16 %f572, %rs189;}

	// end inline asm
	ld.shared.u16 	%rs190, [%r440+2];
	// begin inline asm
	{  cvt.f32.f16 %f573, %rs190;}

	// end inline asm
	fma.rn.f32 	%f579, %f572, %f573, %f578;
	ld.shared.u16 	%rs191, [%r437+4];
	// begin inline asm
	{  cvt.f32.f16 %f574, %rs191;}

	// end inline asm
	ld.shared.u16 	%rs192, [%r440+4];
	// begin inline asm
	{  cvt.f32.f16 %f575, %rs192;}

	// end inline asm
	fma.rn.f32 	%f580, %f574, %f575, %f579;
	ld.shared.u16 	%rs193, [%r437+6];
	// begin inline asm
	{  cvt.f32.f16 %f576, %rs193;}

	// end inline asm
	ld.shared.u16 	%rs194, [%r440+6];
	// begin inline asm
	{  cvt.f32.f16 %f577, %rs194;}

	// end inline asm
	fma.rn.f32 	%f1431, %f576, %f577, %f580;
	add.s32 	%r868, %r868, 4;
$L__BB0_101:
	setp.eq.s32 	%p88, %r29, 0;
	@%p88 bra 	$L__BB0_106;
	setp.eq.s32 	%p89, %r30, 0;
	@%p89 bra 	$L__BB0_104;
	add.s32 	%r441, %r868, %r23;
	shl.b32 	%r442, %r441, 1;
	mov.u32 	%r443, sram;
	add.s32 	%r444, %r443, %r442;
	ld.shared.u16 	%rs195, [%r444];
	// begin inline asm
	{  cvt.f32.f16 %f582, %rs195;}

	// end inline asm
	add.s32 	%r445, %r868, %r36;
	shl.b32 	%r446, %r445, 1;
	add.s32 	%r447, %r21, %r446;
	ld.shared.u16 	%rs196, [%r447];
	// begin inline asm
	{  cvt.f32.f16 %f583, %rs196;}

	// end inline asm
	fma.rn.f32 	%f586, %f582, %f583, %f1431;
	ld.shared.u16 	%rs197, [%r444+2];
	// begin inline asm
	{  cvt.f32.f16 %f584, %rs197;}

	// end inline asm
	ld.shared.u16 	%rs198, [%r447+2];
	// begin inline asm
	{  cvt.f32.f16 %f585, %rs198;}

	// end inline asm
	fma.rn.f32 	%f1431, %f584, %f585, %f586;
	add.s32 	%r868, %r868, 2;
$L__BB0_104:
	setp.eq.s32 	%p90, %r33, 0;
	@%p90 bra 	$L__BB0_106;
	add.s32 	%r448, %r868, %r23;
	shl.b32 	%r449, %r448, 1;
	mov.u32 	%r450, sram;
	add.s32 	%r451, %r450, %r449;
	ld.shared.u16 	%rs199, [%r451];
	// begin inline asm
	{  cvt.f32.f16 %f587, %rs199;}

	// end inline asm
	add.s32 	%r452, %r868, %r36;
	shl.b32 	%r453, %r452, 1;
	add.s32 	%r454, %r21, %r453;
	ld.shared.u16 	%rs200, [%r454];
	// begin inline asm
	{  cvt.f32.f16 %f588, %rs200;}

	// end inline asm
	fma.rn.f32 	%f1431, %f587, %f588, %f1431;
$L__BB0_106:
	mul.f32 	%f1586, %f327, %f1431;
	max.f32 	%f1403, %f1403, %f1586;
	st.local.f32 	[%rd6+16], %f1586;
$L__BB0_107:
	add.s32 	%r455, %r66, 5;
	setp.lt.s32 	%p91, %r455, %r220;
	@%p91 bra 	$L__BB0_109;
	mov.b32 	%r456, -246811958;
	st.local.u32 	[%rd6+20], %r456;
	mov.f32 	%f1585, 0fF149F2CA;
	bra.uni 	$L__BB0_121;
$L__BB0_109:
	setp.lt.u32 	%p92, %r24, 7;
	mov.f32 	%f1441, 0f00000000;
	mov.b32 	%r872, 0;
	@%p92 bra 	$L__BB0_112;
	mov.f32 	%f1441, 0f00000000;
	mov.b32 	%r870, 0;
$L__BB0_111:
	.pragma "nounroll";
	add.s32 	%r459, %r870, %r23;
	shl.b32 	%r460, %r459, 1;
	mov.u32 	%r461, sram;
	add.s32 	%r462, %r461, %r460;
	ld.shared.u16 	%rs201, [%r462];
	// begin inline asm
	{  cvt.f32.f16 %f593, %rs201;}

	// end inline asm
	add.s32 	%r463, %r870, %r37;
	shl.b32 	%r464, %r463, 1;
	add.s32 	%r465, %r21, %r464;
	ld.shared.u16 	%rs202, [%r465];
	// begin inline asm
	{  cvt.f32.f16 %f594, %rs202;}

	// end inline asm
	fma.rn.f32 	%f609, %f593, %f594, %f1441;
	ld.shared.u16 	%rs203, [%r462+2];
	// begin inline asm
	{  cvt.f32.f16 %f595, %rs203;}

	// end inline asm
	ld.shared.u16 	%rs204, [%r465+2];
	// begin inline asm
	{  cvt.f32.f16 %f596, %rs204;}

	// end inline asm
	fma.rn.f32 	%f610, %f595, %f596, %f609;
	ld.shared.u16 	%rs205, [%r462+4];
	// begin inline asm
	{  cvt.f32.f16 %f597, %rs205;}

	// end inline asm
	ld.shared.u16 	%rs206, [%r465+4];
	// begin inline asm
	{  cvt.f32.f16 %f598, %rs206;}

	// end inline asm
	fma.rn.f32 	%f611, %f597, %f598, %f610;
	ld.shared.u16 	%rs207, [%r462+6];
	// begin inline asm
	{  cvt.f32.f16 %f599, %rs207;}

	// end inline asm
	ld.shared.u16 	%rs208, [%r465+6];
	// begin inline asm
	{  cvt.f32.f16 %f600, %rs208;}

	// end inline asm
	fma.rn.f32 	%f612, %f599, %f600, %f611;
	ld.shared.u16 	%rs209, [%r462+8];
	// begin inline asm
	{  cvt.f32.f16 %f601, %rs209;}

	// end inline asm
	ld.shared.u16 	%rs210, [%r465+8];
	// begin inline asm
	{  cvt.f32.f16 %f602, %rs210;}

	// end inline asm
	fma.rn.f32 	%f613, %f601, %f602, %f612;
	ld.shared.u16 	%rs211, [%r462+10];
	// begin inline asm
	{  cvt.f32.f16 %f603, %rs211;}

	// end inline asm
	ld.shared.u16 	%rs212, [%r465+10];
	// begin inline asm
	{  cvt.f32.f16 %f604, %rs212;}

	// end inline asm
	fma.rn.f32 	%f614, %f603, %f604, %f613;
	ld.shared.u16 	%rs213, [%r462+12];
	// begin inline asm
	{  cvt.f32.f16 %f605, %rs213;}

	// end inline asm
	ld.shared.u16 	%rs214, [%r465+12];
	// begin inline asm
	{  cvt.f32.f16 %f606, %rs214;}

	// end inline asm
	fma.rn.f32 	%f615, %f605, %f606, %f614;
	ld.shared.u16 	%rs215, [%r462+14];
	// begin inline asm
	{  cvt.f32.f16 %f607, %rs215;}

	// end inline asm
	ld.shared.u16 	%rs216, [%r465+14];
	// begin inline asm
	{  cvt.f32.f16 %f608, %rs216;}

	// end inline asm
	fma.rn.f32 	%f1441, %f607, %f608, %f615;
	add.s32 	%r870, %r870, 8;
	setp.ne.s32 	%p93, %r870, %r32;
	mov.u32 	%r872, %r32;
	@%p93 bra 	$L__BB0_111;
$L__BB0_112:
	setp.eq.s32 	%p94, %r27, 0;
	@%p94 bra 	$L__BB0_120;
	setp.lt.u32 	%p95, %r28, 3;
	@%p95 bra 	$L__BB0_115;
	add.s32 	%r466, %r872, %r23;
	shl.b32 	%r467, %r466, 1;
	mov.u32 	%r468, sram;
	add.s32 	%r469, %r468, %r467;
	ld.shared.u16 	%rs217, [%r469];
	// begin inline asm
	{  cvt.f32.f16 %f617, %rs217;}

	// end inline asm
	add.s32 	%r470, %r872, %r37;
	shl.b32 	%r471, %r470, 1;
	add.s32 	%r472, %r21, %r471;
	ld.shared.u16 	%rs218, [%r472];
	// begin inline asm
	{  cvt.f32.f16 %f618, %rs218;}

	// end inline asm
	fma.rn.f32 	%f625, %f617, %f618, %f1441;
	ld.shared.u16 	%rs219, [%r469+2];
	// begin inline asm
	{  cvt.f32.f16 %f619, %rs219;}

	// end inline asm
	ld.shared.u16 	%rs220, [%r472+2];
	// begin inline asm
	{  cvt.f32.f16 %f620, %rs220;}

	// end inline asm
	fma.rn.f32 	%f626, %f619, %f620, %f625;
	ld.shared.u16 	%rs221, [%r469+4];
	// begin inline asm
	{  cvt.f32.f16 %f621, %rs221;}

	// end inline asm
	ld.shared.u16 	%rs222, [%r472+4];
	// begin inline asm
	{  cvt.f32.f16 %f622, %rs222;}

	// end inline asm
	fma.rn.f32 	%f627, %f621, %f622, %f626;
	ld.shared.u16 	%rs223, [%r469+6];
	// begin inline asm
	{  cvt.f32.f16 %f623, %rs223;}

	// end inline asm
	ld.shared.u16 	%rs224, [%r472+6];
	// begin inline asm
	{  cvt.f32.f16 %f624, %rs224;}

	// end inline asm
	fma.rn.f32 	%f1441, %f623, %f624, %f627;
	add.s32 	%r872, %r872, 4;
$L__BB0_115:
	setp.eq.s32 	%p96, %r29, 0;
	@%p96 bra 	$L__BB0_120;
	setp.eq.s32 	%p97, %r30, 0;
	@%p97 bra 	$L__BB0_118;
	add.s32 	%r473, %r872, %r23;
	shl.b32 	%r474, %r473, 1;
	mov.u32 	%r475, sram;
	add.s32 	%r476, %r475, %r474;
	ld.shared.u16 	%rs225, [%r476];
	// begin inline asm
	{  cvt.f32.f16 %f629, %rs225;}

	// end inline asm
	add.s32 	%r477, %r872, %r37;
	shl.b32 	%r478, %r477, 1;
	add.s32 	%r479, %r21, %r478;
	ld.shared.u16 	%rs226, [%r479];
	// begin inline asm
	{  cvt.f32.f16 %f630, %rs226;}

	// end inline asm
	fma.rn.f32 	%f633, %f629, %f630, %f1441;
	ld.shared.u16 	%rs227, [%r476+2];
	// begin inline asm
	{  cvt.f32.f16 %f631, %rs227;}

	// end inline asm
	ld.shared.u16 	%rs228, [%r479+2];
	// begin inline asm
	{  cvt.f32.f16 %f632, %rs228;}

	// end inline asm
	fma.rn.f32 	%f1441, %f631, %f632, %f633;
	add.s32 	%r872, %r872, 2;
$L__BB0_118:
	setp.eq.s32 	%p98, %r33, 0;
	@%p98 bra 	$L__BB0_120;
	add.s32 	%r480, %r872, %r23;
	shl.b32 	%r481, %r480, 1;
	mov.u32 	%r482, sram;
	add.s32 	%r483, %r482, %r481;
	ld.shared.u16 	%rs229, [%r483];
	// begin inline asm
	{  cvt.f32.f16 %f634, %rs229;}

	// end inline asm
	add.s32 	%r484, %r872, %r37;
	shl.b32 	%r485, %r484, 1;
	add.s32 	%r486, %r21, %r485;
	ld.shared.u16 	%rs230, [%r486];
	// begin inline asm
	{  cvt.f32.f16 %f635, %rs230;}

	// end inline asm
	fma.rn.f32 	%f1441, %f634, %f635, %f1441;
$L__BB0_120:
	mul.f32 	%f1585, %f327, %f1441;
	max.f32 	%f1403, %f1403, %f1585;
	st.local.f32 	[%rd6+20], %f1585;
$L__BB0_121:
	add.s32 	%r487, %r66, 6;
	setp.lt.s32 	%p99, %r487, %r220;
	@%p99 bra 	$L__BB0_123;
	mov.b32 	%r488, -246811958;
	st.local.u32 	[%rd6+24], %r488;
	mov.f32 	%f1584, 0fF149F2CA;
	bra.uni 	$L__BB0_135;
$L__BB0_123:
	setp.lt.u32 	%p100, %r24, 7;
	mov.f32 	%f1451, 0f00000000;
	mov.b32 	%r876, 0;
	@%p100 bra 	$L__BB0_126;
	mov.f32 	%f1451, 0f00000000;
	mov.b32 	%r874, 0;
$L__BB0_125:
	.pragma "nounroll";
	add.s32 	%r491, %r874, %r23;
	shl.b32 	%r492, %r491, 1;
	mov.u32 	%r493, sram;
	add.s32 	%r494, %r493, %r492;
	ld.shared.u16 	%rs231, [%r494];
	// begin inline asm
	{  cvt.f32.f16 %f640, %rs231;}

	// end inline asm
	add.s32 	%r495, %r874, %r38;
	shl.b32 	%r496, %r495, 1;
	add.s32 	%r497, %r21, %r496;
	ld.shared.u32 	%r498, [%r497];
	mov.b32 	{%rs232, %rs234}, %r498;
	// begin inline asm
	{  cvt.f32.f16 %f641, %rs232;}

	// end inline asm
	fma.rn.f32 	%f656, %f640, %f641, %f1451;
	ld.shared.u16 	%rs233, [%r494+2];
	// begin inline asm
	{  cvt.f32.f16 %f642, %rs233;}

	// end inline asm
	// begin inline asm
	{  cvt.f32.f16 %f643, %rs234;}

	// end inline asm
	fma.rn.f32 	%f657, %f642, %f643, %f656;
	ld.shared.u16 	%rs235, [%r494+4];
	// begin inline asm
	{  cvt.f32.f16 %f644, %rs235;}

	// end inline asm
	ld.shared.u32 	%r499, [%r497+4];
	mov.b32 	{%rs236, %rs238}, %r499;
	// begin inline asm
	{  cvt.f32.f16 %f645, %rs236;}

	// end inline asm
	fma.rn.f32 	%f658, %f644, %f645, %f657;
	ld.shared.u16 	%rs237, [%r494+6];
	// begin inline asm
	{  cvt.f32.f16 %f646, %rs237;}

	// end inline asm
	// begin inline asm
	{  cvt.f32.f16 %f647, %rs238;}

	// end inline asm
	fma.rn.f32 	%f659, %f646, %f647, %f658;
	ld.shared.u16 	%rs239, [%r494+8];
	// begin inline asm
	{  cvt.f32.f16 %f648, %rs239;}

	// end inline asm
	ld.shared.u32 	%r500, [%r497+8];
	mov.b32 	{%rs240, %rs242}, %r500;
	// begin inline asm
	{  cvt.f32.f16 %f649, %rs240;}

	// end inline asm
	fma.rn.f32 	%f660, %f648, %f649, %f659;
	ld.shared.u16 	%rs241, [%r494+10];
	// begin inline asm
	{  cvt.f32.f16 %f650, %rs241;}

	// end inline asm
	// begin inline asm
	{  cvt.f32.f16 %f651, %rs242;}

	// end inline asm
	fma.rn.f32 	%f661, %f650, %f651, %f660;
	ld.shared.u16 	%rs243, [%r494+12];
	// begin inline asm
	{  cvt.f32.f16 %f652, %rs243;}

	// end inline asm
	ld.shared.u32 	%r501, [%r497+12];
	mov.b32 	{%rs244, %rs246}, %r501;
	// begin inline asm
	{  cvt.f32.f16 %f653, %rs244;}

	// end inline asm
	fma.rn.f32 	%f662, %f652, %f653, %f661;
	ld.shared.u16 	%rs245, [%r494+14];
	// begin inline asm
	{  cvt.f32.f16 %f654, %rs245;}

	// end inline asm
	// begin inline asm
	{  cvt.f32.f16 %f655, %rs246;}

	// end inline asm
	fma.rn.f32 	%f1451, %f654, %f655, %f662;
	add.s32 	%r874, %r874, 8;
	setp.ne.s32 	%p101, %r874, %r32;
	mov.u32 	%r876, %r32;
	@%p101 bra 	$L__BB0_125;
$L__BB0_126:
	setp.eq.s32 	%p102, %r27, 0;
	@%p102 bra 	$L__BB0_134;
	setp.lt.u32 	%p103, %r28, 3;
	@%p103 bra 	$L__BB0_129;
	add.s32 	%r502, %r876, %r23;
	shl.b32 	%r503, %r502, 1;
	mov.u32 	%r504, sram;
	add.s32 	%r505, %r504, %r503;
	ld.shared.u16 	%rs247, [%r505];
	// begin inline asm
	{  cvt.f32.f16 %f664, %rs247;}

	// end inline asm
	add.s32 	%r506, %r876, %r38;
	shl.b32 	%r507, %r506, 1;
	add.s32 	%r508, %r21, %r507;
	ld.shared.u16 	%rs248, [%r508];
	// begin inline asm
	{  cvt.f32.f16 %f665, %rs248;}

	// end inline asm
	fma.rn.f32 	%f672, %f664, %f665, %f1451;
	ld.shared.u16 	%rs249, [%r505+2];
	// begin inline asm
	{  cvt.f32.f16 %f666, %rs249;}

	// end inline asm
	ld.shared.u16 	%rs250, [%r508+2];
	// begin inline asm
	{  cvt.f32.f16 %f667, %rs250;}

	// end inline asm
	fma.rn.f32 	%f673, %f666, %f667, %f672;
	ld.shared.u16 	%rs251, [%r505+4];
	// begin inline asm
	{  cvt.f32.f16 %f668, %rs251;}

	// end inline asm
	ld.shared.u16 	%rs252, [%r508+4];
	// begin inline asm
	{  cvt.f32.f16 %f669, %rs252;}

	// end inline asm
	fma.rn.f32 	%f674, %f668, %f669, %f673;
	ld.shared.u16 	%rs253, [%r505+6];
	// begin inline asm
	{  cvt.f32.f16 %f670, %rs253;}

	// end inline asm
	ld.shared.u16 	%rs254, [%r508+6];
	// begin inline asm
	{  cvt.f32.f16 %f671, %rs254;}

	// end inline asm
	fma.rn.f32 	%f1451, %f670, %f671, %f674;
	add.s32 	%r876, %r876, 4;
$L__BB0_129:
	setp.eq.s32 	%p104, %r29, 0;
	@%p104 bra 	$L__BB0_134;
	setp.eq.s32 	%p105, %r30, 0;
	@%p105 bra 	$L__BB0_132;
	add.s32 	%r509, %r876, %r23;
	shl.b32 	%r510, %r509, 1;
	mov.u32 	%r511, sram;
	add.s32 	%r512, %r511, %r510;
	ld.shared.u16 	%rs255, [%r512];
	// begin inline asm
	{  cvt.f32.f16 %f676, %rs255;}

	// end inline asm
	add.s32 	%r513, %r876, %r38;
	shl.b32 	%r514, %r513, 1;
	add.s32 	%r515, %r21, %r514;
	ld.shared.u16 	%rs256, [%r515];
	// begin inline asm
	{  cvt.f32.f16 %f677, %rs256;}

	// end inline asm
	fma.rn.f32 	%f680, %f676, %f677, %f1451;
	ld.shared.u16 	%rs257, [%r512+2];
	// begin inline asm
	{  cvt.f32.f16 %f678, %rs257;}

	// end inline asm
	ld.shared.u16 	%rs258, [%r515+2];
	// begin inline asm
	{  cvt.f32.f16 %f679, %rs258;}

	// end inline asm
	fma.rn.f32 	%f1451, %f678, %f679, %f680;
	add.s32 	%r876, %r876, 2;
$L__BB0_132:
	setp.eq.s32 	%p106, %r33, 0;
	@%p106 bra 	$L__BB0_134;
	add.s32 	%r516, %r876, %r23;
	shl.b32 	%r517, %r516, 1;
	mov.u32 	%r518, sram;
	add.s32 	%r519, %r518, %r517;
	ld.shared.u16 	%rs259, [%r519];
	// begin inline asm
	{  cvt.f32.f16 %f681, %rs259;}

	// end inline asm
	add.s32 	%r520, %r876, %r38;
	shl.b32 	%r521, %r520, 1;
	add.s32 	%r522, %r21, %r521;
	ld.shared.u16 	%rs260, [%r522];
	// begin inline asm
	{  cvt.f32.f16 %f682, %rs260;}

	// end inline asm
	fma.rn.f32 	%f1451, %f681, %f682, %f1451;
$L__BB0_134:
	mul.f32 	%f1584, %f327, %f1451;
	max.f32 	%f1403, %f1403, %f1584;
	st.local.f32 	[%rd6+24], %f1584;
$L__BB0_135:
	add.s32 	%r523, %r66, 7;
	setp.lt.s32 	%p107, %r523, %r220;
	@%p107 bra 	$L__BB0_137;
	mov.b32 	%r524, -246811958;
	st.local.u32 	[%rd6+28], %r524;
	mov.f32 	%f1583, 0fF149F2CA;
	bra.uni 	$L__BB0_149;
$L__BB0_137:
	setp.lt.u32 	%p108, %r24, 7;
	mov.f32 	%f1461, 0f00000000;
	mov.b32 	%r880, 0;
	@%p108 bra 	$L__BB0_140;
	mov.f32 	%f1461, 0f00000000;
	mov.b32 	%r878, 0;
$L__BB0_139:
	.pragma "nounroll";
	add.s32 	%r527, %r878, %r23;
	shl.b32 	%r528, %r527, 1;
	mov.u32 	%r529, sram;
	add.s32 	%r530, %r529, %r528;
	ld.shared.u16 	%rs261, [%r530];
	// begin inline asm
	{  cvt.f32.f16 %f687, %rs261;}

	// end inline asm
	add.s32 	%r531, %r878, %r39;
	shl.b32 	%r532, %r531, 1;
	add.s32 	%r533, %r21, %r532;
	ld.shared.u16 	%rs262, [%r533];
	// begin inline asm
	{  cvt.f32.f16 %f688, %rs262;}

	// end inline asm
	fma.rn.f32 	%f703, %f687, %f688, %f1461;
	ld.shared.u16 	%rs263, [%r530+2];
	// begin inline asm
	{  cvt.f32.f16 %f689, %rs263;}

	// end inline asm
	ld.shared.u16 	%rs264, [%r533+2];
	// begin inline asm
	{  cvt.f32.f16 %f690, %rs264;}

	// end inline asm
	fma.rn.f32 	%f704, %f689, %f690, %f703;
	ld.shared.u16 	%rs265, [%r530+4];
	// begin inline asm
	{  cvt.f32.f16 %f691, %rs265;}

	// end inline asm
	ld.shared.u16 	%rs266, [%r533+4];
	// begin inline asm
	{  cvt.f32.f16 %f692, %rs266;}

	// end inline asm
	fma.rn.f32 	%f705, %f691, %f692, %f704;
	ld.shared.u16 	%rs267, [%r530+6];
	// begin inline asm
	{  cvt.f32.f16 %f693, %rs267;}

	// end inline asm
	ld.shared.u16 	%rs268, [%r533+6];
	// begin inline asm
	{  cvt.f32.f16 %f694, %rs268;}

	// end inline asm
	fma.rn.f32 	%f706, %f693, %f694, %f705;
	ld.shared.u16 	%rs269, [%r530+8];
	// begin inline asm
	{  cvt.f32.f16 %f695, %rs269;}

	// end inline asm
	ld.shared.u16 	%rs270, [%r533+8];
	// begin inline asm
	{  cvt.f32.f16 %f696, %rs270;}

	// end inline asm
	fma.rn.f32 	%f707, %f695, %f696, %f706;
	ld.shared.u16 	%rs271, [%r530+10];
	// begin inline asm
	{  cvt.f32.f16 %f697, %rs271;}

	// end inline asm
	ld.shared.u16 	%rs272, [%r533+10];
	// begin inline asm
	{  cvt.f32.f16 %f698, %rs272;}

	// end inline asm
	fma.rn.f32 	%f708, %f697, %f698, %f707;
	ld.shared.u16 	%rs273, [%r530+12];
	// begin inline asm
	{  cvt.f32.f16 %f699, %rs273;}

	// end inline asm
	ld.shared.u16 	%rs274, [%r533+12];
	// begin inline asm
	{  cvt.f32.f16 %f700, %rs274;}

	// end inline asm
	fma.rn.f32 	%f709, %f699, %f700, %f708;
	ld.shared.u16 	%rs275, [%r530+14];
	// begin inline asm
	{  cvt.f32.f16 %f701, %rs275;}

	// end inline asm
	ld.shared.u16 	%rs276, [%r533+14];
	// begin inline asm
	{  cvt.f32.f16 %f702, %rs276;}

	// end inline asm
	fma.rn.f32 	%f1461, %f701, %f702, %f709;
	add.s32 	%r878, %r878, 8;
	setp.ne.s32 	%p109, %r878, %r32;
	mov.u32 	%r880, %r32;
	@%p109 bra 	$L__BB0_139;
$L__BB0_140:
	setp.eq.s32 	%p110, %r27, 0;
	@%p110 bra 	$L__BB0_148;
	setp.lt.u32 	%p111, %r28, 3;
	@%p111 bra 	$L__BB0_143;
	add.s32 	%r534, %r880, %r23;
	shl.b32 	%r535, %r534, 1;
	mov.u32 	%r536, sram;
	add.s32 	%r537, %r536, %r535;
	ld.shared.u16 	%rs277, [%r537];
	// begin inline asm
	{  cvt.f32.f16 %f711, %rs277;}

	// end inline asm
	add.s32 	%r538, %r880, %r39;
	shl.b32 	%r539, %r538, 1;
	add.s32 	%r540, %r21, %r539;
	ld.shared.u16 	%rs278, [%r540];
	// begin inline asm
	{  cvt.f32.f16 %f712, %rs278;}

	// end inline asm
	fma.rn.f32 	%f719, %f711, %f712, %f1461;
	ld.shared.u16 	%rs279, [%r537+2];
	// begin inline asm
	{  cvt.f32.f16 %f713, %rs279;}

	// end inline asm
	ld.shared.u16 	%rs280, [%r540+2];
	// begin inline asm
	{  cvt.f32.f16 %f714, %rs280;}

	// end inline asm
	fma.rn.f32 	%f720, %f713, %f714, %f719;
	ld.shared.u16 	%rs281, [%r537+4];
	// begin inline asm
	{  cvt.f32.f16 %f715, %rs281;}

	// end inline asm
	ld.shared.u16 	%rs282, [%r540+4];
	// begin inline asm
	{  cvt.f32.f16 %f716, %rs282;}

	// end inline asm
	fma.rn.f32 	%f721, %f715, %f716, %f720;
	ld.shared.u16 	%rs283, [%r537+6];
	// begin inline asm
	{  cvt.f32.f16 %f717, %rs283;}

	// end inline asm
	ld.shared.u16 	%rs284, [%r540+6];
	// begin inline asm
	{  cvt.f32.f16 %f718, %rs284;}

	// end inline asm
	fma.rn.f32 	%f1461, %f717, %f718, %f721;
	add.s32 	%r880, %r880, 4;
$L__BB0_143:
	setp.eq.s32 	%p112, %r29, 0;
	@%p112 bra 	$L__BB0_148;
	setp.eq.s32 	%p113, %r30, 0;
	@%p113 bra 	$L__BB0_146;
	add.s32 	%r541, %r880, %r23;
	shl.b32 	%r542, %r541, 1;
	mov.u32 	%r543, sram;
	add.s32 	%r544, %r543, %r542;
	ld.shared.u16 	%rs285, [%r544];
	// begin inline asm
	{  cvt.f32.f16 %f723, %rs285;}

	// end inline asm
	add.s32 	%r545, %r880, %r39;
	shl.b32 	%r546, %r545, 1;
	add.s32 	%r547, %r21, %r546;
	ld.shared.u16 	%rs286, [%r547];
	// begin inline asm
	{  cvt.f32.f16 %f724, %rs286;}

	// end inline asm
	fma.rn.f32 	%f727, %f723, %f724, %f1461;
	ld.shared.u16 	%rs287, [%r544+2];
	// begin inline asm
	{  cvt.f32.f16 %f725, %rs287;}

	// end inline asm
	ld.shared.u16 	%rs288, [%r547+2];
	// begin inline asm
	{  cvt.f32.f16 %f726, %rs288;}

	// end inline asm
	fma.rn.f32 	%f1461, %f725, %f726, %f727;
	add.s32 	%r880, %r880, 2;
$L__BB0_146:
	setp.eq.s32 	%p114, %r33, 0;
	@%p114 bra 	$L__BB0_148;
	add.s32 	%r548, %r880, %r23;
	shl.b32 	%r549, %r548, 1;
	mov.u32 	%r550, sram;
	add.s32 	%r551, %r550, %r549;
	ld.shared.u16 	%rs289, [%r551];
	// begin inline asm
	{  cvt.f32.f16 %f728, %rs289;}

	// end inline asm
	add.s32 	%r552, %r880, %r39;
	shl.b32 	%r553, %r552, 1;
	add.s32 	%r554, %r21, %r553;
	ld.shared.u16 	%rs290, [%r554];
	// begin inline asm
	{  cvt.f32.f16 %f729, %rs290;}

	// end inline asm
	fma.rn.f32 	%f1461, %f728, %f729, %f1461;
$L__BB0_148:
	mul.f32 	%f1583, %f327, %f1461;
	max.f32 	%f1403, %f1403, %f1583;
	st.local.f32 	[%rd6+28], %f1583;
$L__BB0_149:
	add.s32 	%r555, %r66, 8;
	setp.lt.s32 	%p115, %r555, %r220;
	@%p115 bra 	$L__BB0_151;
	mov.b32 	%r556, -246811958;
	st.local.u32 	[%rd6+32], %r556;
	mov.f32 	%f1582, 0fF149F2CA;
	bra.uni 	$L__BB0_163;
$L__BB0_151:
	setp.lt.u32 	%p116, %r24, 7;
	mov.f32 	%f1471, 0f00000000;
	mov.b32 	%r884, 0;
	@%p116 bra 	$L__BB0_154;
	mov.f32 	%f1471, 0f00000000;
	mov.b32 	%r882, 0;
$L__BB0_153:
	.pragma "nounroll";
	add.s32 	%r559, %r882, %r23;
	shl.b32 	%r560, %r559, 1;
	mov.u32 	%r561, sram;
	add.s32 	%r562, %r561, %r560;
	ld.shared.u16 	%rs291, [%r562];
	// begin inline asm
	{  cvt.f32.f16 %f734, %rs291;}

	// end inline asm
	add.s32 	%r563, %r882, %r40;
	shl.b32 	%r564, %r563, 1;
	add.s32 	%r565, %r21, %r564;
	ld.shared.v4.b32 	{%r566, %r567, %r568, %r569}, [%r565];
	mov.b32 	{%rs304, %rs306}, %r569;
	mov.b32 	{%rs300, %rs302}, %r568;
	mov.b32 	{%rs296, %rs298}, %r567;
	mov.b32 	{%rs292, %rs294}, %r566;
	// begin inline asm
	{  cvt.f32.f16 %f735, %rs292;}

	// end inline asm
	fma.rn.f32 	%f750, %f734, %f735, %f1471;
	ld.shared.u16 	%rs293, [%r562+2];
	// begin inline asm
	{  cvt.f32.f16 %f736, %rs293;}

	// end inline asm
	// begin inline asm
	{  cvt.f32.f16 %f737, %rs294;}

	// end inline asm
	fma.rn.f32 	%f751, %f736, %f737, %f750;
	ld.shared.u16 	%rs295, [%r562+4];
	// begin inline asm
	{  cvt.f32.f16 %f738, %rs295;}

	// end inline asm
	// begin inline asm
	{  cvt.f32.f16 %f739, %rs296;}

	// end inline asm
	fma.rn.f32 	%f752, %f738, %f739, %f751;
	ld.shared.u16 	%rs297, [%r562+6];
	// begin inline asm
	{  cvt.f32.f16 %f740, %rs297;}

	// end inline asm
	// begin inline asm
	{  cvt.f32.f16 %f741, %rs298;}

	// end inline asm
	fma.rn.f32 	%f753, %f740, %f741, %f752;
	ld.shared.u16 	%rs299, [%r562+8];
	// begin inline asm
	{  cvt.f32.f16 %f742, %rs299;}

	// end inline asm
	// begin inline asm
	{  cvt.f32.f16 %f743, %rs300;}

	// end inline asm
	fma.rn.f32 	%f754, %f742, %f743, %f753;
	ld.shared.u16 	%rs301, [%r562+10];
	// begin inline asm
	{  cvt.f32.f16 %f744, %rs301;}

	// end inline asm
	// begin inline asm
	{  cvt.f32.f16 %f745, %rs302;}

	// end inline asm
	fma.rn.f32 	%f755, %f744, %f745, %f754;
	ld.shared.u16 	%rs303, [%r562+12];
	// begin inline asm
	{  cvt.f32.f16 %f746, %rs303;}

	// end inline asm
	// begin inline asm
	{  cvt.f32.f16 %f747, %rs304;}

	// end inline asm
	fma.rn.f32 	%f756, %f746, %f747, %f755;
	ld.shared.u16 	%rs305, [%r562+14];
	// begin inline asm
	{  cvt.f32.f16 %f748, %rs305;}

	// end inline asm
	// begin inline asm
	{  cvt.f32.f16 %f749, %rs306;}

	// end inline asm
	fma.rn.f32 	%f1471, %f748, %f749, %f756;
	add.s32 	%r882, %r882, 8;
	setp.ne.s32 	%p117, %r882, %r32;
	mov.u32 	%r884, %r32;
	@%p117 bra 	$L__BB0_153;
$L__BB0_154:
	setp.eq.s32 	%p118, %r27, 0;
	@%p118 bra 	$L__BB0_162;
	setp.lt.u32 	%p119, %r28, 3;
	@%p119 bra 	$L__BB0_157;
	add.s32 	%r570, %r884, %r23;
	shl.b32 	%r571, %r570, 1;
	mov.u32 	%r572, sram;
	add.s32 	%r573, %r572, %r571;
	ld.shared.u16 	%rs307, [%r573];
	// begin inline asm
	{  cvt.f32.f16 %f758, %rs307;}

	// end inline asm
	add.s32 	%r574, %r884, %r40;
	shl.b32 	%r575, %r574, 1;
	add.s32 	%r576, %r21, %r575;
	ld.shared.u16 	%rs308, [%r576];
	// begin inline asm
	{  cvt.f32.f16 %f759, %rs308;}

	// end inline asm
	fma.rn.f32 	%f766, %f758, %f759, %f1471;
	ld.shared.u16 	%rs309, [%r573+2];
	// begin inline asm
	{  cvt.f32.f16 %f760, %rs309;}

	// end inline asm
	ld.shared.u16 	%rs310, [%r576+2];
	// begin inline asm
	{  cvt.f32.f16 %f761, %rs310;}

	// end inline asm
	fma.rn.f32 	%f767, %f760, %f761, %f766;
	ld.shared.u16 	%rs311, [%r573+4];
	// begin inline asm
	{  cvt.f32.f16 %f762, %rs311;}

	// end inline asm
	ld.shared.u16 	%rs312, [%r576+4];
	// begin inline asm
	{  cvt.f32.f16 %f763, %rs312;}

	// end inline asm
	fma.rn.f32 	%f768, %f762, %f763, %f767;
	ld.shared.u16 	%rs313, [%r573+6];
	// begin inline asm
	{  cvt.f32.f16 %f764, %rs313;}

	// end inline asm
	ld.shared.u16 	%rs314, [%r576+6];
	// begin inline asm
	{  cvt.f32.f16 %f765, %rs314;}

	// end inline asm
	fma.rn.f32 	%f1471, %f764, %f765, %f768;
	add.s32 	%r884, %r884, 4;
$L__BB0_157:
	setp.eq.s32 	%p120, %r29, 0;
	@%p120 bra 	$L__BB0_162;
	setp.eq.s32 	%p121, %r30, 0;
	@%p121 bra 	$L__BB0_160;
	add.s32 	%r577, %r884, %r23;
	shl.b32 	%r578, %r577, 1;
	mov.u32 	%r579, sram;
	add.s32 	%r580, %r579, %r578;
	ld.shared.u16 	%rs315, [%r580];
	// begin inline asm
	{  cvt.f32.f16 %f770, %rs315;}

	// end inline asm
	add.s32 	%r581, %r884, %r40;
	shl.b32 	%r582, %r581, 1;
	add.s32 	%r583, %r21, %r582;
	ld.shared.u16 	%rs316, [%r583];
	// begin inline asm
	{  cvt.f32.f16 %f771, %rs316;}

	// end inline asm
	fma.rn.f32 	%f774, %f770, %f771, %f1471;
	ld.shared.u16 	%rs317, [%r580+2];
	// begin inline asm
	{  cvt.f32.f16 %f772, %rs317;}

	// end inline asm
	ld.shared.u16 	%rs318, [%r583+2];
	// begin inline asm
	{  cvt.f32.f16 %f773, %rs318;}

	// end inline asm
	fma.rn.f32 	%f1471, %f772, %f773, %f774;
	add.s32 	%r884, %r884, 2;
$L__BB0_160:
	setp.eq.s32 	%p122, %r33, 0;
	@%p122 bra 	$L__BB0_162;
	add.s32 	%r584, %r884, %r23;
	shl.b32 	%r585, %r584, 1;
	mov.u32 	%r586, sram;
	add.s32 	%r587, %r586, %r585;
	ld.shared.u16 	%rs319, [%r587];
	// begin inline asm
	{  cvt.f32.f16 %f775, %rs319;}

	// end inline asm
	add.s32 	%r588, %r884, %r40;
	shl.b32 	%r589, %r588, 1;
	add.s32 	%r590, %r21, %r589;
	ld.shared.u16 	%rs320, [%r590];
	// begin inline asm
	{  cvt.f32.f16 %f776, %rs320;}

	// end inline asm
	fma.rn.f32 	%f1471, %f775, %f776, %f1471;
$L__BB0_162:
	mul.f32 	%f1582, %f327, %f1471;
	max.f32 	%f1403, %f1403, %f1582;
	st.local.f32 	[%rd6+32], %f1582;
$L__BB0_163:
	add.s32 	%r591, %r66, 9;
	setp.lt.s32 	%p123, %r591, %r220;
	@%p123 bra 	$L__BB0_165;
	mov.b32 	%r592, -246811958;
	st.local.u32 	[%rd6+36], %r592;
	mov.f32 	%f1581, 0fF149F2CA;
	bra.uni 	$L__BB0_177;
$L__BB0_165:
	setp.lt.u32 	%p124, %r24, 7;
	mov.f32 	%f1481, 0f00000000;
	mov.b32 	%r888, 0;
	@%p124 bra 	$L__BB0_168;
	mov.f32 	%f1481, 0f00000000;
	mov.b32 	%r886, 0;
$L__BB0_167:
	.pragma "nounroll";
	add.s32 	%r595, %r886, %r23;
	shl.b32 	%r596, %r595, 1;
	mov.u32 	%r597, sram;
	add.s32 	%r598, %r597, %r596;
	ld.shared.u16 	%rs321, [%r598];
	// begin inline asm
	{  cvt.f32.f16 %f781, %rs321;}

	// end inline asm
	add.s32 	%r599, %r886, %r41;
	shl.b32 	%r600, %r599, 1;
	add.s32 	%r601, %r21, %r600;
	ld.shared.u16 	%rs322, [%r601];
	// begin inline asm
	{  cvt.f32.f16 %f782, %rs322;}

	// end inline asm
	fma.rn.f32 	%f797, %f781, %f782, %f1481;
	ld.shared.u16 	%rs323, [%r598+2];
	// begin inline asm
	{  cvt.f32.f16 %f783, %rs323;}

	// end inline asm
	ld.shared.u16 	%rs324, [%r601+2];
	// begin inline asm
	{  cvt.f32.f16 %f784, %rs324;}

	// end inline asm
	fma.rn.f32 	%f798, %f783, %f784, %f797;
	ld.shared.u16 	%rs325, [%r598+4];
	// begin inline asm
	{  cvt.f32.f16 %f785, %rs325;}

	// end inline asm
	ld.shared.u16 	%rs326, [%r601+4];
	// begin inline asm
	{  cvt.f32.f16 %f786, %rs326;}

	// end inline asm
	fma.rn.f32 	%f799, %f785, %f786, %f798;
	ld.shared.u16 	%rs327, [%r598+6];
	// begin inline asm
	{  cvt.f32.f16 %f787, %rs327;}

	// end inline asm
	ld.shared.u16 	%rs328, [%r601+6];
	// begin inline asm
	{  cvt.f32.f16 %f788, %rs328;}

	// end inline asm
	fma.rn.f32 	%f800, %f787, %f788, %f799;
	ld.shared.u16 	%rs329, [%r598+8];
	// begin inline asm
	{  cvt.f32.f16 %f789, %rs329;}

	// end inline asm
	ld.shared.u16 	%rs330, [%r601+8];
	// begin inline asm
	{  cvt.f32.f16 %f790, %rs330;}

	// end inline asm
	fma.rn.f32 	%f801, %f789, %f790, %f800;
	ld.shared.u16 	%rs331, [%r598+10];
	// begin inline asm
	{  cvt.f32.f16 %f791, %rs331;}

	// end inline asm
	ld.shared.u16 	%rs332, [%r601+10];
	// begin inline asm
	{  cvt.f32.f16 %f792, %rs332;}

	// end inline asm
	fma.rn.f32 	%f802, %f791, %f792, %f801;
	ld.shared.u16 	%rs333, [%r598+12];
	// begin inline asm
	{  cvt.f32.f16 %f793, %rs333;}

	// end inline asm
	ld.shared.u16 	%rs334, [%r601+12];
	// begin inline asm
	{  cvt.f32.f16 %f794, %rs334;}

	// end inline asm
	fma.rn.f32 	%f803, %f793, %f794, %f802;
	ld.shared.u16 	%rs335, [%r598+14];
	// begin inline asm
	{  cvt.f32.f16 %f795, %rs335;}

	// end inline asm
	ld.shared.u16 	%rs336, [%r601+14];
	// begin inline asm
	{  cvt.f32.f16 %f796, %rs336;}

	// end inline asm
	fma.rn.f32 	%f1481, %f795, %f796, %f803;
	add.s32 	%r886, %r886, 8;
	setp.ne.s32 	%p125, %r886, %r32;
	mov.u32 	%r888, %r32;
	@%p125 bra 	$L__BB0_167;
$L__BB0_168:
	setp.eq.s32 	%p126, %r27, 0;
	@%p126 bra 	$L__BB0_176;
	setp.lt.u32 	%p127, %r28, 3;
	@%p127 bra 	$L__BB0_171;
	add.s32 	%r602, %r888, %r23;
	shl.b32 	%r603, %r602, 1;
	mov.u32 	%r604, sram;
	add.s32 	%r605, %r604, %r603;
	ld.shared.u16 	%rs337, [%r605];
	// begin inline asm
	{  cvt.f32.f16 %f805, %rs337;}

	// end inline asm
	add.s32 	%r606, %r888, %r41;
	shl.b32 	%r607, %r606, 1;
	add.s32 	%r608, %r21, %r607;
	ld.shared.u16 	%rs338, [%r608];
	// begin inline asm
	{  cvt.f32.f16 %f806, %rs338;}

	// end inline asm
	fma.rn.f32 	%f813, %f805, %f806, %f1481;
	ld.shared.u16 	%rs339, [%r605+2];
	// begin inline asm
	{  cvt.f32.f16 %f807, %rs339;}

	// end inline asm
	ld.shared.u16 	%rs340, [%r608+2];
	// begin inline asm
	{  cvt.f32.f16 %f808, %rs340;}

	// end inline asm
	fma.rn.f32 	%f814, %f807, %f808, %f813;
	ld.shared.u16 	%rs341, [%r605+4];
	// begin inline asm
	{  cvt.f32.f16 %f809, %rs341;}

	// end inline asm
	ld.shared.u16 	%rs342, [%r608+4];
	// begin inline asm
	{  cvt.f32.f16 %f810, %rs342;}

	// end inline asm
	fma.rn.f32 	%f815, %f809, %f810, %f814;
	ld.shared.u16 	%rs343, [%r605+6];
	// begin inline asm
	{  cvt.f32.f16 %f811, %rs343;}

	// end inline asm
	ld.shared.u16 	%rs344, [%r608+6];
	// begin inline asm
	{  cvt.f32.f16 %f812, %rs344;}

	// end inline asm
	fma.rn.f32 	%f1481, %f811, %f812, %f815;
	add.s32 	%r888, %r888, 4;
$L__BB0_171:
	setp.eq.s32 	%p128, %r29, 0;
	@%p128 bra 	$L__BB0_176;
	setp.eq.s32 	%p129, %r30, 0;
	@%p129 bra 	$L__BB0_174;
	add.s32 	%r609, %r888, %r23;
	shl.b32 	%r610, %r609, 1;
	mov.u32 	%r611, sram;
	add.s32 	%r612, %r611, %r610;
	ld.shared.u16 	%rs345, [%r612];
	// begin inline asm
	{  cvt.f32.f16 %f817, %rs345;}

	// end inline asm
	add.s32 	%r613, %r888, %r41;
	shl.b32 	%r614, %r613, 1;
	add.s32 	%r615, %r21, %r614;
	ld.shared.u16 	%rs346, [%r615];
	// begin inline asm
	{  cvt.f32.f16 %f818, %rs346;}

	// end inline asm
	fma.rn.f32 	%f821, %f817, %f818, %f1481;
	ld.shared.u16 	%rs347, [%r612+2];
	// begin inline asm
	{  cvt.f32.f16 %f819, %rs347;}

	// end inline asm
	ld.shared.u16 	%rs348, [%r615+2];
	// begin inline asm
	{  cvt.f32.f16 %f820, %rs348;}

	// end inline asm
	fma.rn.f32 	%f1481, %f819, %f820, %f821;
	add.s32 	%r888, %r888, 2;
$L__BB0_174:
	setp.eq.s32 	%p130, %r33, 0;
	@%p130 bra 	$L__BB0_176;
	add.s32 	%r616, %r888, %r23;
	shl.b32 	%r617, %r616, 1;
	mov.u32 	%r618, sram;
	add.s32 	%r619, %r618, %r617;
	ld.shared.u16 	%rs349, [%r619];
	// begin inline asm
	{  cvt.f32.f16 %f822, %rs349;}

	// end inline asm
	add.s32 	%r620, %r888, %r41;
	shl.b32 	%r621, %r620, 1;
	add.s32 	%r622, %r21, %r621;
	ld.shared.u16 	%rs350, [%r622];
	// begin inline asm
	{  cvt.f32.f16 %f823, %rs350;}

	// end inline asm
	fma.rn.f32 	%f1481, %f822, %f823, %f1481;
$L__BB0_176:
	mul.f32 	%f1581, %f327, %f1481;
	max.f32 	%f1403, %f1403, %f1581;
	st.local.f32 	[%rd6+36], %f1581;
$L__BB0_177:
	add.s32 	%r623, %r66, 10;
	setp.lt.s32 	%p131, %r623, %r220;
	@%p131 bra 	$L__BB0_179;
	mov.b32 	%r624, -246811958;
	st.local.u32 	[%rd6+40], %r624;
	mov.f32 	%f1580, 0fF149F2CA;
	bra.uni 	$L__BB0_191;
$L__BB0_179:
	setp.lt.u32 	%p132, %r24, 7;
	mov.f32 	%f1491, 0f00000000;
	mov.b32 	%r892, 0;
	@%p132 bra 	$L__BB0_182;
	mov.f32 	%f1491, 0f00000000;
	mov.b32 	%r890, 0;
$L__BB0_181:
	.pragma "nounroll";
	add.s32 	%r627, %r890, %r23;
	shl.b32 	%r628, %r627, 1;
	mov.u32 	%r629, sram;
	add.s32 	%r630, %r629, %r628;
	ld.shared.u16 	%rs351, [%r630];
	// begin inline asm
	{  cvt.f32.f16 %f828, %rs351;}

	// end inline asm
	add.s32 	%r631, %r890, %r42;
	shl.b32 	%r632, %r631, 1;
	add.s32 	%r633, %r21, %r632;
	ld.shared.u32 	%r634, [%r633];
	mov.b32 	{%rs352, %rs354}, %r634;
	// begin inline asm
	{  cvt.f32.f16 %f829, %rs352;}

	// end inline asm
	fma.rn.f32 	%f844, %f828, %f829, %f1491;
	ld.shared.u16 	%rs353, [%r630+2];
	// begin inline asm
	{  cvt.f32.f16 %f830, %rs353;}

	// end inline asm
	// begin inline asm
	{  cvt.f32.f16 %f831, %rs354;}

	// end inline asm
	fma.rn.f32 	%f845, %f830, %f831, %f844;
	ld.shared.u16 	%rs355, [%r630+4];
	// begin inline asm
	{  cvt.f32.f16 %f832, %rs355;}

	// end inline asm
	ld.shared.u32 	%r635, [%r633+4];
	mov.b32 	{%rs356, %rs358}, %r635;
	// begin inline asm
	{  cvt.f32.f16 %f833, %rs356;}

	// end inline asm
	fma.rn.f32 	%f846, %f832, %f833, %f845;
	ld.shared.u16 	%rs357, [%r630+6];
	// begin inline asm
	{  cvt.f32.f16 %f834, %rs357;}

	// end inline asm
	// begin inline asm
	{  cvt.f32.f16 %f835, %rs358;}

	// end inline asm
	fma.rn.f32 	%f847, %f834, %f835, %f846;
	ld.shared.u16 	%rs359, [%r630+8];
	// begin inline asm
	{  cvt.f32.f16 %f836, %rs359;}

	// end inline asm
	ld.shared.u32 	%r636, [%r633+8];
	mov.b32 	{%rs360, %rs362}, %r636;
	// begin inline asm
	{  cvt.f32.f16 %f837, %rs360;}

	// end inline asm
	fma.rn.f32 	%f848, %f836, %f837, %f847;
	ld.shared.u16 	%rs361, [%r630+10];
	// begin inline asm
	{  cvt.f32.f16 %f838, %rs361;}

	// end inline asm
	// begin inline asm
	{  cvt.f32.f16 %f839, %rs362;}

	// end inline asm
	fma.rn.f32 	%f849, %f838, %f839, %f848;
	ld.shared.u16 	%rs363, [%r630+12];
	// begin inline asm
	{  cvt.f32.f16 %f840, %rs363;}

	// end inline asm
	ld.shared.u32 	%r637, [%r633+12];
	mov.b32 	{%rs364, %rs366}, %r637;
	// begin inline asm
	{  cvt.f32.f16 %f841, %rs364;}

	// end inline asm
	fma.rn.f32 	%f850, %f840, %f841, %f849;
	ld.shared.u16 	%rs365, [%r630+14];
	// begin inline asm
	{  cvt.f32.f16 %f842, %rs365;}

	// end inline asm
	// begin inline asm
	{  cvt.f32.f16 %f843, %rs366;}

	// end inline asm
	fma.rn.f32 	%f1491, %f842, %f843, %f850;
	add.s32 	%r890, %r890, 8;
	setp.ne.s32 	%p133, %r890, %r32;
	mov.u32 	%r892, %r32;
	@%p133 bra 	$L__BB0_181;
$L__BB0_182:
	setp.eq.s32 	%p134, %r27, 0;
	@%p134 bra 	$L__BB0_190;
	setp.lt.u32 	%p135, %r28, 3;
	@%p135 bra 	$L__BB0_185;
	add.s32 	%r638, %r892, %r23;
	shl.b32 	%r639, %r638, 1;
	mov.u32 	%r640, sram;
	add.s32 	%r641, %r640, %r639;
	ld.shared.u16 	%rs367, [%r641];
	// begin inline asm
	{  cvt.f32.f16 %f852, %rs367;}

	// end inline asm
	add.s32 	%r642, %r892, %r42;
	shl.b32 	%r643, %r642, 1;
	add.s32 	%r644, %r21, %r643;
	ld.shared.u16 	%rs368, [%r644];
	// begin inline asm
	{  cvt.f32.f16 %f853, %rs368;}

	// end inline asm
	fma.rn.f32 	%f860, %f852, %f853, %f1491;
	ld.shared.u16 	%rs369, [%r641+2];
	// begin inline asm
	{  cvt.f32.f16 %f854, %rs369;}

	// end inline asm
	ld.shared.u16 	%rs370, [%r644+2];
	// begin inline asm
	{  cvt.f32.f16 %f855, %rs370;}

	// end inline asm
	fma.rn.f32 	%f861, %f854, %f855, %f860;
	ld.shared.u16 	%rs371, [%r641+4];
	// begin inline asm
	{  cvt.f32.f16 %f856, %rs371;}

	// end inline asm
	ld.shared.u16 	%rs372, [%r644+4];
	// begin inline asm
	{  cvt.f32.f16 %f857, %rs372;}

	// end inline asm
	fma.rn.f32 	%f862, %f856, %f857, %f861;
	ld.shared.u16 	%rs373, [%r641+6];
	// begin inline asm
	{  cvt.f32.f16 %f858, %rs373;}

	// end inline asm
	ld.shared.u16 	%rs374, [%r644+6];
	// begin inline asm
	{  cvt.f32.f16 %f859, %rs374;}

	// end inline asm
	fma.rn.f32 	%f1491, %f858, %f859, %f862;
	add.s32 	%r892, %r892, 4;
$L__BB0_185:
	setp.eq.s32 	%p136, %r29, 0;
	@%p136 bra 	$L__BB0_190;
	setp.eq.s32 	%p137, %r30, 0;
	@%p137 bra 	$L__BB0_188;
	add.s32 	%r645, %r892, %r23;
	shl.b32 	%r646, %r645, 1;
	mov.u32 	%r647, sram;
	add.s32 	%r648, %r647, %r646;
	ld.shared.u16 	%rs375, [%r648];
	// begin inline asm
	{  cvt.f32.f16 %f864, %rs375;}

	// end inline asm
	add.s32 	%r649, %r892, %r42;
	shl.b32 	%r650, %r649, 1;
	add.s32 	%r651, %r21, %r650;
	ld.shared.u16 	%rs376, [%r651];
	// begin inline asm
	{  cvt.f32.f16 %f865, %rs376;}

	// end inline asm
	fma.rn.f32 	%f868, %f864, %f865, %f1491;
	ld.shared.u16 	%rs377, [%r648+2];
	// begin inline asm
	{  cvt.f32.f16 %f866, %rs377;}

	// end inline asm
	ld.shared.u16 	%rs378, [%r651+2];
	// begin inline asm
	{  cvt.f32.f16 %f867, %rs378;}

	// end inline asm
	fma.rn.f32 	%f1491, %f866, %f867, %f868;
	add.s32 	%r892, %r892, 2;
$L__BB0_188:
	setp.eq.s32 	%p138, %r33, 0;
	@%p138 bra 	$L__BB0_190;
	add.s32 	%r652, %r892, %r23;
	shl.b32 	%r653, %r652, 1;
	mov.u32 	%r654, sram;
	add.s32 	%r655, %r654, %r653;
	ld.shared.u16 	%rs379, [%r655];
	// begin inline asm
	{  cvt.f32.f16 %f869, %rs379;}

	// end inline asm
	add.s32 	%r656, %r892, %r42;
	shl.b32 	%r657, %r656, 1;
	add.s32 	%r658, %r21, %r657;
	ld.shared.u16 	%rs380, [%r658];
	// begin inline asm
	{  cvt.f32.f16 %f870, %rs380;}

	// end inline asm
	fma.rn.f32 	%f1491, %f869, %f870, %f1491;
$L__BB0_190:
	mul.f32 	%f1580, %f327, %f1491;
	max.f32 	%f1403, %f1403, %f1580;
	st.local.f32 	[%rd6+40], %f1580;
$L__BB0_191:
	add.s32 	%r659, %r66, 11;
	setp.lt.s32 	%p139, %r659, %r220;
	@%p139 bra 	$L__BB0_193;
	mov.b32 	%r660, -246811958;
	st.local.u32 	[%rd6+44], %r660;
	mov.f32 	%f1579, 0fF149F2CA;
	bra.uni 	$L__BB0_205;
$L__BB0_193:
	setp.lt.u32 	%p140, %r24, 7;
	mov.f32 	%f1501, 0f00000000;
	mov.b32 	%r896, 0;
	@%p140 bra 	$L__BB0_196;
	mov.f32 	%f1501, 0f00000000;
	mov.b32 	%r894, 0;
$L__BB0_195:
	.pragma "nounroll";
	add.s32 	%r663, %r894, %r23;
	shl.b32 	%r664, %r663, 1;
	mov.u32 	%r665, sram;
	add.s32 	%r666, %r665, %r664;
	ld.shared.u16 	%rs381, [%r666];
	// begin inline asm
	{  cvt.f32.f16 %f875, %rs381;}

	// end inline asm
	add.s32 	%r667, %r894, %r43;
	shl.b32 	%r668, %r667, 1;
	add.s32 	%r669, %r21, %r668;
	ld.shared.u16 	%rs382, [%r669];
	// begin inline asm
	{  cvt.f32.f16 %f876, %rs382;}

	// end inline asm
	fma.rn.f32 	%f891, %f875, %f876, %f1501;
	ld.shared.u16 	%rs383, [%r666+2];
	// begin inline asm
	{  cvt.f32.f16 %f877, %rs383;}

	// end inline asm
	ld.shared.u16 	%rs384, [%r669+2];
	// begin inline asm
	{  cvt.f32.f16 %f878, %rs384;}

	// end inline asm
	fma.rn.f32 	%f892, %f877, %f878, %f891;
	ld.shared.u16 	%rs385, [%r666+4];
	// begin inline asm
	{  cvt.f32.f16 %f879, %rs385;}

	// end inline asm
	ld.shared.u16 	%rs386, [%r669+4];
	// begin inline asm
	{  cvt.f32.f16 %f880, %rs386;}

	// end inline asm
	fma.rn.f32 	%f893, %f879, %f880, %f892;
	ld.shared.u16 	%rs387, [%r666+6];
	// begin inline asm
	{  cvt.f32.f16 %f881, %rs387;}

	// end inline asm
	ld.shared.u16 	%rs388, [%r669+6];
	// begin inline asm
	{  cvt.f32.f16 %f882, %rs388;}

	// end inline asm
	fma.rn.f32 	%f894, %f881, %f882, %f893;
	ld.shared.u16 	%rs389, [%r666+8];
	// begin inline asm
	{  cvt.f32.f16 %f883, %rs389;}

	// end inline asm
	ld.shared.u16 	%rs390, [%r669+8];
	// begin inline asm
	{  cvt.f32.f16 %f884, %rs390;}

	// end inline asm
	fma.rn.f32 	%f895, %f883, %f884, %f894;
	ld.shared.u16 	%rs391, [%r666+10];
	// begin inline asm
	{  cvt.f32.f16 %f885, %rs391;}

	// end inline asm
	ld.shared.u16 	%rs392, [%r669+10];
	// begin inline asm
	{  cvt.f32.f16 %f886, %rs392;}

	// end inline asm
	fma.rn.f32 	%f896, %f885, %f886, %f895;
	ld.shared.u16 	%rs393, [%r666+12];
	// begin inline asm
	{  cvt.f32.f16 %f887, %rs393;}

	// end inline asm
	ld.shared.u16 	%rs394, [%r669+12];
	// begin inline asm
	{  cvt.f32.f16 %f888, %rs394;}

	// end inline asm
	fma.rn.f32 	%f897, %f887, %f888, %f896;
	ld.shared.u16 	%rs395, [%r666+14];
	// begin inline asm
	{  cvt.f32.f16 %f889, %rs395;}

	// end inline asm
	ld.shared.u16 	%rs396, [%r669+14];
	// begin inline asm
	{  cvt.f32.f16 %f890, %rs396;}

	// end inline asm
	fma.rn.f32 	%f1501, %f889, %f890, %f897;
	add.s32 	%r894, %r894, 8;
	setp.ne.s32 	%p141, %r894, %r32;
	mov.u32 	%r896, %r32;
	@%p141 bra 	$L__BB0_195;
$L__BB0_196:
	setp.eq.s32 	%p142, %r27, 0;
	@%p142 bra 	$L__BB0_204;
	setp.lt.u32 	%p143, %r28, 3;
	@%p143 bra 	$L__BB0_199;
	add.s32 	%r670, %r896, %r23;
	shl.b32 	%r671, %r670, 1;
	mov.u32 	%r672, sram;
	add.s32 	%r673, %r672, %r671;
	ld.shared.u16 	%rs397, [%r673];
	// begin inline asm
	{  cvt.f32.f16 %f899, %rs397;}

	// end inline asm
	add.s32 	%r674, %r896, %r43;
	shl.b32 	%r675, %r674, 1;
	add.s32 	%r676, %r21, %r675;
	ld.shared.u16 	%rs398, [%r676];
	// begin inline asm
	{  cvt.f32.f16 %f900, %rs398;}

	// end inline asm
	fma.rn.f32 	%f907, %f899, %f900, %f1501;
	ld.shared.u16 	%rs399, [%r673+2];
	// begin inline asm
	{  cvt.f32.f16 %f901, %rs399;}

	// end inline asm
	ld.shared.u16 	%rs400, [%r676+2];
	// begin inline asm
	{  cvt.f32.f16 %f902, %rs400;}

	// end inline asm
	fma.rn.f32 	%f908, %f901, %f902, %f907;
	ld.shared.u16 	%rs401, [%r673+4];
	// begin inline asm
	{  cvt.f32.f16 %f903, %rs401;}

	// end inline asm
	ld.shared.u16 	%rs402, [%r676+4];
	// begin inline asm
	{  cvt.f32.f16 %f904, %rs402;}

	// end inline asm
	fma.rn.f32 	%f909, %f903, %f904, %f908;
	ld.shared.u16 	%rs403, [%r673+6];
	// begin inline asm
	{  cvt.f32.f16 %f905, %rs403;}

	// end inline asm
	ld.shared.u16 	%rs404, [%r676+6];
	// begin inline asm
	{  cvt.f32.f16 %f906, %rs404;}

	// end inline asm
	fma.rn.f32 	%f1501, %f905, %f906, %f909;
	add.s32 	%r896, %r896, 4;
$L__BB0_199:
	setp.eq.s32 	%p144, %r29, 0;
	@%p144 bra 	$L__BB0_204;
	setp.eq.s32 	%p145, %r30, 0;
	@%p145 bra 	$L__BB0_202;
	add.s32 	%r677, %r896, %r23;
	shl.b32 	%r678, %r677, 1;
	mov.u32 	%r679, sram;
	add.s32 	%r680, %r679, %r678;
	ld.shared.u16 	%rs405, [%r680];
	// begin inline asm
	{  cvt.f32.f16 %f911, %rs405;}

	// end inline asm
	add.s32 	%r681, %r896, %r43;
	shl.b32 	%r682, %r681, 1;
	add.s32 	%r683, %r21, %r682;
	ld.shared.u16 	%rs406, [%r683];
	// begin inline asm
	{  cvt.f32.f16 %f912, %rs406;}

	// end inline asm
	fma.rn.f32 	%f915, %f911, %f912, %f1501;
	ld.shared.u16 	%rs407, [%r680+2];
	// begin inline asm
	{  cvt.f32.f16 %f913, %rs407;}

	// end inline asm
	ld.shared.u16 	%rs408, [%r683+2];
	// begin inline asm
	{  cvt.f32.f16 %f914, %rs408;}

	// end inline asm
	fma.rn.f32 	%f1501, %f913, %f914, %f915;
	add.s32 	%r896, %r896, 2;
$L__BB0_202:
	setp.eq.s32 	%p146, %r33, 0;
	@%p146 bra 	$L__BB0_204;
	add.s32 	%r684, %r896, %r23;
	shl.b32 	%r685, %r684, 1;
	mov.u32 	%r686, sram;
	add.s32 	%r687, %r686, %r685;
	ld.shared.u16 	%rs409, [%r687];
	// begin inline asm
	{  cvt.f32.f16 %f916, %rs409;}

	// end inline asm
	add.s32 	%r688, %r896, %r43;
	shl.b32 	%r689, %r688, 1;
	add.s32 	%r690, %r21, %r689;
	ld.shared.u16 	%rs410, [%r690];
	// begin inline asm
	{  cvt.f32.f16 %f917, %rs410;}

	// end inline asm
	fma.rn.f32 	%f1501, %f916, %f917, %f1501;
$L__BB0_204:
	mul.f32 	%f1579, %f327, %f1501;
	max.f32 	%f1403, %f1403, %f1579;
	st.local.f32 	[%rd6+44], %f1579;
$L__BB0_205:
	add.s32 	%r691, %r66, 12;
	setp.lt.s32 	%p147, %r691, %r220;
	@%p147 bra 	$L__BB0_207;
	mov.b32 	%r692, -246811958;
	st.local.u32 	[%rd6+48], %r692;
	mov.f32 	%f1578, 0fF149F2CA;
	bra.uni 	$L__BB0_219;
$L__BB0_207:
	setp.lt.u32 	%p148, %r24, 7;
	mov.f32 	%f1511, 0f00000000;
	mov.b32 	%r900, 0;
	@%p148 bra 	$L__BB0_210;
	mov.f32 	%f1511, 0f00000000;
	mov.b32 	%r898, 0;
$L__BB0_209:
	.pragma "nounroll";
	add.s32 	%r695, %r898, %r23;
	shl.b32 	%r696, %r695, 1;
	mov.u32 	%r697, sram;
	add.s32 	%r698, %r697, %r696;
	ld.shared.u16 	%rs411, [%r698];
	// begin inline asm
	{  cvt.f32.f16 %f922, %rs411;}

	// end inline asm
	add.s32 	%r699, %r898, %r44;
	shl.b32 	%r700, %r699, 1;
	add.s32 	%r701, %r21, %r700;
	ld.shared.v4.u16 	{%rs412, %rs414, %rs416, %rs418}, [%r701];
	// begin inline asm
	{  cvt.f32.f16 %f923, %rs412;}

	// end inline asm
	fma.rn.f32 	%f938, %f922, %f923, %f1511;
	ld.shared.u16 	%rs413, [%r698+2];
	// begin inline asm
	{  cvt.f32.f16 %f924, %rs413;}

	// end inline asm
	// begin inline asm
	{  cvt.f32.f16 %f925, %rs414;}

	// end inline asm
	fma.rn.f32 	%f939, %f924, %f925, %f938;
	ld.shared.u16 	%rs415, [%r698+4];
	// begin inline asm
	{  cvt.f32.f16 %f926, %rs415;}

	// end inline asm
	// begin inline asm
	{  cvt.f32.f16 %f927, %rs416;}

	// end inline asm
	fma.rn.f32 	%f940, %f926, %f927, %f939;
	ld.shared.u16 	%rs417, [%r698+6];
	// begin inline asm
	{  cvt.f32.f16 %f928, %rs417;}

	// end inline asm
	// begin inline asm
	{  cvt.f32.f16 %f929, %rs418;}

	// end inline asm
	fma.rn.f32 	%f941, %f928, %f929, %f940;
	ld.shared.u16 	%rs419, [%r698+8];
	// begin inline asm
	{  cvt.f32.f16 %f930, %rs419;}

	// end inline asm
	ld.shared.v4.u16 	{%rs420, %rs422, %rs424, %rs426}, [%r701+8];
	// begin inline asm
	{  cvt.f32.f16 %f931, %rs420;}

	// end inline asm
	fma.rn.f32 	%f942, %f930, %f931, %f941;
	ld.shared.u16 	%rs421, [%r698+10];
	// begin inline asm
	{  cvt.f32.f16 %f932, %rs421;}

	// end inline asm
	// begin inline asm
	{  cvt.f32.f16 %f933, %rs422;}

	// end inline asm
	fma.rn.f32 	%f943, %f932, %f933, %f942;
	ld.shared.u16 	%rs423, [%r698+12];
	// begin inline asm
	{  cvt.f32.f16 %f934, %rs423;}

	// end inline asm
	// begin inline asm
	{  cvt.f32.f16 %f935, %rs424;}

	// end inline asm
	fma.rn.f32 	%f944, %f934, %f935, %f943;
	ld.shared.u16 	%rs425, [%r698+14];
	// begin inline asm
	{  cvt.f32.f16 %f936, %rs425;}

	// end inline asm
	// begin inline asm
	{  cvt.f32.f16 %f937, %rs426;}

	// end inline asm
	fma.rn.f32 	%f1511, %f936, %f937, %f944;
	add.s32 	%r898, %r898, 8;
	setp.ne.s32 	%p149, %r898, %r32;
	mov.u32 	%r900, %r32;
	@%p149 bra 	$L__BB0_209;
$L__BB0_210:
	setp.eq.s32 	%p150, %r27, 0;
	@%p150 bra 	$L__BB0_218;
	setp.lt.u32 	%p151, %r28, 3;
	@%p151 bra 	$L__BB0_213;
	add.s32 	%r702, %r900, %r23;
	shl.b32 	%r703, %r702, 1;
	mov.u32 	%r704, sram;
	add.s32 	%r705, %r704, %r703;
	ld.shared.u16 	%rs427, [%r705];
	// begin inline asm
	{  cvt.f32.f16 %f946, %rs427;}

	// end inline asm
	add.s32 	%r706, %r900, %r44;
	shl.b32 	%r707, %r706, 1;
	add.s32 	%r708, %r21, %r707;
	ld.shared.u16 	%rs428, [%r708];
	// begin inline asm
	{  cvt.f32.f16 %f947, %rs428;}

	// end inline asm
	fma.rn.f32 	%f954, %f946, %f947, %f1511;
	ld.shared.u16 	%rs429, [%r705+2];
	// begin inline asm
	{  cvt.f32.f16 %f948, %rs429;}

	// end inline asm
	ld.shared.u16 	%rs430, [%r708+2];
	// begin inline asm
	{  cvt.f32.f16 %f949, %rs430;}

	// end inline asm
	fma.rn.f32 	%f955, %f948, %f949, %f954;
	ld.shared.u16 	%rs431, [%r705+4];
	// begin inline asm
	{  cvt.f32.f16 %f950, %rs431;}

	// end inline asm
	ld.shared.u16 	%rs432, [%r708+4];
	// begin inline asm
	{  cvt.f32.f16 %f951, %rs432;}

	// end inline asm
	fma.rn.f32 	%f956, %f950, %f951, %f955;
	ld.shared.u16 	%rs433, [%r705+6];
	// begin inline asm
	{  cvt.f32.f16 %f952, %rs433;}

	// end inline asm
	ld.shared.u16 	%rs434, [%r708+6];
	// begin inline asm
	{  cvt.f32.f16 %f953, %rs434;}

	// end inline asm
	fma.rn.f32 	%f1511, %f952, %f953, %f956;
	add.s32 	%r900, %r900, 4;
$L__BB0_213:
	setp.eq.s32 	%p152, %r29, 0;
	@%p152 bra 	$L__BB0_218;
	setp.eq.s32 	%p153, %r30, 0;
	@%p153 bra 	$L__BB0_216;
	add.s32 	%r709, %r900, %r23;
	shl.b32 	%r710, %r709, 1;
	mov.u32 	%r711, sram;
	add.s32 	%r712, %r711, %r710;
	ld.shared.u16 	%rs435, [%r712];
	// begin inline asm
	{  cvt.f32.f16 %f958, %rs435;}

	// end inline asm
	add.s32 	%r713, %r900, %r44;
	shl.b32 	%r714, %r713, 1;
	add.s32 	%r715, %r21, %r714;
	ld.shared.u16 	%rs436, [%r715];
	// begin inline asm
	{  cvt.f32.f16 %f959, %rs436;}

	// end inline asm
	fma.rn.f32 	%f962, %f958, %f959, %f1511;
	ld.shared.u16 	%rs437, [%r712+2];
	// begin inline asm
	{  cvt.f32.f16 %f960, %rs437;}

	// end inline asm
	ld.shared.u16 	%rs438, [%r715+2];
	// begin inline asm
	{  cvt.f32.f16 %f961, %rs438;}

	// end inline asm
	fma.rn.f32 	%f1511, %f960, %f961, %f962;
	add.s32 	%r900, %r900, 2;
$L__BB0_216:
	setp.eq.s32 	%p154, %r33, 0;
	@%p154 bra 	$L__BB0_218;
	add.s32 	%r716, %r900, %r23;
	shl.b32 	%r717, %r716, 1;
	mov.u32 	%r718, sram;
	add.s32 	%r719, %r718, %r717;
	ld.shared.u16 	%rs439, [%r719];
	// begin inline asm
	{  cvt.f32.f16 %f963, %rs439;}

	// end inline asm
	add.s32 	%r720, %r900, %r44;
	shl.b32 	%r721, %r720, 1;
	add.s32 	%r722, %r21, %r721;
	ld.shared.u16 	%rs440, [%r722];
	// begin inline asm
	{  cvt.f32.f16 %f964, %rs440;}

	// end inline asm
	fma.rn.f32 	%f1511, %f963, %f964, %f1511;
$L__BB0_218:
	mul.f32 	%f1578, %f327, %f1511;
	max.f32 	%f1403, %f1403, %f1578;
	st.local.f32 	[%rd6+48], %f1578;
$L__BB0_219:
	add.s32 	%r723, %r66, 13;
	setp.lt.s32 	%p155, %r723, %r220;
	@%p155 bra 	$L__BB0_221;
	mov.b32 	%r724, -246811958;
	st.local.u32 	[%rd6+52], %r724;
	mov.f32 	%f1577, 0fF149F2CA;
	bra.uni 	$L__BB0_233;
$L__BB0_221:
	setp.lt.u32 	%p156, %r24, 7;
	mov.f32 	%f1521, 0f00000000;
	mov.b32 	%r904, 0;
	@%p156 bra 	$L__BB0_224;
	mov.f32 	%f1521, 0f00000000;
	mov.b32 	%r902, 0;
$L__BB0_223:
	.pragma "nounroll";
	add.s32 	%r727, %r902, %r23;
	shl.b32 	%r728, %r727, 1;
	mov.u32 	%r729, sram;
	add.s32 	%r730, %r729, %r728;
	ld.shared.u16 	%rs441, [%r730];
	// begin inline asm
	{  cvt.f32.f16 %f969, %rs441;}

	// end inline asm
	add.s32 	%r731, %r902, %r45;
	shl.b32 	%r732, %r731, 1;
	add.s32 	%r733, %r21, %r732;
	ld.shared.u16 	%rs442, [%r733];
	// begin inline asm
	{  cvt.f32.f16 %f970, %rs442;}

	// end inline asm
	fma.rn.f32 	%f985, %f969, %f970, %f1521;
	ld.shared.u16 	%rs443, [%r730+2];
	// begin inline asm
	{  cvt.f32.f16 %f971, %rs443;}

	// end inline asm
	ld.shared.u16 	%rs444, [%r733+2];
	// begin inline asm
	{  cvt.f32.f16 %f972, %rs444;}

	// end inline asm
	fma.rn.f32 	%f986, %f971, %f972, %f985;
	ld.shared.u16 	%rs445, [%r730+4];
	// begin inline asm
	{  cvt.f32.f16 %f973, %rs445;}

	// end inline asm
	ld.shared.u16 	%rs446, [%r733+4];
	// begin inline asm
	{  cvt.f32.f16 %f974, %rs446;}

	// end inline asm
	fma.rn.f32 	%f987, %f973, %f974, %f986;
	ld.shared.u16 	%rs447, [%r730+6];
	// begin inline asm
	{  cvt.f32.f16 %f975, %rs447;}

	// end inline asm
	ld.shared.u16 	%rs448, [%r733+6];
	// begin inline asm
	{  cvt.f32.f16 %f976, %rs448;}

	// end inline asm
	fma.rn.f32 	%f988, %f975, %f976, %f987;
	ld.shared.u16 	%rs449, [%r730+8];
	// begin inline asm
	{  cvt.f32.f16 %f977, %rs449;}

	// end inline asm
	ld.shared.u16 	%rs450, [%r733+8];
	// begin inline asm
	{  cvt.f32.f16 %f978, %rs450;}

	// end inline asm
	fma.rn.f32 	%f989, %f977, %f978, %f988;
	ld.shared.u16 	%rs451, [%r730+10];
	// begin inline asm
	{  cvt.f32.f16 %f979, %rs451;}

	// end inline asm
	ld.shared.u16 	%rs452, [%r733+10];
	// begin inline asm
	{  cvt.f32.f16 %f980, %rs452;}

	// end inline asm
	fma.rn.f32 	%f990, %f979, %f980, %f989;
	ld.shared.u16 	%rs453, [%r730+12];
	// begin inline asm
	{  cvt.f32.f16 %f981, %rs453;}

	// end inline asm
	ld.shared.u16 	%rs454, [%r733+12];
	// begin inline asm
	{  cvt.f32.f16 %f982, %rs454;}

	// end inline asm
	fma.rn.f32 	%f991, %f981, %f982, %f990;
	ld.shared.u16 	%rs455, [%r730+14];
	// begin inline asm
	{  cvt.f32.f16 %f983, %rs455;}

	// end inline asm
	ld.shared.u16 	%rs456, [%r733+14];
	// begin inline asm
	{  cvt.f32.f16 %f984, %rs456;}

	// end inline asm
	fma.rn.f32 	%f1521, %f983, %f984, %f991;
	add.s32 	%r902, %r902, 8;
	setp.ne.s32 	%p157, %r902, %r32;
	mov.u32 	%r904, %r32;
	@%p157 bra 	$L__BB0_223;
$L__BB0_224:
	setp.eq.s32 	%p158, %r27, 0;
	@%p158 bra 	$L__BB0_232;
	setp.lt.u32 	%p159, %r28, 3;
	@%p159 bra 	$L__BB0_227;
	add.s32 	%r734, %r904, %r23;
	shl.b32 	%r735, %r734, 1;
	mov.u32 	%r736, sram;
	add.s32 	%r737, %r736, %r735;
	ld.shared.u16 	%rs457, [%r737];
	// begin inline asm
	{  cvt.f32.f16 %f993, %rs457;}

	// end inline asm
	add.s32 	%r738, %r904, %r45;
	shl.b32 	%r739, %r738, 1;
	add.s32 	%r740, %r21, %r739;
	ld.shared.u16 	%rs458, [%r740];
	// begin inline asm
	{  cvt.f32.f16 %f994, %rs458;}

	// end inline asm
	fma.rn.f32 	%f1001, %f993, %f994, %f1521;
	ld.shared.u16 	%rs459, [%r737+2];
	// begin inline asm
	{  cvt.f32.f16 %f995, %rs459;}

	// end inline asm
	ld.shared.u16 	%rs460, [%r740+2];
	// begin inline asm
	{  cvt.f32.f16 %f996, %rs460;}

	// end inline asm
	fma.rn.f32 	%f1002, %f995, %f996, %f1001;
	ld.shared.u16 	%rs461, [%r737+4];
	// begin inline asm
	{  cvt.f32.f16 %f997, %rs461;}

	// end inline asm
	ld.shared.u16 	%rs462, [%r740+4];
	// begin inline asm
	{  cvt.f32.f16 %f998, %rs462;}

	// end inline asm
	fma.rn.f32 	%f1003, %f997, %f998, %f1002;
	ld.shared.u16 	%rs463, [%r737+6];
	// begin inline asm
	{  cvt.f32.f16 %f999, %rs463;}

	// end inline asm
	ld.shared.u16 	%rs464, [%r740+6];
	// begin inline asm
	{  cvt.f32.f16 %f1000, %rs464;}

	// end inline asm
	fma.rn.f32 	%f1521, %f999, %f1000, %f1003;
	add.s32 	%r904, %r904, 4;
$L__BB0_227:
	setp.eq.s32 	%p160, %r29, 0;
	@%p160 bra 	$L__BB0_232;
	setp.eq.s32 	%p161, %r30, 0;
	@%p161 bra 	$L__BB0_230;
	add.s32 	%r741, %r904, %r23;
	shl.b32 	%r742, %r741, 1;
	mov.u32 	%r743, sram;
	add.s32 	%r744, %r743, %r742;
	ld.shared.u16 	%rs465, [%r744];
	// begin inline asm
	{  cvt.f32.f16 %f1005, %rs465;}

	// end inline asm
	add.s32 	%r745, %r904, %r45;
	shl.b32 	%r746, %r745, 1;
	add.s32 	%r747, %r21, %r746;
	ld.shared.u16 	%rs466, [%r747];
	// begin inline asm
	{  cvt.f32.f16 %f1006, %rs466;}

	// end inline asm
	fma.rn.f32 	%f1009, %f1005, %f1006, %f1521;
	ld.shared.u16 	%rs467, [%r744+2];
	// begin inline asm
	{  cvt.f32.f16 %f1007, %rs467;}

	// end inline asm
	ld.shared.u16 	%rs468, [%r747+2];
	// begin inline asm
	{  cvt.f32.f16 %f1008, %rs468;}

	// end inline asm
	fma.rn.f32 	%f1521, %f1007, %f1008, %f1009;
	add.s32 	%r904, %r904, 2;
$L__BB0_230:
	setp.eq.s32 	%p162, %r33, 0;
	@%p162 bra 	$L__BB0_232;
	add.s32 	%r748, %r904, %r23;
	shl.b32 	%r749, %r748, 1;
	mov.u32 	%r750, sram;
	add.s32 	%r751, %r750, %r749;
	ld.shared.u16 	%rs469, [%r751];
	// begin inline asm
	{  cvt.f32.f16 %f1010, %rs469;}

	// end inline asm
	add.s32 	%r752, %r904, %r45;
	shl.b32 	%r753, %r752, 1;
	add.s32 	%r754, %r21, %r753;
	ld.shared.u16 	%rs470, [%r754];
	// begin inline asm
	{  cvt.f32.f16 %f1011, %rs470;}

	// end inline asm
	fma.rn.f32 	%f1521, %f1010, %f1011, %f1521;
$L__BB0_232:
	mul.f32 	%f1577, %f327, %f1521;
	max.f32 	%f1403, %f1403, %f1577;
	st.local.f32 	[%rd6+52], %f1577;
$L__BB0_233:
	add.s32 	%r755, %r66, 14;
	setp.ge.s32 	%p163, %r755, %r220;
	mov.f32 	%f1576, 0fF149F2CA;
	@%p163 bra 	$L__BB0_246;
	setp.lt.u32 	%p164, %r24, 7;
	mov.f32 	%f1531, 0f00000000;
	mov.b32 	%r908, 0;
	@%p164 bra 	$L__BB0_237;
	mov.f32 	%f1531, 0f00000000;
	mov.b32 	%r906, 0;
$L__BB0_236:
	.pragma "nounroll";
	add.s32 	%r758, %r906, %r23;
	shl.b32 	%r759, %r758, 1;
	mov.u32 	%r760, sram;
	add.s32 	%r761, %r760, %r759;
	ld.shared.u16 	%rs471, [%r761];
	// begin inline asm
	{  cvt.f32.f16 %f1016, %rs471;}

	// end inline asm
	add.s32 	%r762, %r906, %r46;
	shl.b32 	%r763, %r762, 1;
	add.s32 	%r764, %r21, %r763;
	ld.shared.u32 	%r765, [%r764];
	mov.b32 	{%rs472, %rs474}, %r765;
	// begin inline asm
	{  cvt.f32.f16 %f1017, %rs472;}

	// end inline asm
	fma.rn.f32 	%f1032, %f1016, %f1017, %f1531;
	ld.shared.u16 	%rs473, [%r761+2];
	// begin inline asm
	{  cvt.f32.f16 %f1018, %rs473;}

	// end inline asm
	// begin inline asm
	{  cvt.f32.f16 %f1019, %rs474;}

	// end inline asm
	fma.rn.f32 	%f1033, %f1018, %f1019, %f1032;
	ld.shared.u16 	%rs475, [%r761+4];
	// begin inline asm
	{  cvt.f32.f16 %f1020, %rs475;}

	// end inline asm
	ld.shared.u32 	%r766, [%r764+4];
	mov.b32 	{%rs476, %rs478}, %r766;
	// begin inline asm
	{  cvt.f32.f16 %f1021, %rs476;}

	// end inline asm
	fma.rn.f32 	%f1034, %f1020, %f1021, %f1033;
	ld.shared.u16 	%rs477, [%r761+6];
	// begin inline asm
	{  cvt.f32.f16 %f1022, %rs477;}

	// end inline asm
	// begin inline asm
	{  cvt.f32.f16 %f1023, %rs478;}

	// end inline asm
	fma.rn.f32 	%f1035, %f1022, %f1023, %f1034;
	ld.shared.u16 	%rs479, [%r761+8];
	// begin inline asm
	{  cvt.f32.f16 %f1024, %rs479;}

	// end inline asm
	ld.shared.u32 	%r767, [%r764+8];
	mov.b32 	{%rs480, %rs482}, %r767;
	// begin inline asm
	{  cvt.f32.f16 %f1025, %rs480;}

	// end inline asm
	fma.rn.f32 	%f1036, %f1024, %f1025, %f1035;
	ld.shared.u16 	%rs481, [%r761+10];
	// begin inline asm
	{  cvt.f32.f16 %f1026, %rs481;}

	// end inline asm
	// begin inline asm
	{  cvt.f32.f16 %f1027, %rs482;}

	// end inline asm
	fma.rn.f32 	%f1037, %f1026, %f1027, %f1036;
	ld.shared.u16 	%rs483, [%r761+12];
	// begin inline asm
	{  cvt.f32.f16 %f1028, %rs483;}

	// end inline asm
	ld.shared.u32 	%r768, [%r764+12];
	mov.b32 	{%rs484, %rs486}, %r768;
	// begin inline asm
	{  cvt.f32.f16 %f1029, %rs484;}

	// end inline asm
	fma.rn.f32 	%f1038, %f1028, %f1029, %f1037;
	ld.shared.u16 	%rs485, [%r761+14];
	// begin inline asm
	{  cvt.f32.f16 %f1030, %rs485;}

	// end inline asm
	// begin inline asm
	{  cvt.f32.f16 %f1031, %rs486;}

	// end inline asm
	fma.rn.f32 	%f1531, %f1030, %f1031, %f1038;
	add.s32 	%r906, %r906, 8;
	setp.ne.s32 	%p165, %r906, %r32;
	mov.u32 	%r908, %r32;
	@%p165 bra 	$L__BB0_236;
$L__BB0_237:
	setp.eq.s32 	%p166, %r27, 0;
	@%p166 bra 	$L__BB0_245;
	setp.lt.u32 	%p167, %r28, 3;
	@%p167 bra 	$L__BB0_240;
	add.s32 	%r769, %r908, %r23;
	shl.b32 	%r770, %r769, 1;
	mov.u32 	%r771, sram;
	add.s32 	%r772, %r771, %r770;
	ld.shared.u16 	%rs487, [%r772];
	// begin inline asm
	{  cvt.f32.f16 %f1040, %rs487;}

	// end inline asm
	add.s32 	%r773, %r908, %r46;
	shl.b32 	%r774, %r773, 1;
	add.s32 	%r775, %r21, %r774;
	ld.shared.u16 	%rs488, [%r775];
	// begin inline asm
	{  cvt.f32.f16 %f1041, %rs488;}

	// end inline asm
	fma.rn.f32 	%f1048, %f1040, %f1041, %f1531;
	ld.shared.u16 	%rs489, [%r772+2];
	// begin inline asm
	{  cvt.f32.f16 %f1042, %rs489;}

	// end inline asm
	ld.shared.u16 	%rs490, [%r775+2];
	// begin inline asm
	{  cvt.f32.f16 %f1043, %rs490;}

	// end inline asm
	fma.rn.f32 	%f1049, %f1042, %f1043, %f1048;
	ld.shared.u16 	%rs491, [%r772+4];
	// begin inline asm
	{  cvt.f32.f16 %f1044, %rs491;}

	// end inline asm
	ld.shared.u16 	%rs492, [%r775+4];
	// begin inline asm
	{  cvt.f32.f16 %f1045, %rs492;}

	// end inline asm
	fma.rn.f32 	%f1050, %f1044, %f1045, %f1049;
	ld.shared.u16 	%rs493, [%r772+6];
	// begin inline asm
	{  cvt.f32.f16 %f1046, %rs493;}

	// end inline asm
	ld.shared.u16 	%rs494, [%r775+6];
	// begin inline asm
	{  cvt.f32.f16 %f1047, %rs494;}

	// end inline asm
	fma.rn.f32 	%f1531, %f1046, %f1047, %f1050;
	add.s32 	%r908, %r908, 4;
$L__BB0_240:
	setp.eq.s32 	%p168, %r29, 0;
	@%p168 bra 	$L__BB0_245;
	setp.eq.s32 	%p169, %r30, 0;
	@%p169 bra 	$L__BB0_243;
	add.s32 	%r776, %r908, %r23;
	shl.b32 	%r777, %r776, 1;
	mov.u32 	%r778, sram;
	add.s32 	%r779, %r778, %r777;
	ld.shared.u16 	%rs495, [%r779];
	// begin inline asm
	{  cvt.f32.f16 %f1052, %rs495;}

	// end inline asm
	add.s32 	%r780, %r908, %r46;
	shl.b32 	%r781, %r780, 1;
	add.s32 	%r782, %r21, %r781;
	ld.shared.u16 	%rs496, [%r782];
	// begin inline asm
	{  cvt.f32.f16 %f1053, %rs496;}

	// end inline asm
	fma.rn.f32 	%f1056, %f1052, %f1053, %f1531;
	ld.shared.u16 	%rs497, [%r779+2];
	// begin inline asm
	{  cvt.f32.f16 %f1054, %rs497;}

	// end inline asm
	ld.shared.u16 	%rs498, [%r782+2];
	// begin inline asm
	{  cvt.f32.f16 %f1055, %rs498;}

	// end inline asm
	fma.rn.f32 	%f1531, %f1054, %f1055, %f1056;
	add.s32 	%r908, %r908, 2;
$L__BB0_243:
	setp.eq.s32 	%p170, %r33, 0;
	@%p170 bra 	$L__BB0_245;
	add.s32 	%r783, %r908, %r23;
	shl.b32 	%r784, %r783, 1;
	mov.u32 	%r785, sram;
	add.s32 	%r786, %r785, %r784;
	ld.shared.u16 	%rs499, [%r786];
	// begin inline asm
	{  cvt.f32.f16 %f1057, %rs499;}

	// end inline asm
	add.s32 	%r787, %r908, %r46;
	shl.b32 	%r788, %r787, 1;
	add.s32 	%r789, %r21, %r788;
	ld.shared.u16 	%rs500, [%r789];
	// begin inline asm
	{  cvt.f32.f16 %f1058, %rs500;}

	// end inline asm
	fma.rn.f32 	%f1531, %f1057, %f1058, %f1531;
$L__BB0_245:
	mul.f32 	%f1576, %f327, %f1531;
	max.f32 	%f1403, %f1403, %f1576;
$L__BB0_246:
	add.s32 	%r790, %r66, 15;
	setp.ge.s32 	%p171, %r790, %r220;
	mov.f32 	%f1575, 0fF149F2CA;
	@%p171 bra 	$L__BB0_311;
	setp.lt.u32 	%p172, %r24, 7;
	mov.f32 	%f1541, 0f00000000;
	mov.b32 	%r912, 0;
	@%p172 bra 	$L__BB0_250;
	mov.f32 	%f1541, 0f00000000;
	mov.b32 	%r910, 0;
$L__BB0_249:
	.pragma "nounroll";
	add.s32 	%r793, %r910, %r23;
	shl.b32 	%r794, %r793, 1;
	mov.u32 	%r795, sram;
	add.s32 	%r796, %r795, %r794;
	ld.shared.u16 	%rs501, [%r796];
	// begin inline asm
	{  cvt.f32.f16 %f1063, %rs501;}

	// end inline asm
	add.s32 	%r797, %r910, %r47;
	shl.b32 	%r798, %r797, 1;
	add.s32 	%r799, %r21, %r798;
	ld.shared.u16 	%rs502, [%r799];
	// begin inline asm
	{  cvt.f32.f16 %f1064, %rs502;}

	// end inline asm
	fma.rn.f32 	%f1079, %f1063, %f1064, %f1541;
	ld.shared.u16 	%rs503, [%r796+2];
	// begin inline asm
	{  cvt.f32.f16 %f1065, %rs503;}

	// end inline asm
	ld.shared.u16 	%rs504, [%r799+2];
	// begin inline asm
	{  cvt.f32.f16 %f1066, %rs504;}

	// end inline asm
	fma.rn.f32 	%f1080, %f1065, %f1066, %f1079;
	ld.shared.u16 	%rs505, [%r796+4];
	// begin inline asm
	{  cvt.f32.f16 %f1067, %rs505;}

	// end inline asm
	ld.shared.u16 	%rs506, [%r799+4];
	// begin inline asm
	{  cvt.f32.f16 %f1068, %rs506;}

	// end inline asm
	fma.rn.f32 	%f1081, %f1067, %f1068, %f1080;
	ld.shared.u16 	%rs507, [%r796+6];
	// begin inline asm
	{  cvt.f32.f16 %f1069, %rs507;}

	// end inline asm
	ld.shared.u16 	%rs508, [%r799+6];
	// begin inline asm
	{  cvt.f32.f16 %f1070, %rs508;}

	// end inline asm
	fma.rn.f32 	%f1082, %f1069, %f1070, %f1081;
	ld.shared.u16 	%rs509, [%r796+8];
	// begin inline asm
	{  cvt.f32.f16 %f1071, %rs509;}

	// end inline asm
	ld.shared.u16 	%rs510, [%r799+8];
	// begin inline asm
	{  cvt.f32.f16 %f1072, %rs510;}

	// end inline asm
	fma.rn.f32 	%f1083, %f1071, %f1072, %f1082;
	ld.shared.u16 	%rs511, [%r796+10];
	// begin inline asm
	{  cvt.f32.f16 %f1073, %rs511;}

	// end inline asm
	ld.shared.u16 	%rs512, [%r799+10];
	// begin inline asm
	{  cvt.f32.f16 %f1074, %rs512;}

	// end inline asm
	fma.rn.f32 	%f1084, %f1073, %f1074, %f1083;
	ld.shared.u16 	%rs513, [%r796+12];
	// begin inline asm
	{  cvt.f32.f16 %f1075, %rs513;}

	// end inline asm
	ld.shared.u16 	%rs514, [%r799+12];
	// begin inline asm
	{  cvt.f32.f16 %f1076, %rs514;}

	// end inline asm
	fma.rn.f32 	%f1085, %f1075, %f1076, %f1084;
	ld.shared.u16 	%rs515, [%r796+14];
	// begin inline asm
	{  cvt.f32.f16 %f1077, %rs515;}

	// end inline asm
	ld.shared.u16 	%rs516, [%r799+14];
	// begin inline asm
	{  cvt.f32.f16 %f1078, %rs516;}

	// end inline asm
	fma.rn.f32 	%f1541, %f1077, %f1078, %f1085;
	add.s32 	%r910, %r910, 8;
	setp.ne.s32 	%p173, %r910, %r32;
	mov.u32 	%r912, %r32;
	@%p173 bra 	$L__BB0_249;
$L__BB0_250:
	setp.eq.s32 	%p174, %r27, 0;
	@%p174 bra 	$L__BB0_258;
	setp.lt.u32 	%p175, %r28, 3;
	@%p175 bra 	$L__BB0_253;
	add.s32 	%r800, %r912, %r23;
	shl.b32 	%r801, %r800, 1;
	mov.u32 	%r802, sram;
	add.s32 	%r803, %r802, %r801;
	ld.shared.u16 	%rs517, [%r803];
	// begin inline asm
	{  cvt.f32.f16 %f1087, %rs517;}

	// end inline asm
	add.s32 	%r804, %r912, %r47;
	shl.b32 	%r805, %r804, 1;
	add.s32 	%r806, %r21, %r805;
	ld.shared.u16 	%rs518, [%r806];
	// begin inline asm
	{  cvt.f32.f16 %f1088, %rs518;}

	// end inline asm
	fma.rn.f32 	%f1095, %f1087, %f1088, %f1541;
	ld.shared.u16 	%rs519, [%r803+2];
	// begin inline asm
	{  cvt.f32.f16 %f1089, %rs519;}

	// end inline asm
	ld.shared.u16 	%rs520, [%r806+2];
	// begin inline asm
	{  cvt.f32.f16 %f1090, %rs520;}

	// end inline asm
	fma.rn.f32 	%f1096, %f1089, %f1090, %f1095;
	ld.shared.u16 	%rs521, [%r803+4];
	// begin inline asm
	{  cvt.f32.f16 %f1091, %rs521;}

	// end inline asm
	ld.shared.u16 	%rs522, [%r806+4];
	// begin inline asm
	{  cvt.f32.f16 %f1092, %rs522;}

	// end inline asm
	fma.rn.f32 	%f1097, %f1091, %f1092, %f1096;
	ld.shared.u16 	%rs523, [%r803+6];
	// begin inline asm
	{  cvt.f32.f16 %f1093, %rs523;}

	// end inline asm
	ld.shared.u16 	%rs524, [%r806+6];
	// begin inline asm
	{  cvt.f32.f16 %f1094, %rs524;}

	// end inline asm
	fma.rn.f32 	%f1541, %f1093, %f1094, %f1097;
	add.s32 	%r912, %r912, 4;
$L__BB0_253:
	setp.eq.s32 	%p176, %r29, 0;
	@%p176 bra 	$L__BB0_258;
	setp.eq.s32 	%p177, %r30, 0;
	@%p177 bra 	$L__BB0_256;
	add.s32 	%r807, %r912, %r23;
	shl.b32 	%r808, %r807, 1;
	mov.u32 	%r809, sram;
	add.s32 	%r810, %r809, %r808;
	ld.shared.u16 	%rs525, [%r810];
	// begin inline asm
	{  cvt.f32.f16 %f1099, %rs525;}

	// end inline asm
	add.s32 	%r811, %r912, %r47;
	shl.b32 	%r812, %r811, 1;
	add.s32 	%r813, %r21, %r812;
	ld.shared.u16 	%rs526, [%r813];
	// begin inline asm
	{  cvt.f32.f16 %f1100, %rs526;}

	// end inline asm
	fma.rn.f32 	%f1103, %f1099, %f1100, %f1541;
	ld.shared.u16 	%rs527, [%r810+2];
	// begin inline asm
	{  cvt.f32.f16 %f1101, %rs527;}

	// end inline asm
	ld.shared.u16 	%rs528, [%r813+2];
	// begin inline asm
	{  cvt.f32.f16 %f1102, %rs528;}

	// end inline asm
	fma.rn.f32 	%f1541, %f1101, %f1102, %f1103;
	add.s32 	%r912, %r912, 2;
$L__BB0_256:
	setp.eq.s32 	%p178, %r33, 0;
	@%p178 bra 	$L__BB0_258;
	add.s32 	%r814, %r912, %r23;
	shl.b32 	%r815, %r814, 1;
	mov.u32 	%r816, sram;
	add.s32 	%r817, %r816, %r815;
	ld.shared.u16 	%rs529, [%r817];
	// begin inline asm
	{  cvt.f32.f16 %f1104, %rs529;}

	// end inline asm
	add.s32 	%r818, %r912, %r47;
	shl.b32 	%r819, %r818, 1;
	add.s32 	%r820, %r21, %r819;
	ld.shared.u16 	%rs530, [%r820];
	// begin inline asm
	{  cvt.f32.f16 %f1105, %rs530;}

	// end inline asm
	fma.rn.f32 	%f1541, %f1104, %f1105, %f1541;
$L__BB0_258:
	mul.f32 	%f1575, %f327, %f1541;
	max.f32 	%f1403, %f1403, %f1575;
	bra.uni 	$L__BB0_311;
$L__BB0_259:
	setp.lt.u32 	%p52, %r24, 7;
	mov.f32 	%f1548, 0f00000000;
	mov.b32 	%r915, 0;
	@%p52 bra 	$L__BB0_262;
	mov.f32 	%f1548, 0f00000000;
	mov.b32 	%r853, 0;
$L__BB0_261:
	.pragma "nounroll";
	add.s32 	%r295, %r853, %r23;
	shl.b32 	%r296, %r295, 1;
	mov.u32 	%r297, sram;
	add.s32 	%r298, %r297, %r296;
	ld.shared.u16 	%rs51, [%r298];
	// begin inline asm
	{  cvt.f32.f16 %f358, %rs51;}

	// end inline asm
	shl.b32 	%r299, %r853, 1;
	add.s32 	%r300, %r21, %r299;
	ld.shared.v4.b32 	{%r301, %r302, %r303, %r304}, [%r300];
	mov.b32 	{%rs64, %rs66}, %r304;
	mov.b32 	{%rs60, %rs62}, %r303;
	mov.b32 	{%rs56, %rs58}, %r302;
	mov.b32 	{%rs52, %rs54}, %r301;
	// begin inline asm
	{  cvt.f32.f16 %f359, %rs52;}

	// end inline asm
	fma.rn.f32 	%f374, %f358, %f359, %f1548;
	ld.shared.u16 	%rs53, [%r298+2];
	// begin inline asm
	{  cvt.f32.f16 %f360, %rs53;}

	// end inline asm
	// begin inline asm
	{  cvt.f32.f16 %f361, %rs54;}

	// end inline asm
	fma.rn.f32 	%f375, %f360, %f361, %f374;
	ld.shared.u16 	%rs55, [%r298+4];
	// begin inline asm
	{  cvt.f32.f16 %f362, %rs55;}

	// end inline asm
	// begin inline asm
	{  cvt.f32.f16 %f363, %rs56;}

	// end inline asm
	fma.rn.f32 	%f376, %f362, %f363, %f375;
	ld.shared.u16 	%rs57, [%r298+6];
	// begin inline asm
	{  cvt.f32.f16 %f364, %rs57;}

	// end inline asm
	// begin inline asm
	{  cvt.f32.f16 %f365, %rs58;}

	// end inline asm
	fma.rn.f32 	%f377, %f364, %f365, %f376;
	ld.shared.u16 	%rs59, [%r298+8];
	// begin inline asm
	{  cvt.f32.f16 %f366, %rs59;}

	// end inline asm
	// begin inline asm
	{  cvt.f32.f16 %f367, %rs60;}

	// end inline asm
	fma.rn.f32 	%f378, %f366, %f367, %f377;
	ld.shared.u16 	%rs61, [%r298+10];
	// begin inline asm
	{  cvt.f32.f16 %f368, %rs61;}

	// end inline asm
	// begin inline asm
	{  cvt.f32.f16 %f369, %rs62;}

	// end inline asm
	fma.rn.f32 	%f379, %f368, %f369, %f378;
	ld.shared.u16 	%rs63, [%r298+12];
	// begin inline asm
	{  cvt.f32.f16 %f370, %rs63;}

	// end inline asm
	// begin inline asm
	{  cvt.f32.f16 %f371, %rs64;}

	// end inline asm
	fma.rn.f32 	%f380, %f370, %f371, %f379;
	ld.shared.u16 	%rs65, [%r298+14];
	// begin inline asm
	{  cvt.f32.f16 %f372, %rs65;}

	// end inline asm
	// begin inline asm
	{  cvt.f32.f16 %f373, %rs66;}

	// end inline asm
	fma.rn.f32 	%f1548, %f372, %f373, %f380;
	add.s32 	%r853, %r853, 8;
	setp.eq.s32 	%p53, %r853, %r32;
	mov.u32 	%r915, %r32;
	@%p53 bra 	$L__BB0_262;
	bra.uni 	$L__BB0_261;
$L__BB0_262:
	setp.eq.s32 	%p54, %r27, 0;
	@%p54 bra 	$L__BB0_270;
	setp.lt.u32 	%p55, %r28, 3;
	@%p55 bra 	$L__BB0_265;
	add.s32 	%r305, %r915, %r23;
	shl.b32 	%r306, %r305, 1;
	mov.u32 	%r307, sram;
	add.s32 	%r308, %r307, %r306;
	ld.shared.u16 	%rs67, [%r308];
	// begin inline asm
	{  cvt.f32.f16 %f382, %rs67;}

	// end inline asm
	shl.b32 	%r309, %r915, 1;
	add.s32 	%r310, %r21, %r309;
	ld.shared.u16 	%rs68, [%r310];
	// begin inline asm
	{  cvt.f32.f16 %f383, %rs68;}

	// end inline asm
	fma.rn.f32 	%f390, %f382, %f383, %f1548;
	ld.shared.u16 	%rs69, [%r308+2];
	// begin inline asm
	{  cvt.f32.f16 %f384, %rs69;}

	// end inline asm
	ld.shared.u16 	%rs70, [%r310+2];
	// begin inline asm
	{  cvt.f32.f16 %f385, %rs70;}

	// end inline asm
	fma.rn.f32 	%f391, %f384, %f385, %f390;
	ld.shared.u16 	%rs71, [%r308+4];
	// begin inline asm
	{  cvt.f32.f16 %f386, %rs71;}

	// end inline asm
	ld.shared.u16 	%rs72, [%r310+4];
	// begin inline asm
	{  cvt.f32.f16 %f387, %rs72;}

	// end inline asm
	fma.rn.f32 	%f392, %f386, %f387, %f391;
	ld.shared.u16 	%rs73, [%r308+6];
	// begin inline asm
	{  cvt.f32.f16 %f388, %rs73;}

	// end inline asm
	ld.shared.u16 	%rs74, [%r310+6];
	// begin inline asm
	{  cvt.f32.f16 %f389, %rs74;}

	// end inline asm
	fma.rn.f32 	%f1548, %f388, %f389, %f392;
	add.s32 	%r915, %r915, 4;
$L__BB0_265:
	setp.eq.s32 	%p56, %r29, 0;
	@%p56 bra 	$L__BB0_270;
	setp.eq.s32 	%p57, %r30, 0;
	@%p57 bra 	$L__BB0_268;
	add.s32 	%r311, %r915, %r23;
	shl.b32 	%r312, %r311, 1;
	mov.u32 	%r313, sram;
	add.s32 	%r314, %r313, %r312;
	ld.shared.u16 	%rs75, [%r314];
	// begin inline asm
	{  cvt.f32.f16 %f394, %rs75;}

	// end inline asm
	shl.b32 	%r315, %r915, 1;
	add.s32 	%r316, %r21, %r315;
	ld.shared.u16 	%rs76, [%r316];
	// begin inline asm
	{  cvt.f32.f16 %f395, %rs76;}

	// end inline asm
	fma.rn.f32 	%f398, %f394, %f395, %f1548;
	ld.shared.u16 	%rs77, [%r314+2];
	// begin inline asm
	{  cvt.f32.f16 %f396, %rs77;}

	// end inline asm
	ld.shared.u16 	%rs78, [%r316+2];
	// begin inline asm
	{  cvt.f32.f16 %f397, %rs78;}

	// end inline asm
	fma.rn.f32 	%f1548, %f396, %f397, %f398;
	add.s32 	%r915, %r915, 2;
$L__BB0_268:
	setp.eq.s32 	%p58, %r33, 0;
	@%p58 bra 	$L__BB0_270;
	add.s32 	%r317, %r915, %r23;
	shl.b32 	%r318, %r317, 1;
	mov.u32 	%r319, sram;
	add.s32 	%r320, %r319, %r318;
	ld.shared.u16 	%rs79, [%r320];
	// begin inline asm
	{  cvt.f32.f16 %f399, %rs79;}

	// end inline asm
	shl.b32 	%r321, %r915, 1;
	add.s32 	%r322, %r21, %r321;
	ld.shared.u16 	%rs80, [%r322];
	// begin inline asm
	{  cvt.f32.f16 %f400, %rs80;}

	// end inline asm
	fma.rn.f32 	%f1548, %f399, %f400, %f1548;
$L__BB0_270:
	mul.f32 	%f1590, %f327, %f1548;
	max.f32 	%f1403, %f1590, 0fF149F2CA;
	bra.uni 	$L__BB0_51;
$L__BB0_271:
	setp.lt.s32 	%p35, %r66, %r220;
	selp.f32 	%f1590, %f1, 0fF149F2CA, %p35;
	selp.f32 	%f1552, %f2, 0fF149F2CA, %p35;
	st.local.f32 	[%rd6], %f1590;
	add.s32 	%r265, %r66, 1;
	setp.lt.s32 	%p36, %r265, %r220;
	@%p36 bra 	$L__BB0_273;
	mov.b32 	%r266, -246811958;
	st.local.u32 	[%rd6+4], %r266;
	mov.f32 	%f1589, 0fF149F2CA;
	bra.uni 	$L__BB0_274;
$L__BB0_273:
	max.f32 	%f1552, %f1552, %f1;
	st.local.f32 	[%rd6+4], %f1;
	mov.f32 	%f1589, %f1;
$L__BB0_274:
	add.s32 	%r267, %r66, 2;
	setp.lt.s32 	%p37, %r267, %r220;
	@%p37 bra 	$L__BB0_276;
	mov.b32 	%r268, -246811958;
	st.local.u32 	[%rd6+8], %r268;
	mov.f32 	%f1588, 0fF149F2CA;
	bra.uni 	$L__BB0_277;
$L__BB0_276:
	max.f32 	%f1552, %f1552, %f1;
	st.local.f32 	[%rd6+8], %f1;
	mov.f32 	%f1588, %f1;
$L__BB0_277:
	add.s32 	%r269, %r66, 3;
	setp.lt.s32 	%p38, %r269, %r220;
	@%p38 bra 	$L__BB0_279;
	mov.b32 	%r270, -246811958;
	st.local.u32 	[%rd6+12], %r270;
	mov.f32 	%f1587, 0fF149F2CA;
	bra.uni 	$L__BB0_280;
$L__BB0_279:
	max.f32 	%f1552, %f1552, %f1;
	st.local.f32 	[%rd6+12], %f1;
	mov.f32 	%f1587, %f1;
$L__BB0_280:
	add.s32 	%r271, %r66, 4;
	setp.lt.s32 	%p39, %r271, %r220;
	@%p39 bra 	$L__BB0_282;
	mov.b32 	%r272, -246811958;
	st.local.u32 	[%rd6+16], %r272;
	mov.f32 	%f1586, 0fF149F2CA;
	bra.uni 	$L__BB0_283;
$L__BB0_282:
	max.f32 	%f1552, %f1552, %f1;
	st.local.f32 	[%rd6+16], %f1;
	mov.f32 	%f1586, %f1;
$L__BB0_283:
	add.s32 	%r273, %r66, 5;
	setp.lt.s32 	%p40, %r273, %r220;
	@%p40 bra 	$L__BB0_285;
	mov.b32 	%r274, -246811958;
	st.local.u32 	[%rd6+20], %r274;
	mov.f32 	%f1585, 0fF149F2CA;
	bra.uni 	$L__BB0_286;
$L__BB0_285:
	max.f32 	%f1552, %f1552, %f1;
	st.local.f32 	[%rd6+20], %f1;
	mov.f32 	%f1585, %f1;
$L__BB0_286:
	add.s32 	%r275, %r66, 6;
	setp.lt.s32 	%p41, %r275, %r220;
	@%p41 bra 	$L__BB0_288;
	mov.b32 	%r276, -246811958;
	st.local.u32 	[%rd6+24], %r276;
	mov.f32 	%f1584, 0fF149F2CA;
	bra.uni 	$L__BB0_289;
$L__BB0_288:
	max.f32 	%f1552, %f1552, %f1;
	st.local.f32 	[%rd6+24], %f1;
	mov.f32 	%f1584, %f1;
$L__BB0_289:
	add.s32 	%r277, %r66, 7;
	setp.lt.s32 	%p42, %r277, %r220;
	@%p42 bra 	$L__BB0_291;
	mov.b32 	%r278, -246811958;
	st.local.u32 	[%rd6+28], %r278;
	mov.f32 	%f1583, 0fF149F2CA;
	bra.uni 	$L__BB0_292;
$L__BB0_291:
	max.f32 	%f1552, %f1552, %f1;
	st.local.f32 	[%rd6+28], %f1;
	mov.f32 	%f1583, %f1;
$L__BB0_292:
	add.s32 	%r279, %r66, 8;
	setp.lt.s32 	%p43, %r279, %r220;
	@%p43 bra 	$L__BB0_294;
	mov.b32 	%r280, -246811958;
	st.local.u32 	[%rd6+32], %r280;
	mov.f32 	%f1582, 0fF149F2CA;
	bra.uni 	$L__BB0_295;
$L__BB0_294:
	max.f32 	%f1552, %f1552, %f1;
	st.local.f32 	[%rd6+32], %f1;
	mov.f32 	%f1582, %f1;
$L__BB0_295:
	add.s32 	%r281, %r66, 9;
	setp.lt.s32 	%p44, %r281, %r220;
	@%p44 bra 	$L__BB0_297;
	mov.b32 	%r282, -246811958;
	st.local.u32 	[%rd6+36], %r282;
	mov.f32 	%f1581, 0fF149F2CA;
	bra.uni 	$L__BB0_298;
$L__BB0_297:
	max.f32 	%f1552, %f1552, %f1;
	st.local.f32 	[%rd6+36], %f1;
	mov.f32 	%f1581, %f1;
$L__BB0_298:
	add.s32 	%r283, %r66, 10;
	setp.lt.s32 	%p45, %r283, %r220;
	@%p45 bra 	$L__BB0_300;
	mov.b32 	%r284, -246811958;
	st.local.u32 	[%rd6+40], %r284;
	mov.f32 	%f1580, 0fF149F2CA;
	bra.uni 	$L__BB0_301;
$L__BB0_300:
	max.f32 	%f1552, %f1552, %f1;
	st.local.f32 	[%rd6+40], %f1;
	mov.f32 	%f1580, %f1;
$L__BB0_301:
	add.s32 	%r285, %r66, 11;
	setp.lt.s32 	%p46, %r285, %r220;
	@%p46 bra 	$L__BB0_303;
	mov.b32 	%r286, -246811958;
	st.local.u32 	[%rd6+44], %r286;
	mov.f32 	%f1579, 0fF149F2CA;
	bra.uni 	$L__BB0_304;
$L__BB0_303:
	max.f32 	%f1552, %f1552, %f1;
	st.local.f32 	[%rd6+44], %f1;
	mov.f32 	%f1579, %f1;
$L__BB0_304:
	add.s32 	%r287, %r66, 12;
	setp.lt.s32 	%p47, %r287, %r220;
	@%p47 bra 	$L__BB0_306;
	mov.b32 	%r288, -246811958;
	st.local.u32 	[%rd6+48], %r288;
	mov.f32 	%f1578, 0fF149F2CA;
	bra.uni 	$L__BB0_307;
$L__BB0_306:
	max.f32 	%f1552, %f1552, %f1;
	st.local.f32 	[%rd6+48], %f1;
	mov.f32 	%f1578, %f1;
$L__BB0_307:
	add.s32 	%r289, %r66, 13;
	setp.lt.s32 	%p48, %r289, %r220;
	@%p48 bra 	$L__BB0_309;
	mov.b32 	%r290, -246811958;
	st.local.u32 	[%rd6+52], %r290;
	mov.f32 	%f1577, 0fF149F2CA;
	bra.uni 	$L__BB0_310;
$L__BB0_309:
	max.f32 	%f1552, %f1552, %f1;
	st.local.f32 	[%rd6+52], %f1;
	mov.f32 	%f1577, %f1;
$L__BB0_310:
	add.s32 	%r291, %r66, 14;
	setp.lt.s32 	%p49, %r291, %r220;
	max.f32 	%f351, %f1552, %f1;
	selp.f32 	%f1576, %f1, 0fF149F2CA, %p49;
	selp.f32 	%f352, %f351, %f1552, %p49;
	add.s32 	%r292, %r66, 15;
	setp.lt.s32 	%p50, %r292, %r220;
	max.f32 	%f353, %f352, %f1;
	selp.f32 	%f1575, %f1, 0fF149F2CA, %p50;
	selp.f32 	%f1403, %f353, %f352, %p50;
$L__BB0_311:
	sub.f32 	%f1106, %f1590, %f1403;
	mul.f32 	%f1107, %f1106, 0f3FB8AA3B;
	ex2.approx.f32 	%f1108, %f1107;
	add.f32 	%f1109, %f1108, 0f00000000;
	sub.f32 	%f1110, %f1589, %f1403;
	mul.f32 	%f1111, %f1110, 0f3FB8AA3B;
	ex2.approx.f32 	%f1112, %f1111;
	add.f32 	%f1113, %f1109, %f1112;
	sub.f32 	%f1114, %f1588, %f1403;
	mul.f32 	%f1115, %f1114, 0f3FB8AA3B;
	ex2.approx.f32 	%f1116, %f1115;
	add.f32 	%f1117, %f1113, %f1116;
	sub.f32 	%f1118, %f1587, %f1403;
	mul.f32 	%f1119, %f1118, 0f3FB8AA3B;
	ex2.approx.f32 	%f1120, %f1119;
	st.local.v4.f32 	[%rd6], {%f1108, %f1112, %f1116, %f1120};
	add.f32 	%f1121, %f1117, %f1120;
	sub.f32 	%f1122, %f1586, %f1403;
	mul.f32 	%f1123, %f1122, 0f3FB8AA3B;
	ex2.approx.f32 	%f1124, %f1123;
	add.f32 	%f1125, %f1121, %f1124;
	sub.f32 	%f1126, %f1585, %f1403;
	mul.f32 	%f1127, %f1126, 0f3FB8AA3B;
	ex2.approx.f32 	%f1128, %f1127;
	add.f32 	%f1129, %f1125, %f1128;
	sub.f32 	%f1130, %f1584, %f1403;
	mul.f32 	%f1131, %f1130, 0f3FB8AA3B;
	ex2.approx.f32 	%f1132, %f1131;
	add.f32 	%f1133, %f1129, %f1132;
	sub.f32 	%f1134, %f1583, %f1403;
	mul.f32 	%f1135, %f1134, 0f3FB8AA3B;
	ex2.approx.f32 	%f1136, %f1135;
	st.local.v4.f32 	[%rd6+16], {%f1124, %f1128, %f1132, %f1136};
	add.f32 	%f1137, %f1133, %f1136;
	sub.f32 	%f1138, %f1582, %f1403;
	mul.f32 	%f1139, %f1138, 0f3FB8AA3B;
	ex2.approx.f32 	%f1140, %f1139;
	add.f32 	%f1141, %f1137, %f1140;
	sub.f32 	%f1142, %f1581, %f1403;
	mul.f32 	%f1143, %f1142, 0f3FB8AA3B;
	ex2.approx.f32 	%f1144, %f1143;
	add.f32 	%f1145, %f1141, %f1144;
	sub.f32 	%f1146, %f1580, %f1403;
	mul.f32 	%f1147, %f1146, 0f3FB8AA3B;
	ex2.approx.f32 	%f1148, %f1147;
	add.f32 	%f1149, %f1145, %f1148;
	sub.f32 	%f1150, %f1579, %f1403;
	mul.f32 	%f1151, %f1150, 0f3FB8AA3B;
	ex2.approx.f32 	%f1152, %f1151;
	st.local.v4.f32 	[%rd6+32], {%f1140, %f1144, %f1148, %f1152};
	add.f32 	%f1153, %f1149, %f1152;
	sub.f32 	%f1154, %f1578, %f1403;
	mul.f32 	%f1155, %f1154, 0f3FB8AA3B;
	ex2.approx.f32 	%f1156, %f1155;
	add.f32 	%f1157, %f1153, %f1156;
	sub.f32 	%f1158, %f1577, %f1403;
	mul.f32 	%f1159, %f1158, 0f3FB8AA3B;
	ex2.approx.f32 	%f1160, %f1159;
	add.f32 	%f1161, %f1157, %f1160;
	sub.f32 	%f1162, %f1576, %f1403;
	mul.f32 	%f1163, %f1162, 0f3FB8AA3B;
	ex2.approx.f32 	%f1164, %f1163;
	add.f32 	%f1165, %f1161, %f1164;
	sub.f32 	%f1166, %f1575, %f1403;
	mul.f32 	%f1167, %f1166, 0f3FB8AA3B;
	ex2.approx.f32 	%f1168, %f1167;
	st.local.v4.f32 	[%rd6+48], {%f1156, %f1160, %f1164, %f1168};
	add.f32 	%f1169, %f1165, %f1168;
	max.f32 	%f320, %f1389, %f1403;
	sub.f32 	%f1170, %f1389, %f320;
	mul.f32 	%f1171, %f1170, 0f3FB8AA3B;
	ex2.approx.f32 	%f321, %f1171;
	sub.f32 	%f1172, %f1403, %f320;
	mul.f32 	%f1173, %f1172, 0f3FB8AA3B;
	ex2.approx.f32 	%f322, %f1173;
	mul.f32 	%f1174, %f1169, %f322;
	fma.rn.f32 	%f1592, %f1592, %f321, %f1174;
	@%p16 bra 	$L__BB0_340;
	setp.lt.u32 	%p180, %r24, 15;
	mov.b32 	%r918, 0;
	@%p180 bra 	$L__BB0_315;
	mov.b32 	%r925, 0;
$L__BB0_314:
	.pragma "nounroll";
	mul.wide.u32 	%rd51, %r925, 4;
	add.s64 	%rd52, %rd5, %rd51;
	ld.local.v4.f32 	{%f1175, %f1176, %f1177, %f1178}, [%rd52];
	mul.f32 	%f1179, %f321, %f1175;
	mul.f32 	%f1180, %f321, %f1176;
	mul.f32 	%f1181, %f321, %f1177;
	mul.f32 	%f1182, %f321, %f1178;
	st.local.v4.f32 	[%rd52], {%f1179, %f1180, %f1181, %f1182};
	ld.local.v4.f32 	{%f1183, %f1184, %f1185, %f1186}, [%rd52+16];
	mul.f32 	%f1187, %f321, %f1183;
	mul.f32 	%f1188, %f321, %f1184;
	mul.f32 	%f1189, %f321, %f1185;
	mul.f32 	%f1190, %f321, %f1186;
	st.local.v4.f32 	[%rd52+16], {%f1187, %f1188, %f1189, %f1190};
	ld.local.v4.f32 	{%f1191, %f1192, %f1193, %f1194}, [%rd52+32];
	mul.f32 	%f1195, %f321, %f1191;
	mul.f32 	%f1196, %f321, %f1192;
	mul.f32 	%f1197, %f321, %f1193;
	mul.f32 	%f1198, %f321, %f1194;
	st.local.v4.f32 	[%rd52+32], {%f1195, %f1196, %f1197, %f1198};
	ld.local.v4.f32 	{%f1199, %f1200, %f1201, %f1202}, [%rd52+48];
	mul.f32 	%f1203, %f321, %f1199;
	mul.f32 	%f1204, %f321, %f1200;
	mul.f32 	%f1205, %f321, %f1201;
	mul.f32 	%f1206, %f321, %f1202;
	st.local.v4.f32 	[%rd52+48], {%f1203, %f1204, %f1205, %f1206};
	add.s32 	%r925, %r925, 16;
	setp.eq.s32 	%p181, %r925, %r48;
	mov.u32 	%r918, %r48;
	@%p181 bra 	$L__BB0_315;
	bra.uni 	$L__BB0_314;
$L__BB0_315:
	setp.eq.s32 	%p182, %r25, 0;
	@%p182 bra 	$L__BB0_325;
	setp.lt.u32 	%p183, %r26, 7;
	@%p183 bra 	$L__BB0_318;
	mul.wide.u32 	%rd53, %r918, 4;
	add.s64 	%rd54, %rd5, %rd53;
	ld.local.f32 	%f1207, [%rd54];
	mul.f32 	%f1208, %f321, %f1207;
	st.local.f32 	[%rd54], %f1208;
	ld.local.f32 	%f1209, [%rd54+4];
	mul.f32 	%f1210, %f321, %f1209;
	st.local.f32 	[%rd54+4], %f1210;
	ld.local.f32 	%f1211, [%rd54+8];
	mul.f32 	%f1212, %f321, %f1211;
	st.local.f32 	[%rd54+8], %f1212;
	ld.local.f32 	%f1213, [%rd54+12];
	mul.f32 	%f1214, %f321, %f1213;
	st.local.f32 	[%rd54+12], %f1214;
	ld.local.f32 	%f1215, [%rd54+16];
	mul.f32 	%f1216, %f321, %f1215;
	st.local.f32 	[%rd54+16], %f1216;
	ld.local.f32 	%f1217, [%rd54+20];
	mul.f32 	%f1218, %f321, %f1217;
	st.local.f32 	[%rd54+20], %f1218;
	ld.local.f32 	%f1219, [%rd54+24];
	mul.f32 	%f1220, %f321, %f1219;
	st.local.f32 	[%rd54+24], %f1220;
	ld.local.f32 	%f1221, [%rd54+28];
	mul.f32 	%f1222, %f321, %f1221;
	st.local.f32 	[%rd54+28], %f1222;
	add.s32 	%r918, %r918, 8;
$L__BB0_318:
	setp.eq.s32 	%p184, %r27, 0;
	@%p184 bra 	$L__BB0_325;
	setp.lt.u32 	%p185, %r28, 3;
	@%p185 bra 	$L__BB0_321;
	mul.wide.u32 	%rd55, %r918, 4;
	add.s64 	%rd56, %rd5, %rd55;
	ld.local.f32 	%f1223, [%rd56];
	mul.f32 	%f1224, %f321, %f1223;
	st.local.f32 	[%rd56], %f1224;
	ld.local.f32 	%f1225, [%rd56+4];
	mul.f32 	%f1226, %f321, %f1225;
	st.local.f32 	[%rd56+4], %f1226;
	ld.local.f32 	%f1227, [%rd56+8];
	mul.f32 	%f1228, %f321, %f1227;
	st.local.f32 	[%rd56+8], %f1228;
	ld.local.f32 	%f1229, [%rd56+12];
	mul.f32 	%f1230, %f321, %f1229;
	st.local.f32 	[%rd56+12], %f1230;
	add.s32 	%r918, %r918, 4;
$L__BB0_321:
	setp.eq.s32 	%p186, %r29, 0;
	@%p186 bra 	$L__BB0_325;
	setp.eq.s32 	%p187, %r29, 1;
	mul.wide.u32 	%rd57, %r918, 4;
	add.s64 	%rd16, %rd5, %rd57;
	ld.local.f32 	%f1231, [%rd16];
	mul.f32 	%f1232, %f321, %f1231;
	st.local.f32 	[%rd16], %f1232;
	@%p187 bra 	$L__BB0_325;
	ld.local.f32 	%f1233, [%rd16+4];
	mul.f32 	%f1234, %f321, %f1233;
	st.local.f32 	[%rd16+4], %f1234;
	@%p15 bra 	$L__BB0_325;
	ld.local.f32 	%f1235, [%rd16+8];
	mul.f32 	%f1236, %f321, %f1235;
	st.local.f32 	[%rd16+8], %f1236;
$L__BB0_325:
	mov.b32 	%r920, 0;
$L__BB0_326:
	mul.wide.u32 	%rd58, %r920, 4;
	add.s64 	%rd59, %rd6, %rd58;
	ld.local.f32 	%f1237, [%rd59];
	mul.f32 	%f324, %f322, %f1237;
	mul.lo.s32 	%r185, %r920, %r3;
	mov.b32 	%r923, 0;
	@%p180 bra 	$L__BB0_329;
	mov.b32 	%r921, 0;
$L__BB0_328:
	.pragma "nounroll";
	add.s32 	%r826, %r921, %r185;
	shl.b32 	%r827, %r826, 1;
	add.s32 	%r828, %r22, %r827;
	ld.shared.u16 	%rs531, [%r828];
	// begin inline asm
	{  cvt.f32.f16 %f1238, %rs531;}

	// end inline asm
	mul.wide.u32 	%rd60, %r921, 4;
	add.s64 	%rd61, %rd5, %rd60;
	ld.local.v4.f32 	{%f1254, %f1255, %f1256, %f1257}, [%rd61];
	fma.rn.f32 	%f1258, %f324, %f1238, %f1254;
	ld.shared.u16 	%rs532, [%r828+2];
	// begin inline asm
	{  cvt.f32.f16 %f1239, %rs532;}

	// end inline asm
	fma.rn.f32 	%f1259, %f324, %f1239, %f1255;
	ld.shared.u16 	%rs533, [%r828+4];
	// begin inline asm
	{  cvt.f32.f16 %f1240, %rs533;}

	// end inline asm
	fma.rn.f32 	%f1260, %f324, %f1240, %f1256;
	ld.shared.u16 	%rs534, [%r828+6];
	// begin inline asm
	{  cvt.f32.f16 %f1241, %rs534;}

	// end inline asm
	fma.rn.f32 	%f1261, %f324, %f1241, %f1257;
	st.local.v4.f32 	[%rd61], {%f1258, %f1259, %f1260, %f1261};
	ld.shared.u16 	%rs535, [%r828+8];
	// begin inline asm
	{  cvt.f32.f16 %f1242, %rs535;}

	// end inline asm
	ld.local.v4.f32 	{%f1262, %f1263, %f1264, %f1265}, [%rd61+16];
	fma.rn.f32 	%f1266, %f324, %f1242, %f1262;
	ld.shared.u16 	%rs536, [%r828+10];
	// begin inline asm
	{  cvt.f32.f16 %f1243, %rs536;}

	// end inline asm
	fma.rn.f32 	%f1267, %f324, %f1243, %f1263;
	ld.shared.u16 	%rs537, [%r828+12];
	// begin inline asm
	{  cvt.f32.f16 %f1244, %rs537;}

	// end inline asm
	fma.rn.f32 	%f1268, %f324, %f1244, %f1264;
	ld.shared.u16 	%rs538, [%r828+14];
	// begin inline asm
	{  cvt.f32.f16 %f1245, %rs538;}

	// end inline asm
	fma.rn.f32 	%f1269, %f324, %f1245, %f1265;
	st.local.v4.f32 	[%rd61+16], {%f1266, %f1267, %f1268, %f1269};
	ld.shared.u16 	%rs539, [%r828+16];
	// begin inline asm
	{  cvt.f32.f16 %f1246, %rs539;}

	// end inline asm
	ld.local.v4.f32 	{%f1270, %f1271, %f1272, %f1273}, [%rd61+32];
	fma.rn.f32 	%f1274, %f324, %f1246, %f1270;
	ld.shared.u16 	%rs540, [%r828+18];
	// begin inline asm
	{  cvt.f32.f16 %f1247, %rs540;}

	// end inline asm
	fma.rn.f32 	%f1275, %f324, %f1247, %f1271;
	ld.shared.u16 	%rs541, [%r828+20];
	// begin inline asm
	{  cvt.f32.f16 %f1248, %rs541;}

	// end inline asm
	fma.rn.f32 	%f1276, %f324, %f1248, %f1272;
	ld.shared.u16 	%rs542, [%r828+22];
	// begin inline asm
	{  cvt.f32.f16 %f1249, %rs542;}

	// end inline asm
	fma.rn.f32 	%f1277, %f324, %f1249, %f1273;
	st.local.v4.f32 	[%rd61+32], {%f1274, %f1275, %f1276, %f1277};
	ld.shared.u16 	%rs543, [%r828+24];
	// begin inline asm
	{  cvt.f32.f16 %f1250, %rs543;}

	// end inline asm
	ld.local.v4.f32 	{%f1278, %f1279, %f1280, %f1281}, [%rd61+48];
	fma.rn.f32 	%f1282, %f324, %f1250, %f1278;
	ld.shared.u16 	%rs544, [%r828+26];
	// begin inline asm
	{  cvt.f32.f16 %f1251, %rs544;}

	// end inline asm
	fma.rn.f32 	%f1283, %f324, %f1251, %f1279;
	ld.shared.u16 	%rs545, [%r828+28];
	// begin inline asm
	{  cvt.f32.f16 %f1252, %rs545;}

	// end inline asm
	fma.rn.f32 	%f1284, %f324, %f1252, %f1280;
	ld.shared.u16 	%rs546, [%r828+30];
	// begin inline asm
	{  cvt.f32.f16 %f1253, %rs546;}

	// end inline asm
	fma.rn.f32 	%f1285, %f324, %f1253, %f1281;
	st.local.v4.f32 	[%rd61+48], {%f1282, %f1283, %f1284, %f1285};
	add.s32 	%r921, %r921, 16;
	setp.ne.s32 	%p190, %r921, %r48;
	mov.u32 	%r923, %r48;
	@%p190 bra 	$L__BB0_328;
$L__BB0_329:
	@%p182 bra 	$L__BB0_339;
	setp.lt.u32 	%p192, %r26, 7;
	@%p192 bra 	$L__BB0_332;
	add.s32 	%r829, %r923, %r185;
	shl.b32 	%r830, %r829, 1;
	add.s32 	%r831, %r22, %r830;
	ld.shared.u16 	%rs547, [%r831];
	// begin inline asm
	{  cvt.f32.f16 %f1286, %rs547;}

	// end inline asm
	mul.wide.u32 	%rd62, %r923, 4;
	add.s64 	%rd63, %rd5, %rd62;
	ld.local.f32 	%f1294, [%rd63];
	fma.rn.f32 	%f1295, %f324, %f1286, %f1294;
	st.local.f32 	[%rd63], %f1295;
	ld.shared.u16 	%rs548, [%r831+2];
	// begin inline asm
	{  cvt.f32.f16 %f1287, %rs548;}

	// end inline asm
	ld.local.f32 	%f1296, [%rd63+4];
	fma.rn.f32 	%f1297, %f324, %f1287, %f1296;
	st.local.f32 	[%rd63+4], %f1297;
	ld.shared.u16 	%rs549, [%r831+4];
	// begin inline asm
	{  cvt.f32.f16 %f1288, %rs549;}

	// end inline asm
	ld.local.f32 	%f1298, [%rd63+8];
	fma.rn.f32 	%f1299, %f324, %f1288, %f1298;
	st.local.f32 	[%rd63+8], %f1299;
	ld.shared.u16 	%rs550, [%r831+6];
	// begin inline asm
	{  cvt.f32.f16 %f1289, %rs550;}

	// end inline asm
	ld.local.f32 	%f1300, [%rd63+12];
	fma.rn.f32 	%f1301, %f324, %f1289, %f1300;
	st.local.f32 	[%rd63+12], %f1301;
	ld.shared.u16 	%rs551, [%r831+8];
	// begin inline asm
	{  cvt.f32.f16 %f1290, %rs551;}

	// end inline asm
	ld.local.f32 	%f1302, [%rd63+16];
	fma.rn.f32 	%f1303, %f324, %f1290, %f1302;
	st.local.f32 	[%rd63+16], %f1303;
	ld.shared.u16 	%rs552, [%r831+10];
	// begin inline asm
	{  cvt.f32.f16 %f1291, %rs552;}

	// end inline asm
	ld.local.f32 	%f1304, [%rd63+20];
	fma.rn.f32 	%f1305, %f324, %f1291, %f1304;
	st.local.f32 	[%rd63+20], %f1305;
	ld.shared.u16 	%rs553, [%r831+12];
	// begin inline asm
	{  cvt.f32.f16 %f1292, %rs553;}

	// end inline asm
	ld.local.f32 	%f1306, [%rd63+24];
	fma.rn.f32 	%f1307, %f324, %f1292, %f1306;
	st.local.f32 	[%rd63+24], %f1307;
	ld.shared.u16 	%rs554, [%r831+14];
	// begin inline asm
	{  cvt.f32.f16 %f1293, %rs554;}

	// end inline asm
	ld.local.f32 	%f1308, [%rd63+28];
	fma.rn.f32 	%f1309, %f324, %f1293, %f1308;
	st.local.f32 	[%rd63+28], %f1309;
	add.s32 	%r923, %r923, 8;
$L__BB0_332:
	setp.eq.s32 	%p193, %r27, 0;
	@%p193 bra 	$L__BB0_339;
	setp.lt.u32 	%p194, %r28, 3;
	@%p194 bra 	$L__BB0_335;
	add.s32 	%r832, %r923, %r185;
	shl.b32 	%r833, %r832, 1;
	add.s32 	%r834, %r22, %r833;
	ld.shared.u16 	%rs555, [%r834];
	// begin inline asm
	{  cvt.f32.f16 %f1310, %rs555;}

	// end inline asm
	mul.wide.u32 	%rd64, %r923, 4;
	add.s64 	%rd65, %rd5, %rd64;
	ld.local.f32 	%f1314, [%rd65];
	fma.rn.f32 	%f1315, %f324, %f1310, %f1314;
	st.local.f32 	[%rd65], %f1315;
	ld.shared.u16 	%rs556, [%r834+2];
	// begin inline asm
	{  cvt.f32.f16 %f1311, %rs556;}

	// end inline asm
	ld.local.f32 	%f1316, [%rd65+4];
	fma.rn.f32 	%f1317, %f324, %f1311, %f1316;
	st.local.f32 	[%rd65+4], %f1317;
	ld.shared.u16 	%rs557, [%r834+4];
	// begin inline asm
	{  cvt.f32.f16 %f1312, %rs557;}

	// end inline asm
	ld.local.f32 	%f1318, [%rd65+8];
	fma.rn.f32 	%f1319, %f324, %f1312, %f1318;
	st.local.f32 	[%rd65+8], %f1319;
	ld.shared.u16 	%rs558, [%r834+6];
	// begin inline asm
	{  cvt.f32.f16 %f1313, %rs558;}

	// end inline asm
	ld.local.f32 	%f1320, [%rd65+12];
	fma.rn.f32 	%f1321, %f324, %f1313, %f1320;
	st.local.f32 	[%rd65+12], %f1321;
	add.s32 	%r923, %r923, 4;
$L__BB0_335:
	setp.eq.s32 	%p195, %r29, 0;
	@%p195 bra 	$L__BB0_339;
	setp.eq.s32 	%p196, %r29, 1;
	add.s32 	%r835, %r923, %r185;
	shl.b32 	%r836, %r835, 1;
	add.s32 	%r193, %r22, %r836;
	ld.shared.u16 	%rs559, [%r193];
	// begin inline asm
	{  cvt.f32.f16 %f1322, %rs559;}

	// end inline asm
	mul.wide.u32 	%rd66, %r923, 4;
	add.s64 	%rd17, %rd5, %rd66;
	ld.local.f32 	%f1323, [%rd17];
	fma.rn.f32 	%f1324, %f324, %f1322, %f1323;
	st.local.f32 	[%rd17], %f1324;
	@%p196 bra 	$L__BB0_339;
	ld.shared.u16 	%rs560, [%r193+2];
	// begin inline asm
	{  cvt.f32.f16 %f1325, %rs560;}

	// end inline asm
	ld.local.f32 	%f1326, [%rd17+4];
	fma.rn.f32 	%f1327, %f324, %f1325, %f1326;
	st.local.f32 	[%rd17+4], %f1327;
	@%p15 bra 	$L__BB0_339;
	ld.shared.u16 	%rs561, [%r193+4];
	// begin inline asm
	{  cvt.f32.f16 %f1328, %rs561;}

	// end inline asm
	ld.local.f32 	%f1329, [%rd17+8];
	fma.rn.f32 	%f1330, %f324, %f1328, %f1329;
	st.local.f32 	[%rd17+8], %f1330;
$L__BB0_339:
	add.s32 	%r920, %r920, 1;
	setp.eq.s32 	%p198, %r920, 16;
	@%p198 bra 	$L__BB0_340;
	bra.uni 	$L__BB0_326;
$L__BB0_340:
	bar.sync 	0;
	add.s32 	%r847, %r847, 1;
	setp.ne.s32 	%p199, %r847, %r222;
	mov.f32 	%f1389, %f320;
	@%p199 bra 	$L__BB0_15;
$L__BB0_341:
	setp.ge.s32 	%p200, %r2, %r219;
	@%p200 bra 	$L__BB0_355;
	setp.lt.s32 	%p201, %r221, 1;
	rcp.rn.f32 	%f326, %f1592;
	@%p201 bra 	$L__BB0_355;
	mul.lo.s32 	%r198, %r221, %r2;
	add.s32 	%r838, %r221, -1;
	and.b32  	%r199, %r221, 15;
	setp.lt.u32 	%p202, %r838, 15;
	mov.b32 	%r929, 0;
	@%p202 bra 	$L__BB0_346;
	and.b32  	%r929, %r221, 2147483632;
	neg.s32 	%r927, %r929;
	add.s64 	%rd18, %rd4, 16;
	mov.u32 	%r926, %r198;
$L__BB0_345:
	.pragma "nounroll";
	mul.wide.s32 	%rd67, %r926, 2;
	add.s64 	%rd68, %rd18, %rd67;
	ld.local.v4.f32 	{%f1347, %f1348, %f1349, %f1350}, [%rd82+-32];
	mul.f32 	%f1331, %f326, %f1347;
	// begin inline asm
	{  cvt.rn.f16.f32 %rs562, %f1331;}

	// end inline asm
	st.global.u16 	[%rd68+-16], %rs562;
	mul.f32 	%f1332, %f326, %f1348;
	// begin inline asm
	{  cvt.rn.f16.f32 %rs563, %f1332;}

	// end inline asm
	st.global.u16 	[%rd68+-14], %rs563;
	mul.f32 	%f1333, %f326, %f1349;
	// begin inline asm
	{  cvt.rn.f16.f32 %rs564, %f1333;}

	// end inline asm
	st.global.u16 	[%rd68+-12], %rs564;
	mul.f32 	%f1334, %f326, %f1350;
	// begin inline asm
	{  cvt.rn.f16.f32 %rs565, %f1334;}

	// end inline asm
	st.global.u16 	[%rd68+-10], %rs565;
	ld.local.v4.f32 	{%f1351, %f1352, %f1353, %f1354}, [%rd82+-16];
	mul.f32 	%f1335, %f326, %f1351;
	// begin inline asm
	{  cvt.rn.f16.f32 %rs566, %f1335;}

	// end inline asm
	st.global.u16 	[%rd68+-8], %rs566;
	mul.f32 	%f1336, %f326, %f1352;
	// begin inline asm
	{  cvt.rn.f16.f32 %rs567, %f1336;}

	// end inline asm
	st.global.u16 	[%rd68+-6], %rs567;
	mul.f32 	%f1337, %f326, %f1353;
	// begin inline asm
	{  cvt.rn.f16.f32 %rs568, %f1337;}

	// end inline asm
	st.global.u16 	[%rd68+-4], %rs568;
	mul.f32 	%f1338, %f326, %f1354;
	// begin inline asm
	{  cvt.rn.f16.f32 %rs569, %f1338;}

	// end inline asm
	st.global.u16 	[%rd68+-2], %rs569;
	ld.local.v4.f32 	{%f1355, %f1356, %f1357, %f1358}, [%rd82];
	mul.f32 	%f1339, %f326, %f1355;
	// begin inline asm
	{  cvt.rn.f16.f32 %rs570, %f1339;}

	// end inline asm
	st.global.u16 	[%rd68], %rs570;
	mul.f32 	%f1340, %f326, %f1356;
	// begin inline asm
	{  cvt.rn.f16.f32 %rs571, %f1340;}

	// end inline asm
	st.global.u16 	[%rd68+2], %rs571;
	mul.f32 	%f1341, %f326, %f1357;
	// begin inline asm
	{  cvt.rn.f16.f32 %rs572, %f1341;}

	// end inline asm
	st.global.u16 	[%rd68+4], %rs572;
	mul.f32 	%f1342, %f326, %f1358;
	// begin inline asm
	{  cvt.rn.f16.f32 %rs573, %f1342;}

	// end inline asm
	st.global.u16 	[%rd68+6], %rs573;
	ld.local.v4.f32 	{%f1359, %f1360, %f1361, %f1362}, [%rd82+16];
	mul.f32 	%f1343, %f326, %f1359;
	// begin inline asm
	{  cvt.rn.f16.f32 %rs574, %f1343;}

	// end inline asm
	st.global.u16 	[%rd68+8], %rs574;
	mul.f32 	%f1344, %f326, %f1360;
	// begin inline asm
	{  cvt.rn.f16.f32 %rs575, %f1344;}

	// end inline asm
	st.global.u16 	[%rd68+10], %rs575;
	mul.f32 	%f1345, %f326, %f1361;
	// begin inline asm
	{  cvt.rn.f16.f32 %rs576, %f1345;}

	// end inline asm
	st.global.u16 	[%rd68+12], %rs576;
	mul.f32 	%f1346, %f326, %f1362;
	// begin inline asm
	{  cvt.rn.f16.f32 %rs577, %f1346;}

	// end inline asm
	st.global.u16 	[%rd68+14], %rs577;
	add.s32 	%r927, %r927, 16;
	add.s64 	%rd82, %rd82, 64;
	add.s32 	%r926, %r926, 16;
	setp.ne.s32 	%p203, %r927, 0;
	@%p203 bra 	$L__BB0_345;
$L__BB0_346:
	setp.eq.s32 	%p204, %r199, 0;
	@%p204 bra 	$L__BB0_355;
	and.b32  	%r207, %r221, 7;
	setp.lt.u32 	%p205, %r199, 8;
	@%p205 bra 	$L__BB0_349;
	mul.wide.u32 	%rd69, %r929, 4;
	add.s64 	%rd70, %rd5, %rd69;
	ld.local.f32 	%f1371, [%rd70];
	mul.f32 	%f1363, %f326, %f1371;
	// begin inline asm
	{  cvt.rn.f16.f32 %rs578, %f1363;}

	// end inline asm
	add.s32 	%r839, %r929, %r198;
	mul.wide.s32 	%rd71, %r839, 2;
	add.s64 	%rd72, %rd4, %rd71;
	st.global.u16 	[%rd72], %rs578;
	ld.local.f32 	%f1372, [%rd70+4];
	mul.f32 	%f1364, %f326, %f1372;
	// begin inline asm
	{  cvt.rn.f16.f32 %rs579, %f1364;}

	// end inline asm
	st.global.u16 	[%rd72+2], %rs579;
	ld.local.f32 	%f1373, [%rd70+8];
	mul.f32 	%f1365, %f326, %f1373;
	// begin inline asm
	{  cvt.rn.f16.f32 %rs580, %f1365;}

	// end inline asm
	st.global.u16 	[%rd72+4], %rs580;
	ld.local.f32 	%f1374, [%rd70+12];
	mul.f32 	%f1366, %f326, %f1374;
	// begin inline asm
	{  cvt.rn.f16.f32 %rs581, %f1366;}

	// end inline asm
	st.global.u16 	[%rd72+6], %rs581;
	ld.local.f32 	%f1375, [%rd70+16];
	mul.f32 	%f1367, %f326, %f1375;
	// begin inline asm
	{  cvt.rn.f16.f32 %rs582, %f1367;}

	// end inline asm
	st.global.u16 	[%rd72+8], %rs582;
	ld.local.f32 	%f1376, [%rd70+20];
	mul.f32 	%f1368, %f326, %f1376;
	// begin inline asm
	{  cvt.rn.f16.f32 %rs583, %f1368;}

	// end inline asm
	st.global.u16 	[%rd72+10], %rs583;
	ld.local.f32 	%f1377, [%rd70+24];
	mul.f32 	%f1369, %f326, %f1377;
	// begin inline asm
	{  cvt.rn.f16.f32 %rs584, %f1369;}

	// end inline asm
	st.global.u16 	[%rd72+12], %rs584;
	ld.local.f32 	%f1378, [%rd70+28];
	mul.f32 	%f1370, %f326, %f1378;
	// begin inline asm
	{  cvt.rn.f16.f32 %rs585, %f1370;}

	// end inline asm
	st.global.u16 	[%rd72+14], %rs585;
	add.s32 	%r929, %r929, 8;
$L__BB0_349:
	setp.eq.s32 	%p206, %r207, 0;
	@%p206 bra 	$L__BB0_355;
	and.b32  	%r210, %r221, 3;
	setp.lt.u32 	%p207, %r207, 4;
	@%p207 bra 	$L__BB0_352;
	mul.wide.u32 	%rd73, %r929, 4;
	add.s64 	%rd74, %rd5, %rd73;
	ld.local.f32 	%f1383, [%rd74];
	mul.f32 	%f1379, %f326, %f1383;
	// begin inline asm
	{  cvt.rn.f16.f32 %rs586, %f1379;}

	// end inline asm
	add.s32 	%r840, %r929, %r198;
	mul.wide.s32 	%rd75, %r840, 2;
	add.s64 	%rd76, %rd4, %rd75;
	st.global.u16 	[%rd76], %rs586;
	ld.local.f32 	%f1384, [%rd74+4];
	mul.f32 	%f1380, %f326, %f1384;
	// begin inline asm
	{  cvt.rn.f16.f32 %rs587, %f1380;}

	// end inline asm
	st.global.u16 	[%rd76+2], %rs587;
	ld.local.f32 	%f1385, [%rd74+8];
	mul.f32 	%f1381, %f326, %f1385;
	// begin inline asm
	{  cvt.rn.f16.f32 %rs588, %f1381;}

	// end inline asm
	st.global.u16 	[%rd76+4], %rs588;
	ld.local.f32 	%f1386, [%rd74+12];
	mul.f32 	%f1382, %f326, %f1386;
	// begin inline asm
	{  cvt.rn.f16.f32 %rs589, %f1382;}

	// end inline asm
	st.global.u16 	[%rd76+6], %rs589;
	add.s32 	%r929, %r929, 4;
$L__BB0_352:
	setp.eq.s32 	%p208, %r210, 0;
	@%p208 bra 	$L__BB0_355;
	add.s32 	%r932, %r929, %r198;
	mul.wide.u32 	%rd77, %r929, 4;
	add.s64 	%rd83, %rd5, %rd77;
	neg.s32 	%r931, %r210;
$L__BB0_354:
	.pragma "nounroll";
	mul.wide.s32 	%rd78, %r932, 2;
	add.s64 	%rd79, %rd4, %rd78;
	ld.local.f32 	%f1388, [%rd83];
	mul.f32 	%f1387, %f326, %f1388;
	// begin inline asm
	{  cvt.rn.f16.f32 %rs590, %f1387;}

	// end inline asm
	st.global.u16 	[%rd79], %rs590;
	add.s32 	%r932, %r932, 1;
	add.s64 	%rd83, %rd83, 4;
	add.s32 	%r931, %r931, 1;
	setp.ne.s32 	%p209, %r931, 0;
	@%p209 bra 	$L__BB0_354;
$L__BB0_355:
	ret;

}


// ===== COMPILED SASS (sm_100) =====

	.target	sm_100

	.elftype	@"ET_EXEC"


//--------------------- .note.nv.tkinfo           --------------------------
	.section	.note.nv.tkinfo,"",@"SHT_NOTE"
	.sectionflags	@"SHF_NOTE_NV_TKINFO"
	.tkinfo
        /*0018*/ 	.word	0x00000002
        /*0030*/ 	.string	""
        /*0030*/ 	.string	"ptxas"
        /*0030*/ 	.string	"Cuda compilation tools, release 13.0, V13.0.88"
        /*0030*/ 	.string	"Build cuda_13.0.r13.0/compiler.36424714_0"
        /*0030*/ 	.string	"-arch sm_100 -m 64 "



//--------------------- .note.nv.cuinfo           --------------------------
	.section	.note.nv.cuinfo,"",@"SHT_NOTE"
	.sectionflags	@"SHF_NOTE_NV_CUINFO"
        /*0018*/ 	.short	0x0002
        /*001a*/ 	.short	0x0064
        /*001c*/ 	.short	0x0082
	.zero		2


//--------------------- .nv.info                  --------------------------
	.section	.nv.info,"",@"SHT_CUDA_INFO"
	.align	4


	//----- nvinfo : EIATTR_REGCOUNT
	.align		4
        /*0000*/ 	.byte	0x04, 0x2f
        /*0002*/ 	.short	(.L_1 - .L_0)
	.align		4
.L_0:
        /*0004*/ 	.word	index@(_Z15flash_attentionPK6__halfS1_S1_PS_iiiiif)
        /*0008*/ 	.word	0x00000020


	//----- nvinfo : EIATTR_FRAME_SIZE
	.align		4
.L_1:
        /*000c*/ 	.byte	0x04, 0x11
        /*000e*/ 	.short	(.L_3 - .L_2)
	.align		4
.L_2:
        /*0010*/ 	.word	index@($__internal_0_$__cuda_sm20_rcp_rn_f32_slowpath)
        /*0014*/ 	.word	0x00000240


	//----- nvinfo : EIATTR_FRAME_SIZE
	.align		4
.L_3:
        /*0018*/ 	.byte	0x04, 0x11
        /*001a*/ 	.short	(.L_5 - .L_4)
	.align		4
.L_4:
        /*001c*/ 	.word	index@(_Z15flash_attentionPK6__halfS1_S1_PS_iiiiif)
        /*0020*/ 	.word	0x00000240


	//----- nvinfo : EIATTR_MIN_STACK_SIZE
	.align		4
.L_5:
        /*0024*/ 	.byte	0x04, 0x12
        /*0026*/ 	.short	(.L_7 - .L_6)
	.align		4
.L_6:
        /*0028*/ 	.word	index@(_Z15flash_attentionPK6__halfS1_S1_PS_iiiiif)
        /*002c*/ 	.word	0x00000240
.L_7:


//--------------------- .nv.compat                --------------------------
	.section	.nv.compat,"",@"SHT_CUDA_COMPAT_INFO"
	.align	4
        /*0000*/ 	.byte	0x02, 0x09, 0x00, 0x00, 0x02, 0x02, 0x01, 0x00, 0x02, 0x05, 0x05, 0x00, 0x03, 0x07, 0x01, 0x01
        /*0010*/ 	.byte	0x02, 0x03, 0x00, 0x00, 0x02, 0x06, 0x01, 0x00, 0x04, 0x0b, 0x08, 0x00, 0x01, 0x00, 0x00, 0x00
        /*0020*/ 	.byte	0x00, 0x00, 0x00, 0x00


//--------------------- .nv.info._Z15flash_attentionPK6__halfS1_S1_PS_iiiiif --------------------------
	.section	.nv.info._Z15flash_attentionPK6__halfS1_S1_PS_iiiiif,"",@"SHT_CUDA_INFO"
	.sectionflags	@""
	.align	4


	//----- nvinfo : EIATTR_CUDA_API_VERSION
	.align		4
        /*0000*/ 	.byte	0x04, 0x37
        /*0002*/ 	.short	(.L_9 - .L_8)
.L_8:
        /*0004*/ 	.word	0x00000082


	//----- nvinfo : EIATTR_KPARAM_INFO
	.align		4
.L_9:
        /*0008*/ 	.byte	0x04, 0x17
        /*000a*/ 	.short	(.L_11 - .L_10)
.L_10:
        /*000c*/ 	.word	0x00000000
        /*0010*/ 	.short	0x0009
        /*0012*/ 	.short	0x0034
        /*0014*/ 	.byte	0x00, 0xf0, 0x11, 0x00


	//----- nvinfo : EIATTR_KPARAM_INFO
	.align		4
.L_11:
        /*0018*/ 	.byte	0x04, 0x17
        /*001a*/ 	.short	(.L_13 - .L_12)
.L_12:
        /*001c*/ 	.word	0x00000000
        /*0020*/ 	.short	0x0008
        /*0022*/ 	.short	0x0030
        /*0024*/ 	.byte	0x00, 0xf0, 0x11, 0x00


	//----- nvinfo : EIATTR_KPARAM_INFO
	.align		4
.L_13:
        /*0028*/ 	.byte	0x04, 0x17
        /*002a*/ 	.short	(.L_15 - .L_14)
.L_14:
        /*002c*/ 	.word	0x00000000
        /*0030*/ 	.short	0x0007
        /*0032*/ 	.short	0x002c
        /*0034*/ 	.byte	0x00, 0xf0, 0x11, 0x00


	//----- nvinfo : EIATTR_KPARAM_INFO
	.align		4
.L_15:
        /*0038*/ 	.byte	0x04, 0x17
        /*003a*/ 	.short	(.L_17 - .L_16)
.L_16:
        /*003c*/ 	.word	0x00000000
        /*0040*/ 	.short	0x0006
        /*0042*/ 	.short	0x0028
        /*0044*/ 	.byte	0x00, 0xf0, 0x11, 0x00


	//----- nvinfo : EIATTR_KPARAM_INFO
	.align		4
.L_17:
        /*0048*/ 	.byte	0x04, 0x17
        /*004a*/ 	.short	(.L_19 - .L_18)
.L_18:
        /*004c*/ 	.word	0x00000000
        /*0050*/ 	.short	0x0005
        /*0052*/ 	.short	0x0024
        /*0054*/ 	.byte	0x00, 0xf0, 0x11, 0x00


	//----- nvinfo : EIATTR_KPARAM_INFO
	.align		4
.L_19:
        /*0058*/ 	.byte	0x04, 0x17
        /*005a*/ 	.short	(.L_21 - .L_20)
.L_20:
        /*005c*/ 	.word	0x00000000
        /*0060*/ 	.short	0x0004
        /*0062*/ 	.short	0x0020
        /*0064*/ 	.byte	0x00, 0xf0, 0x11, 0x00


	//----- nvinfo : EIATTR_KPARAM_INFO
	.align		4
.L_21:
        /*0068*/ 	.byte	0x04, 0x17
        /*006a*/ 	.short	(.L_23 - .L_22)
.L_22:
        /*006c*/ 	.word	0x00000000
        /*0070*/ 	.short	0x0003
        /*0072*/ 	.short	0x0018
        /*0074*/ 	.byte	0x00, 0xf5, 0x21, 0x00


	//----- nvinfo : EIATTR_KPARAM_INFO
	.align		4
.L_23:
        /*0078*/ 	.byte	0x04, 0x17
        /*007a*/ 	.short	(.L_25 - .L_24)
.L_24:
        /*007c*/ 	.word	0x00000000
        /*0080*/ 	.short	0x0002
        /*0082*/ 	.short	0x0010
        /*0084*/ 	.byte	0x00, 0xf5, 0x21, 0x00


	//----- nvinfo : EIATTR_KPARAM_INFO
	.align		4
.L_25:
        /*0088*/ 	.byte	0x04, 0x17
        /*008a*/ 	.short	(.L_27 - .L_26)
.L_26:
        /*008c*/ 	.word	0x00000000
        /*0090*/ 	.short	0x0001
        /*0092*/ 	.short	0x0008
        /*0094*/ 	.byte	0x00, 0xf5, 0x21, 0x00


	//----- nvinfo : EIATTR_KPARAM_INFO
	.align		4
.L_27:
        /*0098*/ 	.byte	0x04, 0x17
        /*009a*/ 	.short	(.L_29 - .L_28)
.L_28:
        /*009c*/ 	.word	0x00000000
        /*00a0*/ 	.short	0x0000
        /*00a2*/ 	.short	0x0000
        /*00a4*/ 	.byte	0x00, 0xf5, 0x21, 0x00


	//----- nvinfo : EIATTR_SPARSE_MMA_MASK
	.align		4
.L_29:
        /*00a8*/ 	.byte	0x03, 0x50
        /*00aa*/ 	.short	0x0000


	//----- nvinfo : EIATTR_MAXREG_COUNT
	.align		4
        /*00ac*/ 	.byte	0x03, 0x1b
        /*00ae*/ 	.short	0x00ff


	//----- nvinfo : EIATTR_NUM_BARRIERS
	.align		4
        /*00b0*/ 	.byte	0x02, 0x4c
        /*00b2*/ 	.byte	0x01
	.zero		1


	//----- nvinfo : EIATTR_MERCURY_ISA_VERSION
	.align		4
        /*00b4*/ 	.byte	0x03, 0x5f
        /*00b6*/ 	.short	0x0101


	//----- nvinfo : EIATTR_VRC_CTA_INIT_COUNT
	.align		4
        /*00b8*/ 	.byte	0x02, 0x4a
	.zero		1
	.zero		1


	//----- nvinfo : EIATTR_EXIT_INSTR_OFFSETS
	.align		4
        /*00bc*/ 	.byte	0x04, 0x1c
        /*00be*/ 	.short	(.L_31 - .L_30)


	//   ....[0]....
.L_30:
        /*00c0*/ 	.word	0x0000baa0


	//   ....[1]....
        /*00c4*/ 	.word	0x0000bba0


	//   ....[2]....
        /*00c8*/ 	.word	0x0000c050


	//   ....[3]....
        /*00cc*/ 	.word	0x0000c290


	//   ....[4]....
        /*00d0*/ 	.word	0x0000c400


	//   ....[5]....
        /*00d4*/ 	.word	0x0000c4f0


	//----- nvinfo : EIATTR_CRS_STACK_SIZE
	.align		4
.L_31:
        /*00d8*/ 	.byte	0x04, 0x1e
        /*00da*/ 	.short	(.L_33 - .L_32)
.L_32:
        /*00dc*/ 	.word	0x00000000


	//----- nvinfo : EIATTR_CBANK_PARAM_SIZE
	.align		4
.L_33:
        /*00e0*/ 	.byte	0x03, 0x19
        /*00e2*/ 	.short	0x0038


	//----- nvinfo : EIATTR_PARAM_CBANK
	.align		4
        /*00e4*/ 	.byte	0x04, 0x0a
        /*00e6*/ 	.short	(.L_35 - .L_34)
	.align		4
.L_34:
        /*00e8*/ 	.word	index@(.nv.constant0._Z15flash_attentionPK6__halfS1_S1_PS_iiiiif)
        /*00ec*/ 	.short	0x0380
        /*00ee*/ 	.short	0x0038


	//----- nvinfo : EIATTR_SW_WAR
	.align		4
.L_35:
        /*00f0*/ 	.byte	0x04, 0x36
        /*00f2*/ 	.short	(.L_37 - .L_36)
.L_36:
        /*00f4*/ 	.word	0x00000008
.L_37:


//--------------------- .nv.callgraph             --------------------------
	.section	.nv.callgraph,"",@"SHT_CUDA_CALLGRAPH"
	.align	4
	.sectionentsize	8
	.align		4
        /*0000*/ 	.word	0x00000000
	.align		4
        /*0004*/ 	.word	0xffffffff
	.align		4
        /*0008*/ 	.word	0x00000000
	.align		4
        /*000c*/ 	.word	0xfffffffe
	.align		4
        /*0010*/ 	.word	0x00000000
	.align		4
        /*0014*/ 	.word	0xfffffffd
	.align		4
        /*0018*/ 	.word	0x00000000
	.align		4
        /*001c*/ 	.word	0xfffffffc


//--------------------- .text._Z15flash_attentionPK6__halfS1_S1_PS_iiiiif --------------------------
	.section	.text._Z15flash_attentionPK6__halfS1_S1_PS_iiiiif,"ax",@progbits
	.align	128
        .global         _Z15flash_attentionPK6__halfS1_S1_PS_iiiiif
        .type           _Z15flash_attentionPK6__halfS1_S1_PS_iiiiif,@function
        .size           _Z15flash_attentionPK6__halfS1_S1_PS_iiiiif,(.L_x_148 - _Z15flash_attentionPK6__halfS1_S1_PS_iiiiif)
        .other          _Z15flash_attentionPK6__halfS1_S1_PS_iiiiif,@"STO_CUDA_ENTRY STV_DEFAULT"
_Z15flash_attentionPK6__halfS1_S1_PS_iiiiif:
.text._Z15flash_attentionPK6__halfS1_S1_PS_iiiiif:
[----:B------:R-:W0:Y:S01]  /*0000*/  LDC R1, c[0x0][0x37c] ;  /* 0x0000df00ff017b82 */ /* 0x000e220000000800 */
[----:B------:R-:W1:Y:S01]  /*0010*/  S2R R3, SR_CTAID.X ;  /* 0x0000000000037919 */ /* 0x000e620000002500 */
[----:B------:R-:W2:Y:S01]  /*0020*/  LDCU UR23, c[0x0][0x3a8] ;  /* 0x00007500ff1777ac */ /* 0x000ea20008000800 */
[----:B0-----:R-:W-:Y:S01]  /*0030*/  IADD3 R1, PT, PT, R1, -0x240, RZ ;  /* 0xfffffdc001017810 */ /* 0x001fe20007ffe0ff */
[----:B------:R-:W-:Y:S01]  /*0040*/  BSSY.RECONVERGENT B0, `(.L_x_0) ;  /* 0x0000087000007945 */ /* 0x000fe20003800200 */
[----:B------:R-:W1:Y:S01]  /*0050*/  S2R R2, SR_TID.X ;  /* 0x0000000000027919 */ /* 0x000e620000002100 */
[----:B------:R-:W1:Y:S01]  /*0060*/  LDCU UR4, c[0x0][0x360] ;  /* 0x00006c00ff0477ac */ /* 0x000e620008000800 */
[C---:B------:R-:W-:Y:S02]  /*0070*/  R2UR UR22, R1.reuse ;  /* 0x00000000011672ca */ /* 0x040fe400000e0000 */
[----:B------:R-:W-:Y:S01]  /*0080*/  R2UR UR20, R1 ;  /* 0x00000000011472ca */ /* 0x000fe200000e0000 */
[----:B------:R-:W0:Y:S01]  /*0090*/  LDCU UR5, c[0x0][0x3a0] ;  /* 0x00007400ff0577ac */ /* 0x000e220008000800 */
[----:B------:R-:W3:Y:S01]  /*00a0*/  LDCU.64 UR6, c[0x0][0x358] ;  /* 0x00006b00ff0677ac */ /* 0x000ee20008000a00 */
[----:B--2---:R-:W-:-:S02]  /*00b0*/  UISETP.GE.AND UP0, UPT, UR23, 0x1, UPT ;  /* 0x000000011700788c */ /* 0x004fc4000bf06270 */
[----:B------:R-:W-:-:S04]  /*00c0*/  UIADD3 UR21, UPT, UPT, UR23, 0x8, URZ ;  /* 0x0000000817157890 */ /* 0x000fc8000fffe0ff */
[----:B------:R-:W-:Y:S01]  /*00d0*/  PLOP3.LUT P0, PT, PT, PT, UP0, 0x80, 0x8 ;  /* 0x000000000008781c */ /* 0x000fe20003f0f008 */
[----:B-1----:R-:W-:-:S05]  /*00e0*/  IMAD R22, R3, UR4, R2 ;  /* 0x0000000403167c24 */ /* 0x002fca000f8e0202 */
[----:B0-----:R-:W-:-:S13]  /*00f0*/  ISETP.GE.OR P0, PT, R22, UR5, !P0 ;  /* 0x0000000516007c0c */ /* 0x001fda000c706670 */
[----:B---3--:R-:W-:Y:S05]  /*0100*/  @P0 BRA `(.L_x_1) ;  /* 0x0000000400e80947 */ /* 0x008fea0003800000 */
[----:B------:R-:W-:Y:S01]  /*0110*/  UIADD3 UR4, UPT, UPT, UR23, -0x1, URZ ;  /* 0xffffffff17047890 */ /* 0x000fe2000fffe0ff */
[----:B------:R-:W-:Y:S01]  /*0120*/  HFMA2 R3, -RZ, RZ, 0, 0 ;  /* 0x00000000ff037431 */ /* 0x000fe200000001ff */
[----:B------:R-:W-:Y:S01]  /*0130*/  ULOP3.LUT UR8, UR23, 0xf, URZ, 0xc0, !UPT ;  /* 0x0000000f17087892 */ /* 0x000fe2000f8ec0ff */
[----:B------:R-:W-:Y:S01]  /*0140*/  IMAD R0, R2, UR21, RZ ;  /* 0x0000001502007c24 */ /* 0x000fe2000f8e02ff */
[----:B------:R-:W-:Y:S02]  /*0150*/  UISETP.GE.U32.AND UP0, UPT, UR4, 0xf, UPT ;  /* 0x0000000f0400788c */ /* 0x000fe4000bf06070 */
[----:B------:R-:W-:-:S07]  /*0160*/  UISETP.NE.AND UP1, UPT, UR8, URZ, UPT ;  /* 0x000000ff0800728c */ /* 0x000fce000bf25270 */
[----:B------:R-:W-:Y:S05]  /*0170*/  BRA.U !UP0, `(.L_x_2) ;  /* 0x0000000108bc7547 */ /* 0x000fea000b800000 */
[----:B------:R-:W0:Y:S01]  /*0180*/  S2UR UR5, SR_CgaCtaId ;  /* 0x00000000000579c3 */ /* 0x000e220000008800 */
[----:B------:R-:W-:Y:S01]  /*0190*/  ULOP3.LUT UR9, UR23, 0x7ffffff0, URZ, 0xc0, !UPT ;  /* 0x7ffffff017097892 */ /* 0x000fe2000f8ec0ff */
[----:B------:R-:W-:-:S05]  /*01a0*/  UMOV UR4, 0x400 ;  /* 0x0000040000047882 */ /* 0x000fca0000000000 */
[----:B------:R-:W-:Y:S01]  /*01b0*/  MOV R3, UR9 ;  /* 0x0000000900037c02 */ /* 0x000fe20008000f00 */
[----:B0-----:R-:W-:-:S03]  /*01c0*/  ULEA UR5, UR5, UR4, 0x18 ;  /* 0x0000000405057291 */ /* 0x001fc6000f8ec0ff */
[----:B------:R-:W-:-:S09]  /*01d0*/  UMOV UR4, URZ ;  /* 0x000000ff00047c82 */ /* 0x000fd20008000000 */
.L_x_3:
[----:B0-----:R-:W0:Y:S01]  /*01e0*/  LDC.64 R4, c[0x0][0x380] ;  /* 0x0000e000ff047b82 */ /* 0x001e220000000a00 */
[----:B------:R-:W-:-:S05]  /*01f0*/  MOV R7, UR4 ;  /* 0x0000000400077c02 */ /* 0x000fca0008000f00 */
[----:B------:R-:W-:-:S04]  /*0200*/  IMAD R7, R22, UR23, R7 ;  /* 0x0000001716077c24 */ /* 0x000fc8000f8e0207 */
[----:B0-----:R-:W-:-:S05]  /*0210*/  IMAD.WIDE R4, R7, 0x2, R4 ;  /* 0x0000000207047825 */ /* 0x001fca00078e0204 */
[----:B------:R-:W2:Y:S04]  /*0220*/  LDG.E.U16 R7, desc[UR6][R4.64] ;  /* 0x0000000604077981 */ /* 0x000ea8000c1e1500 */
[----:B------:R-:W3:Y:S04]  /*0230*/  LDG.E.U16 R9, desc[UR6][R4.64+0x2] ;  /* 0x0000020604097981 */ /* 0x000ee8000c1e1500 */
[----:B------:R-:W4:Y:S04]  /*0240*/  LDG.E.U16 R11, desc[UR6][R4.64+0x4] ;  /* 0x00000406040b7981 */ /* 0x000f28000c1e1500 */
[----:B------:R-:W5:Y:S04]  /*0250*/  LDG.E.U16 R13, desc[UR6][R4.64+0x6] ;  /* 0x00000606040d7981 */ /* 0x000f68000c1e1500 */
        /* <DEDUP_REMOVED lines=11> */
[----:B------:R-:W5:Y:S01]  /*0310*/  LDG.E.U16 R14, desc[UR6][R4.64+0x1e] ;  /* 0x00001e06040e7981 */ /* 0x000f62000c1e1500 */
[----:B------:R-:W-:Y:S01]  /*0320*/  IADD3 R6, PT, PT, R0, UR4, RZ ;  /* 0x0000000400067c10 */ /* 0x000fe2000fffe0ff */
[----:B------:R-:W-:-:S03]  /*0330*/  UIADD3 UR4, UPT, UPT, UR4, 0x10, URZ ;  /* 0x0000001004047890 */ /* 0x000fc6000fffe0ff */
[----:B------:R-:W-:-:S03]  /*0340*/  LEA R6, R6, UR5, 0x1 ;  /* 0x0000000506067c11 */ /* 0x000fc6000f8e08ff */
[----:B------:R-:W-:Y:S02]  /*0350*/  ISETP.NE.AND P0, PT, R3, UR4, PT ;  /* 0x0000000403007c0c */ /* 0x000fe4000bf05270 */
[----:B--2---:R0:W-:Y:S04]  /*0360*/  STS.U16 [R6], R7 ;  /* 0x0000000706007388 */ /* 0x0041e80000000400 */
[----:B---3--:R0:W-:Y:S04]  /*0370*/  STS.U16 [R6+0x2], R9 ;  /* 0x0000020906007388 */ /* 0x0081e80000000400 */
[----:B----4-:R0:W-:Y:S04]  /*0380*/  STS.U16 [R6+0x4], R11 ;  /* 0x0000040b06007388 */ /* 0x0101e80000000400 */
[----:B-----5:R0:W-:Y:S04]  /*0390*/  STS.U16 [R6+0x6], R13 ;  /* 0x0000060d06007388 */ /* 0x0201e80000000400 */
[----:B------:R0:W-:Y:S04]  /*03a0*/  STS.U16 [R6+0x8], R15 ;  /* 0x0000080f06007388 */ /* 0x0001e80000000400 */
        /* <DEDUP_REMOVED lines=10> */
[----:B------:R0:W-:Y:S01]  /*0450*/  STS.U16 [R6+0x1e], R14 ;  /* 0x00001e0e06007388 */ /* 0x0001e20000000400 */
[----:B------:R-:W-:Y:S05]  /*0460*/  @P0 BRA `(.L_x_3) ;  /* 0xfffffffc005c0947 */ /* 0x000fea000383ffff */
.L_x_2:
[----:B------:R-:W-:Y:S05]  /*0470*/  BRA.U !UP1, `(.L_x_1) ;  /* 0x00000005090c7547 */ /* 0x000fea000b800000 */
[----:B------:R-:W-:Y:S02]  /*0480*/  UISETP.GE.U32.AND UP0, UPT, UR8, 0x8, UPT ;  /* 0x000000080800788c */ /* 0x000fe4000bf06070 */
[----:B------:R-:W-:-:S04]  /*0490*/  ULOP3.LUT UR9, UR23, 0x7, URZ, 0xc0, !UPT ;  /* 0x0000000717097892 */ /* 0x000fc8000f8ec0ff */
[----:B------:R-:W-:-:S03]  /*04a0*/  UISETP.NE.AND UP1, UPT, UR9, URZ, UPT ;  /* 0x000000ff0900728c */ /* 0x000fc6000bf25270 */
[----:B------:R-:W-:Y:S08]  /*04b0*/  BRA.U !UP0, `(.L_x_4) ;  /* 0x0000000108647547 */ /* 0x000ff0000b800000 */
[----:B------:R-:W1:Y:S01]  /*04c0*/  LDC.64 R4, c[0x0][0x380] ;  /* 0x0000e000ff047b82 */ /* 0x000e620000000a00 */
[----:B0-----:R-:W-:-:S04]  /*04d0*/  IMAD R7, R22, UR23, R3 ;  /* 0x0000001716077c24 */ /* 0x001fc8000f8e0203 */
[----:B-1----:R-:W-:-:S05]  /*04e0*/  IMAD.WIDE R4, R7, 0x2, R4 ;  /* 0x0000000207047825 */ /* 0x002fca00078e0204 */
[----:B------:R-:W2:Y:S04]  /*04f0*/  LDG.E.U16 R7, desc[UR6][R4.64] ;  /* 0x0000000604077981 */ /* 0x000ea8000c1e1500 */
[----:B------:R-:W3:Y:S04]  /*0500*/  LDG.E.U16 R9, desc[UR6][R4.64+0x2] ;  /* 0x0000020604097981 */ /* 0x000ee8000c1e1500 */
[----:B------:R-:W4:Y:S04]  /*0510*/  LDG.E.U16 R11, desc[UR6][R4.64+0x4] ;  /* 0x00000406040b7981 */ /* 0x000f28000c1e1500 */
[----:B------:R-:W5:Y:S04]  /*0520*/  LDG.E.U16 R13, desc[UR6][R4.64+0x6] ;  /* 0x00000606040d7981 */ /* 0x000f68000c1e1500 */
[----:B------:R-:W5:Y:S04]  /*0530*/  LDG.E.U16 R15, desc[UR6][R4.64+0x8] ;  /* 0x00000806040f7981 */ /* 0x000f68000c1e1500 */
[----:B------:R-:W5:Y:S04]  /*0540*/  LDG.E.U16 R17, desc[UR6][R4.64+0xa] ;  /* 0x00000a0604117981 */ /* 0x000f68000c1e1500 */
[----:B------:R-:W5:Y:S04]  /*0550*/  LDG.E.U16 R19, desc[UR6][R4.64+0xc] ;  /* 0x00000c0604137981 */ /* 0x000f68000c1e1500 */
[----:B------:R-:W5:Y:S01]  /*0560*/  LDG.E.U16 R21, desc[UR6][R4.64+0xe] ;  /* 0x00000e0604157981 */ /* 0x000f62000c1e1500 */
[----:B------:R-:W0:Y:S01]  /*0570*/  S2UR UR5, SR_CgaCtaId ;  /* 0x00000000000579c3 */ /* 0x000e220000008800 */
[----:B------:R-:W-:Y:S01]  /*0580*/  UMOV UR4, 0x400 ;  /* 0x0000040000047882 */ /* 0x000fe20000000000 */
[----:B------:R-:W-:-:S02]  /*0590*/  IADD3 R6, PT, PT, R0, R3, RZ ;  /* 0x0000000300067210 */ /* 0x000fc40007ffe0ff */
[----:B------:R-:W-:Y:S01]  /*05a0*/  IADD3 R3, PT, PT, R3, 0x8, RZ ;  /* 0x0000000803037810 */ /* 0x000fe20007ffe0ff */
[----:B0-----:R-:W-:-:S06]  /*05b0*/  ULEA UR4, UR5, UR4, 0x18 ;  /* 0x0000000405047291 */ /* 0x001fcc000f8ec0ff */
[----:B------:R-:W-:-:S05]  /*05c0*/  LEA R6, R6, UR4, 0x1 ;  /* 0x0000000406067c11 */ /* 0x000fca000f8e08ff */
[----:B--2---:R1:W-:Y:S04]  /*05d0*/  STS.U16 [R6], R7 ;  /* 0x0000000706007388 */ /* 0x0043e80000000400 */
[----:B---3--:R1:W-:Y:S04]  /*05e0*/  STS.U16 [R6+0x2], R9 ;  /* 0x0000020906007388 */ /* 0x0083e80000000400 */
[----:B----4-:R1:W-:Y:S04]  /*05f0*/  STS.U16 [R6+0x4], R11 ;  /* 0x0000040b06007388 */ /* 0x0103e80000000400 */
[----:B-----5:R1:W-:Y:S04]  /*0600*/  STS.U16 [R6+0x6], R13 ;  /* 0x0000060d06007388 */ /* 0x0203e80000000400 */
[----:B------:R1:W-:Y:S04]  /*0610*/  STS.U16 [R6+0x8], R15 ;  /* 0x0000080f06007388 */ /* 0x0003e80000000400 */
[----:B------:R1:W-:Y:S04]  /*0620*/  STS.U16 [R6+0xa], R17 ;  /* 0x00000a1106007388 */ /* 0x0003e80000000400 */
[----:B------:R1:W-:Y:S04]  /*0630*/  STS.U16 [R6+0xc], R19 ;  /* 0x00000c1306007388 */ /* 0x0003e80000000400 */
[----:B------:R1:W-:Y:S02]  /*0640*/  STS.U16 [R6+0xe], R21 ;  /* 0x00000e1506007388 */ /* 0x0003e40000000400 */
.L_x_4:
[----:B------:R-:W-:Y:S05]  /*0650*/  BRA.U !UP1, `(.L_x_1) ;  /* 0x0000000109947547 */ /* 0x000fea000b800000 */
[----:B------:R-:W-:Y:S02]  /*0660*/  UISETP.GE.U32.AND UP0, UPT, UR9, 0x4, UPT ;  /* 0x000000040900788c */ /* 0x000fe4000bf06070 */
[----:B------:R-:W-:-:S04]  /*0670*/  ULOP3.LUT UR8, UR23, 0x3, URZ, 0xc0, !UPT ;  /* 0x0000000317087892 */ /* 0x000fc8000f8ec0ff */
[----:B------:R-:W-:-:S03]  /*0680*/  UISETP.NE.AND UP1, UPT, UR8, URZ, UPT ;  /* 0x000000ff0800728c */ /* 0x000fc6000bf25270 */
[----:B------:R-:W-:Y:S08]  /*0690*/  BRA.U !UP0, `(.L_x_5) ;  /* 0x0000000108447547 */ /* 0x000ff0000b800000 */
[----:B------:R-:W2:Y:S01]  /*06a0*/  LDC.64 R4, c[0x0][0x380] ;  /* 0x0000e000ff047b82 */ /* 0x000ea20000000a00 */
[----:B01----:R-:W-:-:S04]  /*06b0*/  IMAD R7, R22, UR23, R3 ;  /* 0x0000001716077c24 */ /* 0x003fc8000f8e0203 */
[----:B--2---:R-:W-:-:S05]  /*06c0*/  IMAD.WIDE R4, R7, 0x2, R4 ;  /* 0x0000000207047825 */ /* 0x004fca00078e0204 */
[----:B------:R-:W2:Y:S04]  /*06d0*/  LDG.E.U16 R7, desc[UR6][R4.64] ;  /* 0x0000000604077981 */ /* 0x000ea8000c1e1500 */
[----:B------:R-:W3:Y:S04]  /*06e0*/  LDG.E.U16 R9, desc[UR6][R4.64+0x2] ;  /* 0x0000020604097981 */ /* 0x000ee8000c1e1500 */
[----:B------:R-:W4:Y:S04]  /*06f0*/  LDG.E.U16 R11, desc[UR6][R4.64+0x4] ;  /* 0x00000406040b7981 */ /* 0x000f28000c1e1500 */
        /* <DEDUP_REMOVED lines=10> */
[----:B-----5:R2:W-:Y:S02]  /*07a0*/  STS.U16 [R6+0x6], R13 ;  /* 0x0000060d06007388 */ /* 0x0205e40000000400 */
.L_x_5:
[----:B------:R-:W-:Y:S05]  /*07b0*/  BRA.U !UP1, `(.L_x_1) ;  /* 0x00000001093c7547 */ /* 0x000fea000b800000 */
[----:B------:R-:W3:Y:S01]  /*07c0*/  S2UR UR5, SR_CgaCtaId ;  /* 0x00000000000579c3 */ /* 0x000ee20000008800 */
[----:B------:R-:W-:-:S07]  /*07d0*/  UMOV UR4, 0x400 ;  /* 0x0000040000047882 */ /* 0x000fce0000000000 */
[----:B012---:R-:W0:Y:S01]  /*07e0*/  LDC.64 R6, c[0x0][0x380] ;  /* 0x0000e000ff067b82 */ /* 0x007e220000000a00 */
[----:B---3--:R-:W-:-:S03]  /*07f0*/  ULEA UR5, UR5, UR4, 0x18 ;  /* 0x0000000405057291 */ /* 0x008fc6000f8ec0ff */
[----:B------:R-:W-:-:S09]  /*0800*/  UMOV UR4, URZ ;  /* 0x000000ff00047c82 */ /* 0x000fd20008000000 */
.L_x_6:
[----:B---3--:R-:W-:-:S04]  /*0810*/  IMAD R5, R22, UR23, R3 ;  /* 0x0000001716057c24 */ /* 0x008fc8000f8e0203 */
[----:B0-----:R-:W-:-:S06]  /*0820*/  IMAD.WIDE R4, R5, 0x2, R6 ;  /* 0x0000000205047825 */ /* 0x001fcc00078e0206 */
[----:B------:R-:W2:Y:S01]  /*0830*/  LDG.E.U16 R5, desc[UR6][R4.64] ;  /* 0x0000000604057981 */ /* 0x000ea2000c1e1500 */
[----:B------:R-:W-:Y:S01]  /*0840*/  IADD3 R8, PT, PT, R0, R3, RZ ;  /* 0x0000000300087210 */ /* 0x000fe20007ffe0ff */
[----:B------:R-:W-:Y:S01]  /*0850*/  UIADD3 UR4, UPT, UPT, UR4, 0x1, URZ ;  /* 0x0000000104047890 */ /* 0x000fe2000fffe0ff */
[----:B------:R-:W-:Y:S02]  /*0860*/  IADD3 R3, PT, PT, R3, 0x1, RZ ;  /* 0x0000000103037810 */ /* 0x000fe40007ffe0ff */
[----:B------:R-:W-:Y:S01]  /*0870*/  LEA R8, R8, UR5, 0x1 ;  /* 0x0000000508087c11 */ /* 0x000fe2000f8e08ff */
[----:B------:R-:W-:-:S04]  /*0880*/  UISETP.NE.AND UP0, UPT, UR4, UR8, UPT ;  /* 0x000000080400728c */ /* 0x000fc8000bf05270 */
[----:B--2---:R3:W-:Y:S05]  /*0890*/  STS.U16 [R8], R5 ;  /* 0x0000000508007388 */ /* 0x0047ea0000000400 */
[----:B------:R-:W-:Y:S05]  /*08a0*/  BRA.U UP0, `(.L_x_6) ;  /* 0xfffffffd00d87547 */ /* 0x000fea000b83ffff */
.L_x_1:
[----:B------:R-:W-:Y:S05]  /*08b0*/  BSYNC.RECONVERGENT B0 ;  /* 0x0000000000007941 */ /* 0x000fea0003800200 */
.L_x_0:
[----:B------:R-:W4:Y:S01]  /*08c0*/  LDCU UR4, c[0x0][0x3b0] ;  /* 0x00007600ff0477ac */ /* 0x000f220008000800 */
[----:B------:R2:W-:Y:S01]  /*08d0*/  STL.128 [R1], RZ ;  /* 0x000000ff01007387 */ /* 0x0005e20000100c00 */
[----:B01----:R-:W-:Y:S01]  /*08e0*/  HFMA2 R21, -RZ, RZ, 0, 0 ;  /* 0x00000000ff157431 */ /* 0x003fe200000001ff */
[----:B------:R-:W-:Y:S02]  /*08f0*/  UIADD3 UR24, UPT, UPT, UR22, 0x20, URZ ;  /* 0x0000002016187890 */ /* 0x000fe4000fffe0ff */
[----:B------:R2:W-:Y:S04]  /*0900*/  STL.128 [R1+0x10], RZ ;  /* 0x000010ff01007387 */ /* 0x0005e80000100c00 */
[----:B------:R2:W-:Y:S04]  /*0910*/  STL.128 [R1+0x20], RZ ;  /* 0x000020ff01007387 */ /* 0x0005e80000100c00 */
[----:B------:R2:W-:Y:S04]  /*0920*/  STL.128 [R1+0x30], RZ ;  /* 0x000030ff01007387 */ /* 0x0005e80000100c00 */
[----:B------:R2:W-:Y:S01]  /*0930*/  STL.128 [R1+0x40], RZ ;  /* 0x000040ff01007387 */ /* 0x0005e20000100c00 */
[----:B----4-:R-:W-:-:S03]  /*0940*/  UISETP.GE.AND UP0, UPT, UR4, 0x1, UPT ;  /* 0x000000010400788c */ /* 0x010fc6000bf06270 */
[----:B------:R2:W-:Y:S04]  /*0950*/  STL.128 [R1+0x50], RZ ;  /* 0x000050ff01007387 */ /* 0x0005e80000100c00 */
        /* <DEDUP_REMOVED lines=25> */
[----:B------:R2:W-:Y:S01]  /*0af0*/  STL.128 [R1+0x1f0], RZ ;  /* 0x0001f0ff01007387 */ /* 0x0005e20000100c00 */
[----:B------:R-:W-:Y:S06]  /*0b00*/  BAR.SYNC.DEFER_BLOCKING 0x0 ;  /* 0x0000000000007b1d */ /* 0x000fec0000010000 */
[----:B------:R-:W-:Y:S05]  /*0b10*/  BRA.U !UP0, `(.L_x_7) ;  /* 0x000000ad08d87547 */ /* 0x000fea000b800000 */
[----:B------:R-:W0:Y:S01]  /*0b20*/  S2UR UR5, SR_CgaCtaId ;  /* 0x00000000000579c3 */ /* 0x000e220000008800 */
[C---:B------:R-:W-:Y:S01]  /*0b30*/  IMAD R0, R2.reuse, UR21, RZ ;  /* 0x0000001502007c24 */ /* 0x040fe2000f8e02ff */
[----:B------:R-:W-:Y:S01]  /*0b40*/  UMOV UR4, 0x400 ;  /* 0x0000040000047882 */ /* 0x000fe20000000000 */
[----:B------:R-:W-:Y:S01]  /*0b50*/  MOV R4, UR23 ;  /* 0x0000001700047c02 */ /* 0x000fe20008000f00 */
[----:B------:R-:W-:Y:S01]  /*0b60*/  ULOP3.LUT UR27, UR23, 0x3, URZ, 0xc0, !UPT ;  /* 0x00000003171b7892 */ /* 0x000fe2000f8ec0ff */
[----:B------:R-:W-:Y:S01]  /*0b70*/  ISETP.GT.U32.AND P0, PT, R2, 0xf, PT ;  /* 0x0000000f0200780c */ /* 0x000fe20003f04070 */
[----:B------:R-:W-:Y:S01]  /*0b80*/  ULOP3.LUT UR26, UR23, 0x7, URZ, 0xc0, !UPT ;  /* 0x00000007171a7892 */ /* 0x000fe2000f8ec0ff */
[----:B------:R-:W-:Y:S01]  /*0b90*/  SHF.L.U32 R3, R0, 0x1, RZ ;  /* 0x0000000100037819 */ /* 0x000fe200000006ff */
[----:B------:R-:W-:Y:S01]  /*0ba0*/  UMOV UR9, 0x5 ;  /* 0x0000000500097882 */ /* 0x000fe20000000000 */
[----:B------:R-:W-:Y:S01]  /*0bb0*/  MOV R21, RZ ;  /* 0x000000ff00157202 */ /* 0x000fe20000000f00 */
[----:B------:R-:W-:Y:S01]  /*0bc0*/  UMOV UR10, 0x6 ;  /* 0x00000006000a7882 */ /* 0x000fe20000000000 */
[----:B------:R-:W-:Y:S01]  /*0bd0*/  MOV R2, UR27 ;  /* 0x0000001b00027c02 */ /* 0x000fe20008000f00 */
[----:B------:R-:W-:Y:S01]  /*0be0*/  IMAD R3, R4, 0x120, R3 ;  /* 0x0000012004037824 */ /* 0x000fe200078e0203 */
[----:B------:R-:W-:Y:S01]  /*0bf0*/  MOV R19, 0xf149f2ca ;  /* 0xf149f2ca00137802 */ /* 0x000fe20000000f00 */
[----:B------:R-:W-:Y:S01]  /*0c00*/  UMOV UR11, 0x7 ;  /* 0x00000007000b7882 */ /* 0x000fe20000000000 */
[----:B------:R-:W-:Y:S01]  /*0c10*/  ISETP.EQ.OR P1, PT, R2, 0x2, P0 ;  /* 0x000000020200780c */ /* 0x000fe20000722670 */
[----:B------:R-:W-:Y:S01]  /*0c20*/  UMOV UR12, 0x9 ;  /* 0x00000009000c7882 */ /* 0x000fe20000000000 */
[----:B------:R-:W-:Y:S01]  /*0c30*/  UMOV UR13, 0xa ;  /* 0x0000000a000d7882 */ /* 0x000fe20000000000 */
[----:B------:R-:W-:Y:S01]  /*0c40*/  UMOV UR14, 0xb ;  /* 0x0000000b000e7882 */ /* 0x000fe20000000000 */
[----:B------:R-:W-:Y:S01]  /*0c50*/  UMOV UR15, 0xc ;  /* 0x0000000c000f7882 */ /* 0x000fe20000000000 */
[----:B------:R-:W-:Y:S01]  /*0c60*/  UMOV UR16, 0xd ;  /* 0x0000000d00107882 */ /* 0x000fe20000000000 */
[----:B------:R-:W-:Y:S01]  /*0c70*/  UMOV UR17, 0xe ;  /* 0x0000000e00117882 */ /* 0x000fe20000000000 */
[----:B------:R-:W-:Y:S01]  /*0c80*/  UMOV UR18, 0xf ;  /* 0x0000000f00127882 */ /* 0x000fe20000000000 */
[----:B------:R-:W-:-:S02]  /*0c90*/  UIADD3 UR25, UPT, UPT, UR23, -0x1, URZ ;  /* 0xffffffff17197890 */ /* 0x000fc4000fffe0ff */
[----:B0-----:R-:W-:Y:S02]  /*0ca0*/  ULEA UR4, UR5, UR4, 0x18 ;  /* 0x0000000405047291 */ /* 0x001fe4000f8ec0ff */
[----:B------:R-:W-:Y:S02]  /*0cb0*/  ULOP3.LUT UR8, UR23, 0x7ffffff8, URZ, 0xc0, !UPT ;  /* 0x7ffffff817087892 */ /* 0x000fe4000f8ec0ff */
[----:B------:R-:W-:Y:S02]  /*0cc0*/  ULOP3.LUT UR28, UR23, 0x1, URZ, 0xc0, !UPT ;  /* 0x00000001171c7892 */ /* 0x000fe4000f8ec0ff */
[----:B------:R-:W-:Y:S01]  /*0cd0*/  MOV R20, UR4 ;  /* 0x0000000400147c02 */ /* 0x000fe20008000f00 */
[----:B------:R-:W-:Y:S02]  /*0ce0*/  UIADD3 UR29, UPT, UPT, UR22, 0x200, URZ ;  /* 0x00000200161d7890 */ /* 0x000fe4000fffe0ff */
[----:B------:R-:W-:Y:S01]  /*0cf0*/  UIADD3 UR30, UPT, UPT, UR26, -0x1, URZ ;  /* 0xffffffff1a1e7890 */ /* 0x000fe2000fffe0ff */
[----:B------:R-:W-:Y:S01]  /*0d00*/  IADD3 R20, PT, PT, R3, 0x906, R20 ;  /* 0x0000090603147810 */ /* 0x000fe20007ffe014 */
[----:B------:R-:W-:Y:S01]  /*0d10*/  UIADD3 UR31, UPT, UPT, UR27, -0x1, URZ ;  /* 0xffffffff1b1f7890 */ /* 0x000fe2000fffe0ff */
[----:B------:R-:W-:Y:S01]  /*0d20*/  MOV R3, RZ ;  /* 0x000000ff00037202 */ /* 0x000fe20000000f00 */
[----:B------:R-:W-:-:S02]  /*0d30*/  UIMAD UR9, UR23, UR9, 0x28 ;  /* 0x00000028170974a4 */ /* 0x000fc4000f8e0209 */
[----:B------:R-:W-:Y:S02]  /*0d40*/  UIMAD UR10, UR23, UR10, 0x30 ;  /* 0x00000030170a74a4 */ /* 0x000fe4000f8e020a */
[----:B------:R-:W-:Y:S02]  /*0d50*/  UIMAD UR11, UR23, UR11, 0x38 ;  /* 0x00000038170b74a4 */ /* 0x000fe4000f8e020b */
[----:B------:R-:W-:Y:S02]  /*0d60*/  UIMAD UR12, UR23, UR12, 0x48 ;  /* 0x00000048170c74a4 */ /* 0x000fe4000f8e020c */
[----:B------:R-:W-:Y:S02]  /*0d70*/  UIMAD UR13, UR23, UR13, 0x50 ;  /* 0x00000050170d74a4 */ /* 0x000fe4000f8e020d */
[----:B------:R-:W-:Y:S02]  /*0d80*/  UIMAD UR14, UR23, UR14, 0x58 ;  /* 0x00000058170e74a4 */ /* 0x000fe4000f8e020e */
[----:B------:R-:W-:-:S02]  /*0d90*/  UIMAD UR15, UR23, UR15, 0x60 ;  /* 0x00000060170f74a4 */ /* 0x000fc4000f8e020f */
[----:B------:R-:W-:Y:S02]  /*0da0*/  UIMAD UR16, UR23, UR16, 0x68 ;  /* 0x00000068171074a4 */ /* 0x000fe4000f8e0210 */
[----:B------:R-:W-:Y:S02]  /*0db0*/  UIMAD UR17, UR23, UR17, 0x70 ;  /* 0x00000070171174a4 */ /* 0x000fe4000f8e0211 */
[----:B------:R-:W-:Y:S02]  /*0dc0*/  UIMAD UR18, UR23, UR18, 0x78 ;  /* 0x00000078171274a4 */ /* 0x000fe4000f8e0212 */
[----:B------:R-:W-:Y:S02]  /*0dd0*/  ULEA UR19, UR21, UR4, 0x8 ;  /* 0x0000000415137291 */ /* 0x000fe4000f8e40ff */
[----:B------:R-:W-:-:S11]  /*0de0*/  UISETP.NE.AND UP0, UPT, UR27, 0x2, UPT ;  /* 0x000000021b00788c */ /* 0x000fd6000bf05270 */
.L_x_134:
[----:B0-----:R-:W0:Y:S02]  /*0df0*/  LDCU UR4, c[0x0][0x3a8] ;  /* 0x00007500ff0477ac */ /* 0x001e240008000800 */
[----:B0-----:R-:W-:-:S09]  /*0e00*/  UISETP.GE.AND UP1, UPT, UR4, 0x1, UPT ;  /* 0x000000010400788c */ /* 0x001fd2000bf26270 */
[----:B-1--4-:R-:W-:Y:S05]  /*0e10*/  BRA.U !UP1, `(.L_x_8) ;  /* 0x0000000909447547 */ /* 0x012fea000b800000 */
[----:B------:R-:W0:Y:S01]  /*0e20*/  S2R R2, SR_TID.X ;  /* 0x0000000000027919 */ /* 0x000e220000002100 */
[----:B------:R-:W-:Y:S01]  /*0e30*/  UISETP.GE.U32.AND UP2, UPT, UR25, 0x3, UPT ;  /* 0x000000031900788c */ /* 0x000fe2000bf46070 */
[----:B------:R-:W-:Y:S02]  /*0e40*/  MOV R18, RZ ;  /* 0x000000ff00127202 */ /* 0x000fe40000000f00 */
[----:B0-----:R-:W-:-:S05]  /*0e50*/  LEA R2, R3, R2, 0x4 ;  /* 0x0000000203027211 */ /* 0x001fca00078e20ff */
[----:B------:R-:W-:Y:S01]  /*0e60*/  IMAD R16, R2, UR4, RZ ;  /* 0x0000000402107c24 */ /* 0x000fe2000f8e02ff */
[----:B------:R-:W-:Y:S06]  /*0e70*/  BRA.U !UP2, `(.L_x_9) ;  /* 0x000000050a407547 */ /* 0x000fec000b800000 */
[----:B--2---:R-:W0:Y:S01]  /*0e80*/  S2R R13, SR_CgaCtaId ;  /* 0x00000000000d7919 */ /* 0x004e220000008800 */
[----:B------:R-:W1:Y:S01]  /*0e90*/  LDC.64 R10, c[0x0][0x388] ;  /* 0x0000e200ff0a7b82 */ /* 0x000e620000000a00 */
[----:B------:R-:W-:Y:S01]  /*0ea0*/  MOV R12, 0x400 ;  /* 0x00000400000c7802 */ /* 0x000fe20000000f00 */
[----:B------:R-:W2:Y:S01]  /*0eb0*/  LDCU UR4, c[0x0][0x3a4] ;  /* 0x00007480ff0477ac */ /* 0x000ea20008000800 */
[----:B------:R-:W-:Y:S02]  /*0ec0*/  SHF.L.U32 R15, R0, 0x1, RZ ;  /* 0x00000001000f7819 */ /* 0x000fe400000006ff */
[----:B------:R-:W-:Y:S02]  /*0ed0*/  MOV R23, R16 ;  /* 0x0000001000177202 */ /* 0x000fe40000000f00 */
[----:B------:R-:W-:Y:S01]  /*0ee0*/  MOV R24, R20 ;  /* 0x0000001400187202 */ /* 0x000fe20000000f00 */
[----:B---3--:R-:W3:Y:S08]  /*0ef0*/  LDC.64 R8, c[0x0][0x390] ;  /* 0x0000e400ff087b82 */ /* 0x008ef00000000a00 */
[----:B------:R-:W4:Y:S08]  /*0f00*/  LDC R18, c[0x0][0x3a8] ;  /* 0x0000ea00ff127b82 */ /* 0x000f300000000800 */
[----:B------:R-:W2:Y:S01]  /*0f10*/  LDC.64 R4, c[0x0][0x388] ;  /* 0x0000e200ff047b82 */ /* 0x000ea20000000a00 */
[----:B-1----:R-:W-:Y:S01]  /*0f20*/  IMAD.WIDE.U32 R10, R16, 0x2, R10 ;  /* 0x00000002100a7825 */ /* 0x002fe200078e000a */
[----:B0-----:R-:W-:-:S06]  /*0f30*/  LEA R13, R13, R12, 0x18 ;  /* 0x0000000c0d0d7211 */ /* 0x001fcc00078ec0ff */
[----:B------:R-:W0:Y:S01]  /*0f40*/  LDC.64 R6, c[0x0][0x390] ;  /* 0x0000e400ff067b82 */ /* 0x000e220000000a00 */
[----:B---3--:R-:W-:Y:S01]  /*0f50*/  IMAD.WIDE.U32 R8, R16, 0x2, R8 ;  /* 0x0000000210087825 */ /* 0x008fe200078e0008 */
[----:B------:R-:W-:Y:S02]  /*0f60*/  IADD3 R12, P2, PT, R10, 0x6, RZ ;  /* 0x000000060a0c7810 */ /* 0x000fe40007f5e0ff */
[----:B------:R-:W-:Y:S02]  /*0f70*/  IADD3 R10, P3, PT, R8, 0x6, RZ ;  /* 0x00000006080a7810 */ /* 0x000fe40007f7e0ff */
[C---:B----4-:R-:W-:Y:S02]  /*0f80*/  LEA R14, R18.reuse, R15, 0x8 ;  /* 0x0000000f120e7211 */ /* 0x050fe400078e40ff */
[----:B------:R-:W-:Y:S02]  /*0f90*/  LOP3.LUT R18, R18, 0x7ffffffc, RZ, 0xc0, !PT ;  /* 0x7ffffffc12127812 */ /* 0x000fe400078ec0ff */
[----:B------:R-:W-:-:S02]  /*0fa0*/  IADD3 R17, PT, PT, R14, 0x806, R13 ;  /* 0x000008060e117810 */ /* 0x000fc40007ffe00d */
[----:B------:R-:W-:Y:S02]  /*0fb0*/  IADD3.X R13, PT, PT, RZ, R11, RZ, P2, !PT ;  /* 0x0000000bff0d7210 */ /* 0x000fe400017fe4ff */
[----:B------:R-:W-:Y:S02]  /*0fc0*/  IADD3.X R11, PT, PT, RZ, R9, RZ, P3, !PT ;  /* 0x00000009ff0b7210 */ /* 0x000fe40001ffe4ff */
[----:B--2---:R-:W-:-:S07]  /*0fd0*/  IADD3 R25, PT, PT, -R18, RZ, RZ ;  /* 0x000000ff12197210 */ /* 0x004fce0007ffe1ff */
.L_x_19:
[----:B------:R-:W-:Y:S01]  /*0fe0*/  BSSY.RECONVERGENT B0, `(.L_x_10) ;  /* 0x0000019000007945 */ /* 0x000fe20003800200 */
[----:B------:R-:W-:Y:S02]  /*0ff0*/  MOV R8, R12 ;  /* 0x0000000c00087202 */ /* 0x000fe40000000f00 */
[----:B------:R-:W-:Y:S01]  /*1000*/  MOV R9, R13 ;  /* 0x0000000d00097202 */ /* 0x000fe20000000f00 */
[----:B------:R-:W-:Y:S06]  /*1010*/  @P0 BRA `(.L_x_11) ;  /* 0x0000000000540947 */ /* 0x000fec0003800000 */
[----:B------:R-:W-:Y:S01]  /*1020*/  ISETP.GE.AND P2, PT, R2, UR4, PT ;  /* 0x0000000402007c0c */ /* 0x000fe2000bf46270 */
[----:B------:R-:W-:-:S12]  /*1030*/  BSSY.RECONVERGENT B1, `(.L_x_12) ;  /* 0x000000b000017945 */ /* 0x000fd80003800200 */
[----:B------:R-:W-:Y:S05]  /*1040*/  @P2 BRA `(.L_x_13) ;  /* 0x00000000001c2947 */ /* 0x000fea0003800000 */
[----:B------:R-:W-:-:S04]  /*1050*/  IMAD.WIDE.U32 R12, R23, 0x2, R4 ;  /* 0x00000002170c7825 */ /* 0x000fc800078e0004 */
[----:B0-----:R-:W-:Y:S02]  /*1060*/  IMAD.WIDE.U32 R14, R23, 0x2, R6 ;  /* 0x00000002170e7825 */ /* 0x001fe400078e0006 */
[----:B------:R-:W2:Y:S04]  /*1070*/  LDG.E.U16 R12, desc[UR6][R12.64] ;  /* 0x000000060c0c7981 */ /* 0x000ea8000c1e1500 */
[----:B------:R-:W3:Y:S04]  /*1080*/  LDG.E.U16 R15, desc[UR6][R14.64] ;  /* 0x000000060e0f7981 */ /* 0x000ee8000c1e1500 */
[----:B--2---:R2:W-:Y:S04]  /*1090*/  STS.U16 [R17+-0x6], R12 ;  /* 0xfffffa0c11007388 */ /* 0x0045e80000000400 */
[----:B---3--:R2:W-:Y:S01]  /*10a0*/  STS.U16 [R24+-0x6], R15 ;  /* 0xfffffa0f18007388 */ /* 0x0085e20000000400 */
[----:B------:R-:W-:Y:S05]  /*10b0*/  BRA `(.L_x_14) ;  /* 0x0000000000087947 */ /* 0x000fea0003800000 */
.L_x_13:
[----:B------:R1:W-:Y:S04]  /*10c0*/  STS.U16 [R17+-0x6], RZ ;  /* 0xfffffaff11007388 */ /* 0x0003e80000000400 */
[----:B------:R1:W-:Y:S02]  /*10d0*/  STS.U16 [R24+-0x6], RZ ;  /* 0xfffffaff18007388 */ /* 0x0003e40000000400 */
.L_x_14:
[----:B------:R-:W-:Y:S05]  /*10e0*/  BSYNC.RECONVERGENT B1 ;  /* 0x0000000000017941 */ /* 0x000fea0003800200 */
.L_x_12:
[----:B------:R-:W-:-:S13]  /*10f0*/  ISETP.GE.AND P2, PT, R2, UR4, PT ;  /* 0x0000000402007c0c */ /* 0x000fda000bf46270 */
[----:B------:R3:W-:Y:S04]  /*1100*/  @P2 STS.U16 [R17+-0x4], RZ ;  /* 0xfffffcff11002388 */ /* 0x0007e80000000400 */
[----:B------:R3:W-:Y:S01]  /*1110*/  @P2 STS.U16 [R24+-0x4], RZ ;  /* 0xfffffcff18002388 */ /* 0x0007e20000000400 */
[----:B------:R-:W-:Y:S05]  /*1120*/  @P2 BRA `(.L_x_11) ;  /* 0x0000000000102947 */ /* 0x000fea0003800000 */
[----:B--2---:R-:W2:Y:S04]  /*1130*/  LDG.E.U16 R12, desc[UR6][R8.64+-0x4] ;  /* 0xfffffc06080c7981 */ /* 0x004ea8000c1e1500 */
[----:B------:R-:W4:Y:S04]  /*1140*/  LDG.E.U16 R13, desc[UR6][R10.64+-0x4] ;  /* 0xfffffc060a0d7981 */ /* 0x000f28000c1e1500 */
[----:B--2---:R2:W-:Y:S04]  /*1150*/  STS.U16 [R17+-0x4], R12 ;  /* 0xfffffc0c11007388 */ /* 0x0045e80000000400 */
[----:B----4-:R2:W-:Y:S02]  /*1160*/  STS.U16 [R24+-0x4], R13 ;  /* 0xfffffc0d18007388 */ /* 0x0105e40000000400 */
.L_x_11:
[----:B------:R-:W-:Y:S05]  /*1170*/  BSYNC.RECONVERGENT B0 ;  /* 0x0000000000007941 */ /* 0x000fea0003800200 */
.L_x_10:
[----:B------:R-:W-:Y:S04]  /*1180*/  BSSY.RECONVERGENT B0, `(.L_x_15) ;  /* 0x0000015000007945 */ /* 0x000fe80003800200 */
[----:B------:R-:W-:Y:S05]  /*1190*/  @P0 BRA `(.L_x_16) ;  /* 0x00000000004c0947 */ /* 0x000fea0003800000 */
[----:B------:R-:W-:Y:S01]  /*11a0*/  ISETP.GE.AND P2, PT, R2, UR4, PT ;  /* 0x0000000402007c0c */ /* 0x000fe2000bf46270 */
[----:B------:R-:W-:-:S12]  /*11b0*/  BSSY.RECONVERGENT B1, `(.L_x_17) ;  /* 0x0000008000017945 */ /* 0x000fd80003800200 */
[----:B------:R4:W-:Y:S04]  /*11c0*/  @P2 STS.U16 [R17+-0x2], RZ ;  /* 0xfffffeff11002388 */ /* 0x0009e80000000400 */
[----:B------:R4:W-:Y:S01]  /*11d0*/  @P2 STS.U16 [R24+-0x2], RZ ;  /* 0xfffffeff18002388 */ /* 0x0009e20000000400 */
[----:B------:R-:W-:Y:S05]  /*11e0*/  @P2 BRA `(.L_x_18) ;  /* 0x0000000000102947 */ /* 0x000fea0003800000 */
[----:B--2---:R-:W2:Y:S04]  /*11f0*/  LDG.E.U16 R12, desc[UR6][R8.64+-0x2] ;  /* 0xfffffe06080c7981 */ /* 0x004ea8000c1e1500 */
[----:B------:R-:W5:Y:S04]  /*1200*/  LDG.E.U16 R13, desc[UR6][R10.64+-0x2] ;  /* 0xfffffe060a0d7981 */ /* 0x000f68000c1e1500 */
[----:B--2---:R2:W-:Y:S04]  /*1210*/  STS.U16 [R17+-0x2], R12 ;  /* 0xfffffe0c11007388 */ /* 0x0045e80000000400 */
[----:B-----5:R2:W-:Y:S02]  /*1220*/  STS.U16 [R24+-0x2], R13 ;  /* 0xfffffe0d18007388 */ /* 0x0205e40000000400 */
.L_x_18:
[----:B------:R-:W-:Y:S05]  /*1230*/  BSYNC.RECONVERGENT B1 ;  /* 0x0000000000017941 */ /* 0x000fea0003800200 */
.L_x_17:
[----:B------:R-:W-:Y:S05]  /*1240*/  @P0 BRA `(.L_x_16) ;  /* 0x0000000000200947 */ /* 0x000fea0003800000 */
[----:B------:R-:W-:-:S13]  /*1250*/  ISETP.GE.AND P2, PT, R2, UR4, PT ;  /* 0x0000000402007c0c */ /* 0x000fda000bf46270 */
[----:B------:R0:W-:Y:S04]  /*1260*/  @P2 STS.U16 [R17], RZ ;  /* 0x000000ff11002388 */ /* 0x0001e80000000400 */
[----:B------:R0:W-:Y:S01]  /*1270*/  @P2 STS.U16 [R24], RZ ;  /* 0x000000ff18002388 */ /* 0x0001e20000000400 */
[----:B------:R-:W-:Y:S05]  /*1280*/  @P2 BRA `(.L_x_16) ;  /* 0x0000000000102947 */ /* 0x000fea0003800000 */
[----:B--2---:R-:W2:Y:S04]  /*1290*/  LDG.E.U16 R12, desc[UR6][R8.64] ;  /* 0x00000006080c7981 */ /* 0x004ea8000c1e1500 */
[----:B------:R-:W5:Y:S04]  /*12a0*/  LDG.E.U16 R13, desc[UR6][R10.64] ;  /* 0x000000060a0d7981 */ /* 0x000f68000c1e1500 */
[----:B--2---:R2:W-:Y:S04]  /*12b0*/  STS.U16 [R17], R12 ;  /* 0x0000000c11007388 */ /* 0x0045e80000000400 */
[----:B-----5:R2:W-:Y:S02]  /*12c0*/  STS.U16 [R24], R13 ;  /* 0x0000000d18007388 */ /* 0x0205e40000000400 */
.L_x_16:
[----:B------:R-:W-:Y:S05]  /*12d0*/  BSYNC.RECONVERGENT B0 ;  /* 0x0000000000007941 */ /* 0x000fea0003800200 */
.L_x_15:
[----:B------:R-:W-:Y:S02]  /*12e0*/  IADD3 R25, PT, PT, R25, 0x4, RZ ;  /* 0x0000000419197810 */ /* 0x000fe40007ffe0ff */
[----:B--2---:R-:W-:Y:S02]  /*12f0*/  IADD3 R12, P3, PT, R8, 0x8, RZ ;  /* 0x00000008080c7810 */ /* 0x004fe40007f7e0ff */
[----:B------:R-:W-:Y:S02]  /*1300*/  ISETP.NE.AND P2, PT, R25, RZ, PT ;  /* 0x000000ff1900720c */ /* 0x000fe40003f45270 */
[----:B------:R-:W-:Y:S02]  /*1310*/  IADD3 R10, P4, PT, R10, 0x8, RZ ;  /* 0x000000080a0a7810 */ /* 0x000fe40007f9e0ff */
[----:B------:R-:W-:Y:S02]  /*1320*/  IADD3.X R13, PT, PT, RZ, R9, RZ, P3, !PT ;  /* 0x00000009ff0d7210 */ /* 0x000fe40001ffe4ff */
[----:B------:R-:W-:-:S02]  /*1330*/  IADD3.X R11, PT, PT, RZ, R11, RZ, P4, !PT ;  /* 0x0000000bff0b7210 */ /* 0x000fc400027fe4ff */
[----:B01-34-:R-:W-:Y:S02]  /*1340*/  IADD3 R17, PT, PT, R17, 0x8, RZ ;  /* 0x0000000811117810 */ /* 0x01bfe40007ffe0ff */
[----:B------:R-:W-:Y:S02]  /*1350*/  IADD3 R24, PT, PT, R24, 0x8, RZ ;  /* 0x0000000818187810 */ /* 0x000fe40007ffe0ff */
[----:B------:R-:W-:Y:S01]  /*1360*/  IADD3 R23, PT, PT, R23, 0x4, RZ ;  /* 0x0000000417177810 */ /* 0x000fe20007ffe0ff */
[----:B------:R-:W-:Y:S06]  /*1370*/  @P2 BRA `(.L_x_19) ;  /* 0xfffffffc00182947 */ /* 0x000fec000383ffff */
.L_x_9:
[----:B------:R-:W-:-:S09]  /*1380*/  UISETP.NE.AND UP2, UPT, UR27, URZ, UPT ;  /* 0x000000ff1b00728c */ /* 0x000fd2000bf45270 */
[----:B------:R-:W-:Y:S05]  /*1390*/  BRA.U !UP2, `(.L_x_8) ;  /* 0x000000010ae47547 */ /* 0x000fea000b800000 */
[----:B------:R-:W-:Y:S01]  /*13a0*/  ULEA UR4, UR21, UR19, 0x5 ;  /* 0x0000001315047291 */ /* 0x000fe2000f8e28ff */
[----:B--2---:R-:W-:Y:S01]  /*13b0*/  IADD3 R9, PT, PT, R0, R18, RZ ;  /* 0x0000001200097210 */ /* 0x004fe20007ffe0ff */
[----:B------:R-:W-:Y:S03]  /*13c0*/  BSSY.RECONVERGENT B0, `(.L_x_20) ;  /* 0x0000012000007945 */ /* 0x000fe60003800200 */
[C---:B---3--:R-:W-:Y:S02]  /*13d0*/  LEA R8, R9.reuse, UR19, 0x1 ;  /* 0x0000001309087c11 */ /* 0x048fe4000f8e08ff */
[----:B------:R-:W-:Y:S01]  /*13e0*/  LEA R9, R9, UR4, 0x1 ;  /* 0x0000000409097c11 */ /* 0x000fe2000f8e08ff */
[----:B------:R-:W-:Y:S06]  /*13f0*/  @P0 BRA `(.L_x_21) ;  /* 0x0000000000380947 */ /* 0x000fec0003800000 */
[----:B------:R-:W0:Y:S02]  /*1400*/  LDCU UR4, c[0x0][0x3a4] ;  /* 0x00007480ff0477ac */ /* 0x000e240008000800 */
[----:B0-----:R-:W-:-:S13]  /*1410*/  ISETP.GE.AND P2, PT, R2, UR4, PT ;  /* 0x0000000402007c0c */ /* 0x001fda000bf46270 */
[----:B------:R0:W-:Y:S04]  /*1420*/  @P2 STS.U16 [R8], RZ ;  /* 0x000000ff08002388 */ /* 0x0001e80000000400 */
[----:B------:R0:W-:Y:S01]  /*1430*/  @P2 STS.U16 [R9], RZ ;  /* 0x000000ff09002388 */ /* 0x0001e20000000400 */
[----:B------:R-:W-:Y:S05]  /*1440*/  @P2 BRA `(.L_x_21) ;  /* 0x0000000000242947 */ /* 0x000fea0003800000 */
[----:B------:R-:W1:Y:S01]  /*1450*/  LDC.64 R6, c[0x0][0x388] ;  /* 0x0000e200ff067b82 */ /* 0x000e620000000a00 */
[----:B------:R-:W-:-:S07]  /*1460*/  IADD3 R11, PT, PT, R16, R18, RZ ;  /* 0x00000012100b7210 */ /* 0x000fce0007ffe0ff */
[----:B------:R-:W2:Y:S01]  /*1470*/  LDC.64 R4, c[0x0][0x390] ;  /* 0x0000e400ff047b82 */ /* 0x000ea20000000a00 */
[----:B-1----:R-:W-:-:S06]  /*1480*/  IMAD.WIDE.U32 R6, R11, 0x2, R6 ;  /* 0x000000020b067825 */ /* 0x002fcc00078e0006 */
[----:B------:R-:W3:Y:S01]  /*1490*/  LDG.E.U16 R7, desc[UR6][R6.64] ;  /* 0x0000000606077981 */ /* 0x000ee2000c1e1500 */
[----:B--2---:R-:W-:-:S06]  /*14a0*/  IMAD.WIDE.U32 R4, R11, 0x2, R4 ;  /* 0x000000020b047825 */ /* 0x004fcc00078e0004 */
[----:B------:R-:W2:Y:S04]  /*14b0*/  LDG.E.U16 R4, desc[UR6][R4.64] ;  /* 0x0000000604047981 */ /* 0x000ea8000c1e1500 */
[----:B---3--:R1:W-:Y:S04]  /*14c0*/  STS.U16 [R8], R7 ;  /* 0x0000000708007388 */ /* 0x0083e80000000400 */
[----:B--2---:R1:W-:Y:S02]  /*14d0*/  STS.U16 [R9], R4 ;  /* 0x0000000409007388 */ /* 0x0043e40000000400 */
.L_x_21:
[----:B------:R-:W-:Y:S05]  /*14e0*/  BSYNC.RECONVERGENT B0 ;  /* 0x0000000000007941 */ /* 0x000fea0003800200 */
.L_x_20:
[----:B------:R-:W-:-:S09]  /*14f0*/  UISETP.NE.AND UP2, UPT, UR27, 0x1, UPT ;  /* 0x000000011b00788c */ /* 0x000fd2000bf45270 */
[----:B------:R-:W-:Y:S05]  /*1500*/  BRA.U !UP2, `(.L_x_8) ;  /* 0x000000010a887547 */ /* 0x000fea000b800000 */
[----:B------:R-:W2:Y:S01]  /*1510*/  LDCU.64 UR4, c[0x0][0x390] ;  /* 0x00007200ff0477ac */ /* 0x000ea20008000a00 */
[----:B-1----:R-:W-:Y:S01]  /*1520*/  IADD3 R7, P2, PT, R16, R18, RZ ;  /* 0x0000001210077210 */ /* 0x002fe20007f5e0ff */
[----:B------:R-:W-:Y:S01]  /*1530*/  BSSY.RECONVERGENT B0, `(.L_x_22) ;  /* 0x0000013000007945 */ /* 0x000fe20003800200 */
[----:B------:R-:W1:Y:S02]  /*1540*/  LDCU.64 UR32, c[0x0][0x388] ;  /* 0x00007100ff2077ac */ /* 0x000e640008000a00 */
[----:B------:R-:W-:Y:S02]  /*1550*/  IADD3.X R4, PT, PT, RZ, RZ, RZ, P2, !PT ;  /* 0x000000ffff047210 */ /* 0x000fe400017fe4ff */
[C---:B------:R-:W-:Y:S02]  /*1560*/  SHF.L.U32 R6, R7.reuse, 0x1, RZ ;  /* 0x0000000107067819 */ /* 0x040fe400000006ff */
[----:B------:R-:W-:Y:S02]  /*1570*/  SHF.L.U64.HI R7, R7, 0x1, R4 ;  /* 0x0000000107077819 */ /* 0x000fe40000010204 */
[----:B--2---:R-:W-:-:S02]  /*1580*/  IADD3 R4, P2, PT, R6, UR4, RZ ;  /* 0x0000000406047c10 */ /* 0x004fc4000ff5e0ff */
[----:B-1----:R-:W-:Y:S02]  /*1590*/  IADD3 R6, P3, PT, R6, UR32, RZ ;  /* 0x0000002006067c10 */ /* 0x002fe4000ff7e0ff */
[C---:B------:R-:W-:Y:S02]  /*15a0*/  IADD3.X R5, PT, PT, R7.reuse, UR5, RZ, P2, !PT ;  /* 0x0000000507057c10 */ /* 0x040fe400097fe4ff */
[----:B------:R-:W-:Y:S01]  /*15b0*/  IADD3.X R7, PT, PT, R7, UR33, RZ, P3, !PT ;  /* 0x0000002107077c10 */ /* 0x000fe20009ffe4ff */
[----:B------:R-:W-:Y:S08]  /*15c0*/  @P0 BRA `(.L_x_23) ;  /* 0x0000000000240947 */ /* 0x000ff00003800000 */
[----:B------:R-:W1:Y:S02]  /*15d0*/  LDCU UR4, c[0x0][0x3a4] ;  /* 0x00007480ff0477ac */ /* 0x000e640008000800 */
[----:B-1----:R-:W-:-:S13]  /*15e0*/  ISETP.GE.AND P2, PT, R2, UR4, PT ;  /* 0x0000000402007c0c */ /* 0x002fda000bf46270 */
[----:B------:R1:W-:Y:S04]  /*15f0*/  @P2 STS.U16 [R8+0x2], RZ ;  /* 0x000002ff08002388 */ /* 0x0003e80000000400 */
[----:B------:R1:W-:Y:S01]  /*1600*/  @P2 STS.U16 [R9+0x2], RZ ;  /* 0x000002ff09002388 */ /* 0x0003e20000000400 */
[----:B------:R-:W-:Y:S05]  /*1610*/  @P2 BRA `(.L_x_23) ;  /* 0x0000000000102947 */ /* 0x000fea0003800000 */
[----:B------:R-:W2:Y:S04]  /*1620*/  LDG.E.U16 R11, desc[UR6][R6.64+0x2] ;  /* 0x00000206060b7981 */ /* 0x000ea8000c1e1500 */
[----:B------:R-:W3:Y:S04]  /*1630*/  LDG.E.U16 R10, desc[UR6][R4.64+0x2] ;  /* 0x00000206040a7981 */ /* 0x000ee8000c1e1500 */
[----:B--2---:R2:W-:Y:S04]  /*1640*/  STS.U16 [R8+0x2], R11 ;  /* 0x0000020b08007388 */ /* 0x0045e80000000400 */
[----:B---3--:R2:W-:Y:S02]  /*1650*/  STS.U16 [R9+0x2], R10 ;  /* 0x0000020a09007388 */ /* 0x0085e40000000400 */
.L_x_23:
[----:B------:R-:W-:Y:S05]  /*1660*/  BSYNC.RECONVERGENT B0 ;  /* 0x0000000000007941 */ /* 0x000fea0003800200 */
.L_x_22:
[----:B------:R-:W-:Y:S04]  /*1670*/  BSSY.RECONVERGENT B0, `(.L_x_8) ;  /* 0x000000b000007945 */ /* 0x000fe80003800200 */
[----:B------:R-:W-:Y:S05]  /*1680*/  @P1 BRA `(.L_x_24) ;  /* 0x0000000000241947 */ /* 0x000fea0003800000 */
[----:B------:R-:W3:Y:S02]  /*1690*/  LDCU UR4, c[0x0][0x3a4] ;  /* 0x00007480ff0477ac */ /* 0x000ee40008000800 */
[----:B---3--:R-:W-:-:S13]  /*16a0*/  ISETP.GE.AND P2, PT, R2, UR4, PT ;  /* 0x0000000402007c0c */ /* 0x008fda000bf46270 */
[----:B------:R3:W-:Y:S04]  /*16b0*/  @P2 STS.U16 [R8+0x4], RZ ;  /* 0x000004ff08002388 */ /* 0x0007e80000000400 */
[----:B------:R3:W-:Y:S01]  /*16c0*/  @P2 STS.U16 [R9+0x4], RZ ;  /* 0x000004ff09002388 */ /* 0x0007e20000000400 */
[----:B------:R-:W-:Y:S05]  /*16d0*/  @P2 BRA `(.L_x_24) ;  /* 0x0000000000102947 */ /* 0x000fea0003800000 */
[----:B------:R-:W4:Y:S04]  /*16e0*/  LDG.E.U16 R7, desc[UR6][R6.64+0x4] ;  /* 0x0000040606077981 */ /* 0x000f28000c1e1500 */
[----:B------:R-:W5:Y:S04]  /*16f0*/  LDG.E.U16 R4, desc[UR6][R4.64+0x4] ;  /* 0x0000040604047981 */ /* 0x000f68000c1e1500 */
[----:B----4-:R4:W-:Y:S04]  /*1700*/  STS.U16 [R8+0x4], R7 ;  /* 0x0000040708007388 */ /* 0x0109e80000000400 */
[----:B-----5:R4:W-:Y:S02]  /*1710*/  STS.U16 [R9+0x4], R4 ;  /* 0x0000040409007388 */ /* 0x0209e40000000400 */
.L_x_24:
[----:B------:R-:W-:Y:S05]  /*1720*/  BSYNC.RECONVERGENT B0 ;  /* 0x0000000000007941 */ /* 0x000fea0003800200 */
.L_x_8:
[----:B------:R-:W-:Y:S01]  /*1730*/  BAR.SYNC.DEFER_BLOCKING 0x0 ;  /* 0x0000000000007b1d */ /* 0x000fe20000010000 */
[----:B01234-:R-:W-:-:S05]  /*1740*/  SHF.L.U32 R8, R3, 0x4, RZ ;  /* 0x0000000403087819 */ /* 0x01ffca00000006ff */
[----:B------:R-:W-:Y:S05]  /*1750*/  BRA.U !UP1, `(.L_x_25) ;  /* 0x00000081097c7547 */ /* 0x000fea000b800000 */
[----:B------:R-:W0:Y:S01]  /*1760*/  LDCU UR32, c[0x0][0x3a4] ;  /* 0x00007480ff2077ac */ /* 0x000e220008000800 */
[----:B------:R-:W-:Y:S01]  /*1770*/  HFMA2 R2, -RZ, RZ, -10824, -13904 ;  /* 0xf149f2caff027431 */ /* 0x000fe200000001ff */
[----:B------:R-:W-:Y:S01]  /*1780*/  MOV R10, 0xf149f2ca ;  /* 0xf149f2ca000a7802 */ /* 0x000fe20000000f00 */
[----:B------:R-:W-:Y:S01]  /*1790*/  HFMA2 R18, -RZ, RZ, -10824, -13904 ;  /* 0xf149f2caff127431 */ /* 0x000fe200000001ff */
[----:B0-----:R-:W-:-:S13]  /*17a0*/  ISETP.GE.AND P2, PT, R8, UR32, PT ;  /* 0x0000002008007c0c */ /* 0x001fda000bf46270 */
[----:B------:R-:W-:Y:S05]  /*17b0*/  @P2 BRA `(.L_x_26) ;  /* 0x0000000400c82947 */ /* 0x000fea0003800000 */
[----:B------:R-:W-:Y:S01]  /*17c0*/  UISETP.GE.U32.AND UP2, UPT, UR25, 0x7, UPT ;  /* 0x000000071900788c */ /* 0x000fe2000bf46070 */
[----:B------:R-:W-:Y:S01]  /*17d0*/  MOV R14, RZ ;  /* 0x000000ff000e7202 */ /* 0x000fe20000000f00 */
[----:B------:R-:W-:-:S07]  /*17e0*/  UMOV UR4, URZ ;  /* 0x000000ff00047c82 */ /* 0x000fce0008000000 */
[----:B------:R-:W-:Y:S05]  /*17f0*/  BRA.U !UP2, `(.L_x_27) ;  /* 0x000000010ab47547 */ /* 0x000fea000b800000 */
[----:B------:R-:W0:Y:S01]  /*1800*/  S2UR UR5, SR_CgaCtaId ;  /* 0x00000000000579c3 */ /* 0x000e220000008800 */
[----:B------:R-:W-:Y:S01]  /*1810*/  UMOV UR4, 0x400 ;  /* 0x0000040000047882 */ /* 0x000fe20000000000 */
[----:B------:R-:W-:Y:S01]  /*1820*/  MOV R14, RZ ;  /* 0x000000ff000e7202 */ /* 0x000fe20000000f00 */
[----:B0-----:R-:W-:-:S03]  /*1830*/  ULEA UR5, UR5, UR4, 0x18 ;  /* 0x0000000405057291 */ /* 0x001fc6000f8ec0ff */
[----:B------:R-:W-:-:S09]  /*1840*/  UMOV UR4, URZ ;  /* 0x000000ff00047c82 */ /* 0x000fd20008000000 */
.L_x_28:
[----:B------:R-:W-:Y:S02]  /*1850*/  ULEA UR33, UR4, UR19, 0x1 ;  /* 0x0000001304217291 */ /* 0x000fe4000f8e08ff */
[----:B------:R-:W-:Y:S01]  /*1860*/  IADD3 R4, PT, PT, R0, UR4, RZ ;  /* 0x0000000400047c10 */ /* 0x000fe2000fffe0ff */
[----:B------:R-:W-:-:S03]  /*1870*/  UIADD3 UR4, UPT, UPT, UR4, 0x8, URZ ;  /* 0x0000000804047890 */ /* 0x000fc6000fffe0ff */
[----:B------:R-:W-:Y:S01]  /*1880*/  LEA R15, R4, UR5, 0x1 ;  /* 0x00000005040f7c11 */ /* 0x000fe2000f8e08ff */
[----:B------:R-:W-:Y:S02]  /*1890*/  UISETP.NE.AND UP2, UPT, UR4, UR8, UPT ;  /* 0x000000080400728c */ /* 0x000fe4000bf45270 */
[----:B------:R-:W0:Y:S04]  /*18a0*/  LDS.128 R4, [UR33] ;  /* 0x00000021ff047984 */ /* 0x000e280008000c00 */
[----:B------:R-:W1:Y:S04]  /*18b0*/  LDS.U16 R16, [R15] ;  /* 0x000000000f107984 */ /* 0x000e680000000400 */
[----:B------:R-:W2:Y:S04]  /*18c0*/  LDS.U16 R23, [R15+0x2] ;  /* 0x000002000f177984 */ /* 0x000ea80000000400 */
[----:B------:R-:W3:Y:S04]  /*18d0*/  LDS.U16 R24, [R15+0x4] ;  /* 0x000004000f187984 */ /* 0x000ee80000000400 */
[----:B------:R-:W4:Y:S04]  /*18e0*/  LDS.U16 R11, [R15+0x6] ;  /* 0x000006000f0b7984 */ /* 0x000f280000000400 */
[----:B------:R-:W5:Y:S04]  /*18f0*/  LDS.U16 R12, [R15+0x8] ;  /* 0x000008000f0c7984 */ /* 0x000f680000000400 */
[----:B------:R-:W5:Y:S04]  /*1900*/  LDS.U16 R9, [R15+0xa] ;  /* 0x00000a000f097984 */ /* 0x000f680000000400 */
[----:B------:R-:W5:Y:S04]  /*1910*/  LDS.U16 R10, [R15+0xc] ;  /* 0x00000c000f0a7984 */ /* 0x000f680000000400 */
[----:B------:R5:W5:Y:S01]  /*1920*/  LDS.U16 R13, [R15+0xe] ;  /* 0x00000e000f0d7984 */ /* 0x000b620000000400 */
[----:B0-----:R-:W-:-:S02]  /*1930*/  HADD2.F32 R18, -RZ, R4.H0_H0 ;  /* 0x20000004ff127230 */ /* 0x001fc40000004100 */
[----:B-1----:R-:W-:Y:S02]  /*1940*/  HADD2.F32 R17, -RZ, R16.H0_H0 ;  /* 0x20000010ff117230 */ /* 0x002fe40000004100 */
[----:B------:R-:W-:Y:S02]  /*1950*/  HADD2.F32 R16, -RZ, R4.H1_H1 ;  /* 0x30000004ff107230 */ /* 0x000fe40000004100 */
[----:B--2---:R-:W-:Y:S02]  /*1960*/  HADD2.F32 R4, -RZ, R23.H0_H0 ;  /* 0x20000017ff047230 */ /* 0x004fe40000004100 */
[----:B------:R-:W-:Y:S01]  /*1970*/  FFMA R17, R17, R18, R14 ;  /* 0x0000001211117223 */ /* 0x000fe2000000000e */
[--C-:B------:R-:W-:Y:S02]  /*1980*/  HADD2.F32 R14, -RZ, R5.reuse.H0_H0 ;  /* 0x20000005ff0e7230 */ /* 0x100fe40000004100 */
[----:B---3--:R-:W-:Y:S02]  /*1990*/  HADD2.F32 R23, -RZ, R24.H0_H0 ;  /* 0x20000018ff177230 */ /* 0x008fe40000004100 */
[----:B------:R-:W-:Y:S01]  /*19a0*/  FFMA R4, R4, R16, R17 ;  /* 0x0000001004047223 */ /* 0x000fe20000000011 */
[----:B------:R-:W-:-:S02]  /*19b0*/  HADD2.F32 R5, -RZ, R5.H1_H1 ;  /* 0x30000005ff057230 */ /* 0x000fc40000004100 */
[----:B----4-:R-:W-:Y:S02]  /*19c0*/  HADD2.F32 R11, -RZ, R11.H0_H0 ;  /* 0x2000000bff0b7230 */ /* 0x010fe40000004100 */
[----:B------:R-:W-:Y:S01]  /*19d0*/  FFMA R4, R23, R14, R4 ;  /* 0x0000000e17047223 */ /* 0x000fe20000000004 */
[----:B------:R-:W-:Y:S02]  /*19e0*/  HADD2.F32 R14, -RZ, R6.H0_H0 ;  /* 0x20000006ff0e7230 */ /* 0x000fe40000004100 */
[----:B-----5:R-:W-:Y:S02]  /*19f0*/  HADD2.F32 R15, -RZ, R12.H0_H0 ;  /* 0x2000000cff0f7230 */ /* 0x020fe40000004100 */
[----:B------:R-:W-:Y:S01]  /*1a00*/  FFMA R4, R11, R5, R4 ;  /* 0x000000050b047223 */ /* 0x000fe20000000004 */
[----:B------:R-:W-:Y:S02]  /*1a10*/  HADD2.F32 R6, -RZ, R6.H1_H1 ;  /* 0x30000006ff067230 */ /* 0x000fe40000004100 */
[----:B------:R-:W-:-:S02]  /*1a20*/  HADD2.F32 R9, -RZ, R9.H0_H0 ;  /* 0x20000009ff097230 */ /* 0x000fc40000004100 */
[----:B------:R-:W-:Y:S01]  /*1a30*/  FFMA R4, R15, R14, R4 ;  /* 0x0000000e0f047223 */ /* 0x000fe20000000004 */
[--C-:B------:R-:W-:Y:S02]  /*1a40*/  HADD2.F32 R11, -RZ, R7.reuse.H0_H0 ;  /* 0x20000007ff0b7230 */ /* 0x100fe40000004100 */
[----:B------:R-:W-:Y:S02]  /*1a50*/  HADD2.F32 R5, -RZ, R10.H0_H0 ;  /* 0x2000000aff057230 */ /* 0x000fe40000004100 */
[----:B------:R-:W-:Y:S01]  /*1a60*/  FFMA R4, R9, R6, R4 ;  /* 0x0000000609047223 */ /* 0x000fe20000000004 */
[----:B------:R-:W-:Y:S02]  /*1a70*/  HADD2.F32 R7, -RZ, R7.H1_H1 ;  /* 0x30000007ff077230 */ /* 0x000fe40000004100 */
[----:B------:R-:W-:Y:S02]  /*1a80*/  HADD2.F32 R13, -RZ, R13.H0_H0 ;  /* 0x2000000dff0d7230 */ /* 0x000fe40000004100 */
[----:B------:R-:W-:-:S04]  /*1a90*/  FFMA R4, R5, R11, R4 ;  /* 0x0000000b05047223 */ /* 0x000fc80000000004 */
[----:B------:R-:W-:Y:S01]  /*1aa0*/  FFMA R14, R13, R7, R4 ;  /* 0x000000070d0e7223 */ /* 0x000fe20000000004 */
[----:B------:R-:W-:Y:S06]  /*1ab0*/  BRA.U UP2, `(.L_x_28) ;  /* 0xfffffffd02647547 */ /* 0x000fec000b83ffff */
[----:B------:R-:W-:-:S05]  /*1ac0*/  UMOV UR4, UR8 ;  /* 0x0000000800047c82 */ /* 0x000fca0008000000 */
.L_x_27:
[----:B------:R-:W-:-:S09]  /*1ad0*/  UISETP.NE.AND UP2, UPT, UR26, URZ, UPT ;  /* 0x000000ff1a00728c */ /* 0x000fd2000bf45270 */
[----:B------:R-:W-:Y:S05]  /*1ae0*/  BRA.U !UP2, `(.L_x_29) ;  /* 0x000000010af07547 */ /* 0x000fea000b800000 */
[----:B------:R-:W-:Y:S02]  /*1af0*/  UISETP.GE.U32.AND UP2, UPT, UR30, 0x3, UPT ;  /* 0x000000031e00788c */ /* 0x000fe4000bf46070 */
[----:B------:R-:W-:-:S07]  /*1b00*/  UISETP.NE.AND UP3, UPT, UR27, URZ, UPT ;  /* 0x000000ff1b00728c */ /* 0x000fce000bf65270 */
[----:B------:R-:W-:Y:S05]  /*1b10*/  BRA.U !UP2, `(.L_x_30) ;  /* 0x000000010a647547 */ /* 0x000fea000b800000 */
[----:B------:R-:W0:Y:S01]  /*1b20*/  S2UR UR33, SR_CgaCtaId ;  /* 0x00000000002179c3 */ /* 0x000e220000008800 */
[----:B------:R-:W-:Y:S01]  /*1b30*/  UMOV UR5, 0x400 ;  /* 0x0000040000057882 */ /* 0x000fe20000000000 */
[----:B------:R-:W-:Y:S01]  /*1b40*/  IADD3 R4, PT, PT, R0, UR4, RZ ;  /* 0x0000000400047c10 */ /* 0x000fe2000fffe0ff */
[----:B0-----:R-:W-:Y:S02]  /*1b50*/  ULEA UR5, UR33, UR5, 0x18 ;  /* 0x0000000521057291 */ /* 0x001fe4000f8ec0ff */
[----:B------:R-:W-:Y:S02]  /*1b60*/  ULEA UR33, UR4, UR19, 0x1 ;  /* 0x0000001304217291 */ /* 0x000fe4000f8e08ff */
[----:B------:R-:W-:Y:S02]  /*1b70*/  UIADD3 UR4, UPT, UPT, UR4, 0x4, URZ ;  /* 0x0000000404047890 */ /* 0x000fe4000fffe0ff */
[----:B------:R-:W-:-:S05]  /*1b80*/  LEA R4, R4, UR5, 0x1 ;  /* 0x0000000504047c11 */ /* 0x000fca000f8e08ff */
[----:B------:R-:W0:Y:S04]  /*1b90*/  LDS R6, [UR33] ;  /* 0x00000021ff067984 */ /* 0x000e280008000800 */
[----:B------:R-:W1:Y:S04]  /*1ba0*/  LDS.U16 R5, [R4] ;  /* 0x0000000004057984 */ /* 0x000e680000000400 */
[----:B------:R-:W2:Y:S04]  /*1bb0*/  LDS.U16 R9, [R4+0x2] ;  /* 0x0000020004097984 */ /* 0x000ea80000000400 */
[----:B------:R-:W3:Y:S04]  /*1bc0*/  LDS R13, [UR33+0x4] ;  /* 0x00000421ff0d7984 */ /* 0x000ee80008000800 */
[----:B------:R-:W4:Y:S04]  /*1bd0*/  LDS.U16 R11, [R4+0x4] ;  /* 0x00000400040b7984 */ /* 0x000f280000000400 */
[----:B------:R-:W5:Y:S01]  /*1be0*/  LDS.U16 R15, [R4+0x6] ;  /* 0x00000600040f7984 */ /* 0x000f620000000400 */
[----:B0-----:R-:W-:-:S02]  /*1bf0*/  HADD2.F32 R7, -RZ, R6.H0_H0 ;  /* 0x20000006ff077230 */ /* 0x001fc40000004100 */
[----:B------:R-:W-:Y:S02]  /*1c00*/  HADD2.F32 R10, -RZ, R6.H1_H1 ;  /* 0x30000006ff0a7230 */ /* 0x000fe40000004100 */
[----:B-1----:R-:W-:Y:S02]  /*1c10*/  HADD2.F32 R5, -RZ, R5.H0_H0 ;  /* 0x20000005ff057230 */ /* 0x002fe40000004100 */
[----:B--2---:R-:W-:-:S03]  /*1c20*/  HADD2.F32 R6, -RZ, R9.H0_H0 ;  /* 0x20000009ff067230 */ /* 0x004fc60000004100 */
[----:B------:R-:W-:Y:S01]  /*1c30*/  FFMA R5, R5, R7, R14 ;  /* 0x0000000705057223 */ /* 0x000fe2000000000e */
[----:B---3--:R-:W-:-:S03]  /*1c40*/  HADD2.F32 R7, -RZ, R13.H0_H0 ;  /* 0x2000000dff077230 */ /* 0x008fc60000004100 */
[----:B------:R-:W-:Y:S01]  /*1c50*/  FFMA R5, R6, R10, R5 ;  /* 0x0000000a06057223 */ /* 0x000fe20000000005 */
[----:B------:R-:W-:Y:S02]  /*1c60*/  HADD2.F32 R13, -RZ, R13.H1_H1 ;  /* 0x3000000dff0d7230 */ /* 0x000fe40000004100 */
[----:B----4-:R-:W-:Y:S02]  /*1c70*/  HADD2.F32 R12, -RZ, R11.H0_H0 ;  /* 0x2000000bff0c7230 */ /* 0x010fe40000004100 */
[----:B-----5:R-:W-:-:S03]  /*1c80*/  HADD2.F32 R14, -RZ, R15.H0_H0 ;  /* 0x2000000fff0e7230 */ /* 0x020fc60000004100 */
[----:B------:R-:W-:-:S04]  /*1c90*/  FFMA R5, R12, R7, R5 ;  /* 0x000000070c057223 */ /* 0x000fc80000000005 */
[----:B------:R-:W-:-:S07]  /*1ca0*/  FFMA R14, R14, R13, R5 ;  /* 0x0000000d0e0e7223 */ /* 0x000fce0000000005 */
.L_x_30:
[----:B------:R-:W-:Y:S05]  /*1cb0*/  BRA.U !UP3, `(.L_x_29) ;  /* 0x000000010b7c7547 */ /* 0x000fea000b800000 */
[----:B------:R-:W-:Y:S02]  /*1cc0*/  UISETP.NE.AND UP2, UPT, UR31, URZ, UPT ;  /* 0x000000ff1f00728c */ /* 0x000fe4000bf45270 */
        /* <DEDUP_REMOVED lines=11> */
[----:B------:R-:W2:Y:S01]  /*1d80*/  LDS.U16 R9, [R4+0x2] ;  /* 0x0000020004097984 */ /* 0x000ea20000000400 */
[--C-:B0-----:R-:W-:Y:S02]  /*1d90*/  HADD2.F32 R7, -RZ, R6.reuse.H0_H0 ;  /* 0x20000006ff077230 */ /* 0x101fe40000004100 */
[----:B------:R-:W-:-:S02]  /*1da0*/  HADD2.F32 R10, -RZ, R6.H1_H1 ;  /* 0x30000006ff0a7230 */ /* 0x000fc40000004100 */
[----:B-1----:R-:W-:Y:S02]  /*1db0*/  HADD2.F32 R5, -RZ, R5.H0_H0 ;  /* 0x20000005ff057230 */ /* 0x002fe40000004100 */
[----:B--2---:R-:W-:-:S03]  /*1dc0*/  HADD2.F32 R6, -RZ, R9.H0_H0 ;  /* 0x20000009ff067230 */ /* 0x004fc60000004100 */
[----:B------:R-:W-:-:S04]  /*1dd0*/  FFMA R5, R5, R7, R14 ;  /* 0x0000000705057223 */ /* 0x000fc8000000000e */
[----:B------:R-:W-:-:S07]  /*1de0*/  FFMA R14, R6, R10, R5 ;  /* 0x0000000a060e7223 */ /* 0x000fce0000000005 */
.L_x_31:
[----:B------:R-:W-:Y:S05]  /*1df0*/  BRA.U !UP3, `(.L_x_29) ;  /* 0x000000010b2c7547 */ /* 0x000fea000b800000 */
[----:B------:R-:W0:Y:S01]  /*1e00*/  S2UR UR33, SR_CgaCtaId ;  /* 0x00000000002179c3 */ /* 0x000e220000008800 */
[----:B------:R-:W-:Y:S01]  /*1e10*/  UMOV UR5, 0x400 ;  /* 0x0000040000057882 */ /* 0x000fe20000000000 */
[----:B------:R-:W-:Y:S01]  /*1e20*/  IADD3 R4, PT, PT, R0, UR4, RZ ;  /* 0x0000000400047c10 */ /* 0x000fe2000fffe0ff */
[----:B0-----:R-:W-:Y:S02]  /*1e30*/  ULEA UR5, UR33, UR5, 0x18 ;  /* 0x0000000521057291 */ /* 0x001fe4000f8ec0ff */
[----:B------:R-:W-:-:S04]  /*1e40*/  ULEA UR33, UR4, UR19, 0x1 ;  /* 0x0000001304217291 */ /* 0x000fc8000f8e08ff */
[----:B------:R-:W-:-:S05]  /*1e50*/  LEA R4, R4, UR5, 0x1 ;  /* 0x0000000504047c11 */ /* 0x000fca000f8e08ff */
[----:B------:R-:W0:Y:S04]  /*1e60*/  LDS.U16 R5, [UR33] ;  /* 0x00000021ff057984 */ /* 0x000e280008000400 */
[----:B------:R-:W1:Y:S01]  /*1e70*/  LDS.U16 R4, [R4] ;  /* 0x0000000004047984 */ /* 0x000e620000000400 */
[----:B0-----:R-:W-:Y:S02]  /*1e80*/  HADD2.F32 R6, -RZ, R5.H0_H0 ;  /* 0x20000005ff067230 */ /* 0x001fe40000004100 */
[----:B-1----:R-:W-:-:S05]  /*1e90*/  HADD2.F32 R5, -RZ, R4.H0_H0 ;  /* 0x20000004ff057230 */ /* 0x002fca0000004100 */
[----:B------:R-:W-:-:S07]  /*1ea0*/  FFMA R14, R5, R6, R14 ;  /* 0x00000006050e7223 */ /* 0x000fce000000000e */
.L_x_29:
[----:B------:R-:W0:Y:S02]  /*1eb0*/  LDCU UR4, c[0x0][0x3b4] ;  /* 0x00007680ff0477ac */ /* 0x000e240008000800 */
[----:B0-----:R-:W-:-:S05]  /*1ec0*/  FMUL R10, R14, UR4 ;  /* 0x000000040e0a7c20 */ /* 0x001fca0008400000 */
[----:B------:R-:W-:-:S07]  /*1ed0*/  FMNMX R18, R10, -1.00000001504746621988e+30, !PT ;  /* 0xf149f2ca0a127809 */ /* 0x000fce0007800000 */
.L_x_26:
[----:B------:R-:W-:Y:S01]  /*1ee0*/  IADD3 R4, PT, PT, R8, 0x1, RZ ;  /* 0x0000000108047810 */ /* 0x000fe20007ffe0ff */
[----:B------:R0:W-:Y:S03]  /*1ef0*/  STL [R1+0x200], R10 ;  /* 0x0002000a01007387 */ /* 0x0001e60000100800 */
[----:B------:R-:W-:-:S13]  /*1f00*/  ISETP.GE.AND P2, PT, R4, UR32, PT ;  /* 0x0000002004007c0c */ /* 0x000fda000bf46270 */
[----:B------:R0:W-:Y:S01]  /*1f10*/  @P2 STL [R1+0x204], R2 ;  /* 0x0002040201002387 */ /* 0x0001e20000100800 */
[----:B------:R-:W-:Y:S01]  /*1f20*/  @P2 MOV R17, 0xf149f2ca ;  /* 0xf149f2ca00112802 */ /* 0x000fe20000000f00 */
[----:B------:R-:W-:Y:S06]  /*1f30*/  @P2 BRA `(.L_x_32) ;  /* 0x0000000800142947 */ /* 0x000fec0003800000 */
[----:B------:R-:W-:Y:S01]  /*1f40*/  UISETP.GE.U32.AND UP2, UPT, UR25, 0x7, UPT ;  /* 0x000000071900788c */ /* 0x000fe2000bf46070 */
[----:B------:R-:W-:Y:S01]  /*1f50*/  HFMA2 R23, -RZ, RZ, 0, 0 ;  /* 0x00000000ff177431 */ /* 0x000fe200000001ff */
[----:B------:R-:W-:-:S07]  /*1f60*/  UMOV UR4, URZ ;  /* 0x000000ff00047c82 */ /* 0x000fce0008000000 */
[----:B------:R-:W-:Y:S05]  /*1f70*/  BRA.U !UP2, `(.L_x_33) ;  /* 0x000000010ad87547 */ /* 0x000fea000b800000 */
[----:B------:R-:W1:Y:S01]  /*1f80*/  S2UR UR5, SR_CgaCtaId ;  /* 0x00000000000579c3 */ /* 0x000e620000008800 */
[----:B------:R-:W-:Y:S01]  /*1f90*/  UMOV UR4, 0x400 ;  /* 0x0000040000047882 */ /* 0x000fe20000000000 */
[----:B------:R-:W-:Y:S01]  /*1fa0*/  MOV R23, RZ ;  /* 0x000000ff00177202 */ /* 0x000fe20000000f00 */
[----:B------:R-:W2:Y:S01]  /*1fb0*/  LDCU UR34, c[0x0][0x3a8] ;  /* 0x00007500ff2277ac */ /* 0x000ea20008000800 */
[----:B-1----:R-:W-:-:S03]  /*1fc0*/  ULEA UR33, UR5, UR4, 0x18 ;  /* 0x0000000405217291 */ /* 0x002fc6000f8ec0ff */
[----:B--2---:R-:W-:-:S09]  /*1fd0*/  UMOV UR4, URZ ;  /* 0x000000ff00047c82 */ /* 0x004fd20008000000 */
.L_x_34:
[----:B------:R-:W-:Y:S02]  /*1fe0*/  UIADD3 UR5, UPT, UPT, UR4, UR34, URZ ;  /* 0x0000002204057290 */ /* 0x000fe4000fffe0ff */
[----:B------:R-:W-:Y:S01]  /*1ff0*/  IADD3 R4, PT, PT, R0, UR4, RZ ;  /* 0x0000000400047c10 */ /* 0x000fe2000fffe0ff */
[----:B------:R-:W-:Y:S02]  /*2000*/  UIADD3 UR4, UPT, UPT, UR4, 0x8, URZ ;  /* 0x0000000804047890 */ /* 0x000fe4000fffe0ff */
[----:B------:R-:W-:Y:S01]  /*2010*/  ULEA UR5, UR5, UR19, 0x1 ;  /* 0x0000001305057291 */ /* 0x000fe2000f8e08ff */
[----:B------:R-:W-:Y:S01]  /*2020*/  LEA R25, R4, UR33, 0x1 ;  /* 0x0000002104197c11 */ /* 0x000fe2000f8e08ff */
[----:B------:R-:W-:-:S04]  /*2030*/  UISETP.NE.AND UP2, UPT, UR4, UR8, UPT ;  /* 0x000000080400728c */ /* 0x000fc8000bf45270 */
[----:B------:R-:W1:Y:S04]  /*2040*/  LDS.U16 R16, [R25] ;  /* 0x0000000019107984 */ /* 0x000e680000000400 */
[----:B------:R-:W2:Y:S04]  /*2050*/  LDS.U16 R17, [UR5+0x10] ;  /* 0x00001005ff117984 */ /* 0x000ea80008000400 */
[----:B------:R-:W3:Y:S04]  /*2060*/  LDS.U16 R4, [R25+0x2] ;  /* 0x0000020019047984 */ /* 0x000ee80000000400 */
[----:B------:R-:W4:Y:S04]  /*2070*/  LDS.U16 R15, [UR5+0x12] ;  /* 0x00001205ff0f7984 */ /* 0x000f280008000400 */
[----:B------:R-:W5:Y:S04]  /*2080*/  LDS.U16 R12, [R25+0x4] ;  /* 0x00000400190c7984 */ /* 0x000f680000000400 */
[----:B------:R-:W0:Y:S04]  /*2090*/  LDS.U16 R13, [UR5+0x14] ;  /* 0x00001405ff0d7984 */ /* 0x000e280008000400 */
[----:B------:R-:W0:Y:S04]  /*20a0*/  LDS.U16 R14, [R25+0x6] ;  /* 0x00000600190e7984 */ /* 0x000e280000000400 */
[----:B------:R-:W0:Y:S04]  /*20b0*/  LDS.U16 R11, [UR5+0x16] ;  /* 0x00001605ff0b7984 */ /* 0x000e280008000400 */
[----:B------:R-:W0:Y:S04]  /*20c0*/  LDS.U16 R9, [R25+0x8] ;  /* 0x0000080019097984 */ /* 0x000e280000000400 */
[----:B------:R-:W0:Y:S04]  /*20d0*/  LDS.U16 R7, [UR5+0x18] ;  /* 0x00001805ff077984 */ /* 0x000e280008000400 */
[----:B------:R-:W0:Y:S01]  /*20e0*/  LDS.U16 R6, [R25+0xa] ;  /* 0x00000a0019067984 */ /* 0x000e220000000400 */
[----:B-1----:R-:W-:-:S03]  /*20f0*/  HADD2.F32 R24, -RZ, R16.H0_H0 ;  /* 0x20000010ff187230 */ /* 0x002fc60000004100 */
[----:B------:R-:W1:Y:S01]  /*2100*/  LDS.U16 R5, [UR5+0x1a] ;  /* 0x00001a05ff057984 */ /* 0x000e620008000400 */
[----:B--2---:R-:W-:-:S03]  /*2110*/  HADD2.F32 R26, -RZ, R17.H0_H0 ;  /* 0x20000011ff1a7230 */ /* 0x004fc60000004100 */
[----:B------:R-:W2:Y:S01]  /*2120*/  LDS.U16 R17, [R25+0xc] ;  /* 0x00000c0019117984 */ /* 0x000ea20000000400 */
[----:B---3--:R-:W-:Y:S02]  /*2130*/  HADD2.F32 R27, -RZ, R4.H0_H0 ;  /* 0x20000004ff1b7230 */ /* 0x008fe40000004100 */
[----:B------:R-:W-:Y:S01]  /*2140*/  FFMA R26, R24, R26, R23 ;  /* 0x0000001a181a7223 */ /* 0x000fe20000000017 */
[----:B------:R-:W3:Y:S01]  /*2150*/  LDS.U16 R16, [UR5+0x1c] ;  /* 0x00001c05ff107984 */ /* 0x000ee20008000400 */
[----:B----4-:R-:W-:-:S03]  /*2160*/  HADD2.F32 R15, -RZ, R15.H0_H0 ;  /* 0x2000000fff0f7230 */ /* 0x010fc60000004100 */
[----:B------:R-:W4:Y:S01]  /*2170*/  LDS.U16 R24, [R25+0xe] ;  /* 0x00000e0019187984 */ /* 0x000f220000000400 */
[----:B-----5:R-:W-:Y:S02]  /*2180*/  HADD2.F32 R12, -RZ, R12.H0_H0 ;  /* 0x2000000cff0c7230 */ /* 0x020fe40000004100 */
[----:B------:R-:W-:Y:S01]  /*2190*/  FFMA R15, R27, R15, R26 ;  /* 0x0000000f1b0f7223 */ /* 0x000fe2000000001a */
[----:B------:R-:W5:Y:S01]  /*21a0*/  LDS.U16 R23, [UR5+0x1e] ;  /* 0x00001e05ff177984 */ /* 0x000f620008000400 */
[----:B0-----:R-:W-:Y:S02]  /*21b0*/  HADD2.F32 R13, -RZ, R13.H0_H0 ;  /* 0x2000000dff0d7230 */ /* 0x001fe40000004100 */
[----:B------:R-:W-:-:S03]  /*21c0*/  HADD2.F32 R27, -RZ, R14.H0_H0 ;  /* 0x2000000eff1b7230 */ /* 0x000fc60000004100 */
[----:B------:R-:W-:Y:S01]  /*21d0*/  FFMA R12, R12, R13, R15 ;  /* 0x0000000d0c0c7223 */ /* 0x000fe2000000000f */
[----:B------:R-:W-:Y:S02]  /*21e0*/  HADD2.F32 R11, -RZ, R11.H0_H0 ;  /* 0x2000000bff0b7230 */ /* 0x000fe40000004100 */
[----:B------:R-:W-:-:S03]  /*21f0*/  HADD2.F32 R4, -RZ, R9.H0_H0 ;  /* 0x20000009ff047230 */ /* 0x000fc60000004100 */
[----:B------:R-:W-:Y:S01]  /*2200*/  FFMA R11, R27, R11, R12 ;  /* 0x0000000b1b0b7223 */ /* 0x000fe2000000000c */
[----:B------:R-:W-:Y:S02]  /*2210*/  HADD2.F32 R7, -RZ, R7.H0_H0 ;  /* 0x20000007ff077230 */ /* 0x000fe40000004100 */
[----:B------:R-:W-:-:S03]  /*2220*/  HADD2.F32 R9, -RZ, R6.H0_H0 ;  /* 0x20000006ff097230 */ /* 0x000fc60000004100 */
[----:B------:R-:W-:Y:S01]  /*2230*/  FFMA R4, R4, R7, R11 ;  /* 0x0000000704047223 */ /* 0x000fe2000000000b */
[----:B-1----:R-:W-:Y:S02]  /*2240*/  HADD2.F32 R5, -RZ, R5.H0_H0 ;  /* 0x20000005ff057230 */ /* 0x002fe40000004100 */
[----:B--2---:R-:W-:-:S03]  /*2250*/  HADD2.F32 R17, -RZ, R17.H0_H0 ;  /* 0x20000011ff117230 */ /* 0x004fc60000004100 */
[----:B------:R-:W-:Y:S01]  /*2260*/  FFMA R4, R9, R5, R4 ;  /* 0x0000000509047223 */ /* 0x000fe20000000004 */
[----:B---3--:R-:W-:Y:S02]  /*2270*/  HADD2.F32 R16, -RZ, R16.H0_H0 ;  /* 0x20000010ff107230 */ /* 0x008fe40000004100 */
[----:B----4-:R-:W-:-:S03]  /*2280*/  HADD2.F32 R5, -RZ, R24.H0_H0 ;  /* 0x20000018ff057230 */ /* 0x010fc60000004100 */
[----:B------:R-:W-:Y:S01]  /*2290*/  FFMA R4, R17, R16, R4 ;  /* 0x0000001011047223 */ /* 0x000fe20000000004 */
[----:B-----5:R-:W-:-:S05]  /*22a0*/  HADD2.F32 R23, -RZ, R23.H0_H0 ;  /* 0x20000017ff177230 */ /* 0x020fca0000004100 */
[----:B------:R-:W-:Y:S01]  /*22b0*/  FFMA R23, R5, R23, R4 ;  /* 0x0000001705177223 */ /* 0x000fe20000000004 */
[----:B------:R-:W-:Y:S06]  /*22c0*/  BRA.U UP2, `(.L_x_34) ;  /* 0xfffffffd02447547 */ /* 0x000fec000b83ffff */
[----:B------:R-:W-:-:S05]  /*22d0*/  UMOV UR4, UR8 ;  /* 0x0000000800047c82 */ /* 0x000fca0008000000 */
.L_x_33:
[----:B------:R-:W-:-:S09]  /*22e0*/  UISETP.NE.AND UP2, UPT, UR26, URZ, UPT ;  /* 0x000000ff1a00728c */ /* 0x000fd2000bf45270 */
[----:B------:R-:W-:Y:S05]  /*22f0*/  BRA.U !UP2, `(.L_x_35) ;  /* 0x000000050a147547 */ /* 0x000fea000b800000 */
[----:B------:R-:W-:Y:S02]  /*2300*/  UISETP.GE.U32.AND UP2, UPT, UR30, 0x3, UPT ;  /* 0x000000031e00788c */ /* 0x000fe4000bf46070 */
[----:B------:R-:W-:-:S07]  /*2310*/  UISETP.NE.AND UP3, UPT, UR27, URZ, UPT ;  /* 0x000000ff1b00728c */ /* 0x000fce000bf65270 */
[----:B------:R-:W-:Y:S05]  /*2320*/  BRA.U !UP2, `(.L_x_36) ;  /* 0x000000010a747547 */ /* 0x000fea000b800000 */
[----:B------:R-:W1:Y:S01]  /*2330*/  S2UR UR34, SR_CgaCtaId ;  /* 0x00000000002279c3 */ /* 0x000e620000008800 */
[----:B------:R-:W2:Y:S01]  /*2340*/  LDCU UR5, c[0x0][0x3a8] ;  /* 0x00007500ff0577ac */ /* 0x000ea20008000800 */
[----:B------:R-:W-:Y:S01]  /*2350*/  IADD3 R4, PT, PT, R0, UR4, RZ ;  /* 0x0000000400047c10 */ /* 0x000fe2000fffe0ff */
[----:B------:R-:W-:Y:S01]  /*2360*/  UMOV UR33, 0x400 ;  /* 0x0000040000217882 */ /* 0x000fe20000000000 */
[----:B--2---:R-:W-:Y:S02]  /*2370*/  UIADD3 UR5, UPT, UPT, UR4, UR5, URZ ;  /* 0x0000000504057290 */ /* 0x004fe4000fffe0ff */
[----:B------:R-:W-:Y:S02]  /*2380*/  UIADD3 UR4, UPT, UPT, UR4, 0x4, URZ ;  /* 0x0000000404047890 */ /* 0x000fe4000fffe0ff */
[----:B------:R-:W-:Y:S02]  /*2390*/  ULEA UR5, UR5, UR19, 0x1 ;  /* 0x0000001305057291 */ /* 0x000fe4000f8e08ff */
[----:B-1----:R-:W-:-:S06]  /*23a0*/  ULEA UR33, UR34, UR33, 0x18 ;  /* 0x0000002122217291 */ /* 0x002fcc000f8ec0ff */
[----:B------:R-:W-:Y:S01]  /*23b0*/  LEA R4, R4, UR33, 0x1 ;  /* 0x0000002104047c11 */ /* 0x000fe2000f8e08ff */
[----:B------:R-:W1:Y:S04]  /*23c0*/  LDS.U16 R6, [UR5+0x10] ;  /* 0x00001005ff067984 */ /* 0x000e680008000400 */
[----:B------:R-:W2:Y:S04]  /*23d0*/  LDS.U16 R5, [R4] ;  /* 0x0000000004057984 */ /* 0x000ea80000000400 */
[----:B------:R-:W3:Y:S04]  /*23e0*/  LDS.U16 R9, [R4+0x2] ;  /* 0x0000020004097984 */ /* 0x000ee80000000400 */
[----:B------:R-:W4:Y:S04]  /*23f0*/  LDS.U16 R11, [UR5+0x12] ;  /* 0x00001205ff0b7984 */ /* 0x000f280008000400 */
[----:B------:R-:W5:Y:S04]  /*2400*/  LDS.U16 R12, [R4+0x4] ;  /* 0x00000400040c7984 */ /* 0x000f680000000400 */
[----:B------:R-:W0:Y:S04]  /*2410*/  LDS.U16 R13, [UR5+0x14] ;  /* 0x00001405ff0d7984 */ /* 0x000e280008000400 */
[----:B------:R-:W0:Y:S04]  /*2420*/  LDS.U16 R14, [R4+0x6] ;  /* 0x00000600040e7984 */ /* 0x000e280000000400 */
[----:B------:R-:W0:Y:S01]  /*2430*/  LDS.U16 R15, [UR5+0x16] ;  /* 0x00001605ff0f7984 */ /* 0x000e220008000400 */
[----:B-1----:R-:W-:-:S02]  /*2440*/  HADD2.F32 R7, -RZ, R6.H0_H0 ;  /* 0x20000006ff077230 */ /* 0x002fc40000004100 */
[----:B--2---:R-:W-:Y:S02]  /*2450*/  HADD2.F32 R6, -RZ, R5.H0_H0 ;  /* 0x20000005ff067230 */ /* 0x004fe40000004100 */
[----:B---3--:R-:W-:-:S03]  /*2460*/  HADD2.F32 R9, -RZ, R9.H0_H0 ;  /* 0x20000009ff097230 */ /* 0x008fc60000004100 */
[----:B------:R-:W-:Y:S01]  /*2470*/  FFMA R6, R6, R7, R23 ;  /* 0x0000000706067223 */ /* 0x000fe20000000017 */
[----:B----4-:R-:W-:Y:S02]  /*2480*/  HADD2.F32 R11, -RZ, R11.H0_H0 ;  /* 0x2000000bff0b7230 */ /* 0x010fe40000004100 */
[----:B-----5:R-:W-:-:S03]  /*2490*/  HADD2.F32 R5, -RZ, R12.H0_H0 ;  /* 0x2000000cff057230 */ /* 0x020fc60000004100 */
[----:B------:R-:W-:Y:S01]  /*24a0*/  FFMA R6, R9, R11, R6 ;  /* 0x0000000b09067223 */ /* 0x000fe20000000006 */
[----:B0-----:R-:W-:Y:S02]  /*24b0*/  HADD2.F32 R13, -RZ, R13.H0_H0 ;  /* 0x2000000dff0d7230 */ /* 0x001fe40000004100 */
[----:B------:R-:W-:-:S03]  /*24c0*/  HADD2.F32 R14, -RZ, R14.H0_H0 ;  /* 0x2000000eff0e7230 */ /* 0x000fc60000004100 */
[----:B------:R-:W-:Y:S01]  /*24d0*/  FFMA R5, R5, R13, R6 ;  /* 0x0000000d05057223 */ /* 0x000fe20000000006 */
[----:B------:R-:W-:-:S05]  /*24e0*/  HADD2.F32 R15, -RZ, R15.H0_H0 ;  /* 0x2000000fff0f7230 */ /* 0x000fca0000004100 */
[----:B------:R-:W-:-:S07]  /*24f0*/  FFMA R23, R14, R15, R5 ;  /* 0x0000000f0e177223 */ /* 0x000fce0000000005 */
.L_x_36:
[----:B------:R-:W-:Y:S05]  /*2500*/  BRA.U !UP3, `(.L_x_35) ;  /* 0x000000010b907547 */ /* 0x000fea000b800000 */
[----:B------:R-:W-:Y:S02]  /*2510*/  UISETP.NE.AND UP2, UPT, UR31, URZ, UPT ;  /* 0x000000ff1f00728c */ /* 0x000fe4000bf45270 */
[----:B------:R-:W-:-:S07]  /*2520*/  UISETP.NE.AND UP3, UPT, UR28, URZ, UPT ;  /* 0x000000ff1c00728c */ /* 0x000fce000bf65270 */
[----:B------:R-:W-:Y:S05]  /*2530*/  BRA.U !UP2, `(.L_x_37) ;  /* 0x000000010a4c7547 */ /* 0x000fea000b800000 */
[----:B------:R-:W1:Y:S01]  /*2540*/  S2UR UR33, SR_CgaCtaId ;  /* 0x00000000002179c3 */ /* 0x000e620000008800 */
[----:B------:R-:W2:Y:S01]  /*2550*/  LDCU UR5, c[0x0][0x3a8] ;  /* 0x00007500ff0577ac */ /* 0x000ea20008000800 */
[----:B------:R-:W-:Y:S01]  /*2560*/  IADD3 R4, PT, PT, R0, UR4, RZ ;  /* 0x0000000400047c10 */ /* 0x000fe2000fffe0ff */
[----:B--2---:R-:W-:Y:S02]  /*2570*/  UIADD3 UR34, UPT, UPT, UR4, UR5, URZ ;  /* 0x0000000504227290 */ /* 0x004fe4000fffe0ff */
[----:B------:R-:W-:Y:S01]  /*2580*/  UIADD3 UR4, UPT, UPT, UR4, 0x2, URZ ;  /* 0x0000000204047890 */ /* 0x000fe2000fffe0ff */
[----:B------:R-:W-:Y:S01]  /*2590*/  UMOV UR5, 0x400 ;  /* 0x0000040000057882 */ /* 0x000fe20000000000 */
[----:B------:R-:W-:Y:S02]  /*25a0*/  ULEA UR34, UR34, UR19, 0x1 ;  /* 0x0000001322227291 */ /* 0x000fe4000f8e08ff */
[----:B-1----:R-:W-:-:S06]  /*25b0*/  ULEA UR5, UR33, UR5, 0x18 ;  /* 0x0000000521057291 */ /* 0x002fcc000f8ec0ff */
[----:B------:R-:W-:Y:S01]  /*25c0*/  LEA R4, R4, UR5, 0x1 ;  /* 0x0000000504047c11 */ /* 0x000fe2000f8e08ff */
[----:B------:R-:W1:Y:S04]  /*25d0*/  LDS.U16 R6, [UR34+0x10] ;  /* 0x00001022ff067984 */ /* 0x000e680008000400 */
[----:B------:R-:W2:Y:S04]  /*25e0*/  LDS.U16 R5, [R4] ;  /* 0x0000000004057984 */ /* 0x000ea80000000400 */
[----:B------:R-:W3:Y:S04]  /*25f0*/  LDS.U16 R9, [R4+0x2] ;  /* 0x0000020004097984 */ /* 0x000ee80000000400 */
[----:B------:R-:W4:Y:S01]  /*2600*/  LDS.U16 R11, [UR34+0x12] ;  /* 0x00001222ff0b7984 */ /* 0x000f220008000400 */
[----:B-1----:R-:W-:-:S02]  /*2610*/  HADD2.F32 R7, -RZ, R6.H0_H0 ;  /* 0x20000006ff077230 */ /* 0x002fc40000004100 */
[----:B--2---:R-:W-:Y:S02]  /*2620*/  HADD2.F32 R6, -RZ, R5.H0_H0 ;  /* 0x20000005ff067230 */ /* 0x004fe40000004100 */
[----:B---3--:R-:W-:-:S03]  /*2630*/  HADD2.F32 R9, -RZ, R9.H0_H0 ;  /* 0x20000009ff097230 */ /* 0x008fc60000004100 */
[----:B------:R-:W-:Y:S01]  /*2640*/  FFMA R6, R6, R7, R23 ;  /* 0x0000000706067223 */ /* 0x000fe20000000017 */
[----:B----4-:R-:W-:-:S05]  /*2650*/  HADD2.F32 R11, -RZ, R11.H0_H0 ;  /* 0x2000000bff0b7230 */ /* 0x010fca0000004100 */
[----:B------:R-:W-:-:S07]  /*2660*/  FFMA R23, R9, R11, R6 ;  /* 0x0000000b09177223 */ /* 0x000fce0000000006 */
.L_x_37:
[----:B------:R-:W-:Y:S05]  /*2670*/  BRA.U !UP3, `(.L_x_35) ;  /* 0x000000010b347547 */ /* 0x000fea000b800000 */
[----:B------:R-:W1:Y:S01]  /*2680*/  S2UR UR34, SR_CgaCtaId ;  /* 0x00000000002279c3 */ /* 0x000e620000008800 */
[----:B------:R-:W2:Y:S01]  /*2690*/  LDCU UR5, c[0x0][0x3a8] ;  /* 0x00007500ff0577ac */ /* 0x000ea20008000800 */
[----:B------:R-:W-:Y:S01]  /*26a0*/  IADD3 R4, PT, PT, R0, UR4, RZ ;  /* 0x0000000400047c10 */ /* 0x000fe2000fffe0ff */
[----:B------:R-:W-:Y:S01]  /*26b0*/  UMOV UR33, 0x400 ;  /* 0x0000040000217882 */ /* 0x000fe20000000000 */
[----:B--2---:R-:W-:-:S04]  /*26c0*/  UIADD3 UR5, UPT, UPT, UR4, UR5, URZ ;  /* 0x0000000504057290 */ /* 0x004fc8000fffe0ff */
[----:B------:R-:W-:Y:S02]  /*26d0*/  ULEA UR5, UR5, UR19, 0x1 ;  /* 0x0000001305057291 */ /* 0x000fe4000f8e08ff */
[----:B-1----:R-:W-:-:S06]  /*26e0*/  ULEA UR33, UR34, UR33, 0x18 ;  /* 0x0000002122217291 */ /* 0x002fcc000f8ec0ff */
[----:B------:R-:W-:Y:S01]  /*26f0*/  LEA R4, R4, UR33, 0x1 ;  /* 0x0000002104047c11 */ /* 0x000fe2000f8e08ff */
[----:B------:R-:W1:Y:S05]  /*2700*/  LDS.U16 R5, [UR5+0x10] ;  /* 0x00001005ff057984 */ /* 0x000e6a0008000400 */
[----:B------:R-:W2:Y:S01]  /*2710*/  LDS.U16 R4, [R4] ;  /* 0x0000000004047984 */ /* 0x000ea20000000400 */
[----:B-1----:R-:W-:Y:S02]  /*2720*/  HADD2.F32 R5, -RZ, R5.H0_H0 ;  /* 0x20000005ff057230 */ /* 0x002fe40000004100 */
[----:B--2---:R-:W-:-:S05]  /*2730*/  HADD2.F32 R6, -RZ, R4.H0_H0 ;  /* 0x20000004ff067230 */ /* 0x004fca0000004100 */
[----:B------:R-:W-:-:S07]  /*2740*/  FFMA R23, R6, R5, R23 ;  /* 0x0000000506177223 */ /* 0x000fce0000000017 */
.L_x_35:
[----:B------:R-:W1:Y:S02]  /*2750*/  LDCU UR4, c[0x0][0x3b4] ;  /* 0x00007680ff0477ac */ /* 0x000e640008000800 */
[----:B-1----:R-:W-:-:S05]  /*2760*/  FMUL R17, R23, UR4 ;  /* 0x0000000417117c20 */ /* 0x002fca0008400000 */
[----:B------:R1:W-:Y:S01]  /*2770*/  STL [R1+0x204], R17 ;  /* 0x0002041101007387 */ /* 0x0003e20000100800 */
[----:B------:R-:W-:-:S07]  /*2780*/  FMNMX R18, R18, R17, !PT ;  /* 0x0000001112127209 */ /* 0x000fce0007800000 */
.L_x_32:
[----:B------:R-:W-:-:S04]  /*2790*/  IADD3 R4, PT, PT, R8, 0x2, RZ ;  /* 0x0000000208047810 */ /* 0x000fc80007ffe0ff */
        /* <DEDUP_REMOVED lines=8> */
[----:B------:R-:W3:Y:S01]  /*2820*/  S2UR UR5, SR_CgaCtaId ;  /* 0x00000000000579c3 */ /* 0x000ee20000008800 */
[----:B------:R-:W-:Y:S01]  /*2830*/  UMOV UR4, 0x400 ;  /* 0x0000040000047882 */ /* 0x000fe20000000000 */
[----:B------:R-:W-:Y:S01]  /*2840*/  MOV R15, RZ ;  /* 0x000000ff000f7202 */ /* 0x000fe20000000f00 */
[----:B---3--:R-:W-:-:S03]  /*2850*/  ULEA UR33, UR5, UR4, 0x18 ;  /* 0x0000000405217291 */ /* 0x008fc6000f8ec0ff */
[----:B------:R-:W-:-:S09]  /*2860*/  UMOV UR4, URZ ;  /* 0x000000ff00047c82 */ /* 0x000fd20008000000 */
.L_x_40:
[----:B------:R-:W-:Y:S02]  /*2870*/  ULEA UR5, UR21, UR4, 0x1 ;  /* 0x0000000415057291 */ /* 0x000fe4000f8e08ff */
[----:B------:R-:W-:Y:S01]  /*2880*/  IADD3 R4, PT, PT, R0, UR4, RZ ;  /* 0x0000000400047c10 */ /* 0x000fe2000fffe0ff */
[----:B------:R-:W-:Y:S02]  /*2890*/  UIADD3 UR4, UPT, UPT, UR4, 0x8, URZ ;  /* 0x0000000804047890 */ /* 0x000fe4000fffe0ff */
[----:B------:R-:W-:Y:S01]  /*28a0*/  ULEA UR5, UR5, UR19, 0x1 ;  /* 0x0000001305057291 */ /* 0x000fe2000f8e08ff */
[----:B------:R-:W-:Y:S01]  /*28b0*/  LEA R16, R4, UR33, 0x1 ;  /* 0x0000002104107c11 */ /* 0x000fe2000f8e08ff */
[----:B------:R-:W-:-:S04]  /*28c0*/  UISETP.NE.AND UP2, UPT, UR4, UR8, UPT ;  /* 0x000000080400728c */ /* 0x000fc8000bf45270 */
[----:B------:R-:W3:Y:S04]  /*28d0*/  LDS.U16 R23, [R16] ;  /* 0x0000000010177984 */ /* 0x000ee80000000400 */
[----:B------:R-:W4:Y:S04]  /*28e0*/  LDS R25, [UR5] ;  /* 0x00000005ff197984 */ /* 0x000f280008000800 */
[----:B------:R-:W5:Y:S04]  /*28f0*/  LDS.U16 R26, [R16+0x2] ;  /* 0x00000200101a7984 */ /* 0x000f680000000400 */
[----:B------:R-:W0:Y:S04]  /*2900*/  LDS.U16 R13, [R16+0x4] ;  /* 0x00000400100d7984 */ /* 0x000e280000000400 */
[----:B------:R-:W1:Y:S04]  /*2910*/  LDS R12, [UR5+0x4] ;  /* 0x00000405ff0c7984 */ /* 0x000e680008000800 */
[----:B------:R-:W2:Y:S04]  /*2920*/  LDS.U16 R9, [R16+0x6] ;  /* 0x0000060010097984 */ /* 0x000ea80000000400 */
[----:B------:R-:W2:Y:S04]  /*2930*/  LDS.U16 R11, [R16+0x8] ;  /* 0x00000800100b7984 */ /* 0x000ea80000000400 */
[----:B------:R-:W2:Y:S04]  /*2940*/  LDS R7, [UR5+0x8] ;  /* 0x00000805ff077984 */ /* 0x000ea80008000800 */
[----:B------:R-:W2:Y:S04]  /*2950*/  LDS.U16 R5, [R16+0xa] ;  /* 0x00000a0010057984 */ /* 0x000ea80000000400 */
[----:B------:R-:W2:Y:S04]  /*2960*/  LDS.U16 R6, [R16+0xc] ;  /* 0x00000c0010067984 */ /* 0x000ea80000000400 */
[----:B------:R-:W2:Y:S01]  /*2970*/  LDS R4, [UR5+0xc] ;  /* 0x00000c05ff047984 */ /* 0x000ea20008000800 */
[----:B---3--:R-:W-:-:S03]  /*2980*/  HADD2.F32 R24, -RZ, R23.H0_H0 ;  /* 0x20000017ff187230 */ /* 0x008fc60000004100 */
[----:B------:R3:W3:Y:S01]  /*2990*/  LDS.U16 R14, [R16+0xe] ;  /* 0x00000e00100e7984 */ /* 0x0006e20000000400 */
[--C-:B----4-:R-:W-:Y:S02]  /*29a0*/  HADD2.F32 R23, -RZ, R25.reuse.H0_H0 ;  /* 0x20000019ff177230 */ /* 0x110fe40000004100 */
[----:B------:R-:W-:Y:S02]  /*29b0*/  HADD2.F32 R25, -RZ, R25.H1_H1 ;  /* 0x30000019ff197230 */ /* 0x000fe40000004100 */
[----:B-----5:R-:W-:Y:S02]  /*29c0*/  HADD2.F32 R26, -RZ, R26.H0_H0 ;  /* 0x2000001aff1a7230 */ /* 0x020fe40000004100 */
[----:B------:R-:W-:Y:S01]  /*29d0*/  FFMA R23, R24, R23, R15 ;  /* 0x0000001718177223 */ /* 0x000fe2000000000f */
[----:B0-----:R-:W-:-:S03]  /*29e0*/  HADD2.F32 R24, -RZ, R13.H0_H0 ;  /* 0x2000000dff187230 */ /* 0x001fc60000004100 */
[----:B------:R-:W-:Y:S01]  /*29f0*/  FFMA R23, R26, R25, R23 ;  /* 0x000000191a177223 */ /* 0x000fe20000000017 */
[--C-:B-1----:R-:W-:Y:S02]  /*2a00*/  HADD2.F32 R13, -RZ, R12.reuse.H0_H0 ;  /* 0x2000000cff0d7230 */ /* 0x102fe40000004100 */
[----:B------:R-:W-:Y:S02]  /*2a10*/  HADD2.F32 R15, -RZ, R12.H1_H1 ;  /* 0x3000000cff0f7230 */ /* 0x000fe40000004100 */
[----:B--2---:R-:W-:Y:S02]  /*2a20*/  HADD2.F32 R12, -RZ, R9.H0_H0 ;  /* 0x20000009ff0c7230 */ /* 0x004fe40000004100 */
[----:B------:R-:W-:Y:S01]  /*2a30*/  FFMA R13, R24, R13, R23 ;  /* 0x0000000d180d7223 */ /* 0x000fe20000000017 */
[----:B------:R-:W-:-:S03]  /*2a40*/  HADD2.F32 R11, -RZ, R11.H0_H0 ;  /* 0x2000000bff0b7230 */ /* 0x000fc60000004100 */
[----:B------:R-:W-:Y:S01]  /*2a50*/  FFMA R12, R12, R15, R13 ;  /* 0x0000000f0c0c7223 */ /* 0x000fe2000000000d */
[--C-:B------:R-:W-:Y:S02]  /*2a60*/  HADD2.F32 R9, -RZ, R7.reuse.H0_H0 ;  /* 0x20000007ff097230 */ /* 0x100fe40000004100 */
[----:B------:R-:W-:Y:S02]  /*2a70*/  HADD2.F32 R7, -RZ, R7.H1_H1 ;  /* 0x30000007ff077230 */ /* 0x000fe40000004100 */
[----:B---3--:R-:W-:Y:S02]  /*2a80*/  HADD2.F32 R16, -RZ, R5.H0_H0 ;  /* 0x20000005ff107230 */ /* 0x008fe40000004100 */
[----:B------:R-:W-:Y:S01]  /*2a90*/  FFMA R9, R11, R9, R12 ;  /* 0x000000090b097223 */ /* 0x000fe2000000000c */
[----:B------:R-:W-:-:S03]  /*2aa0*/  HADD2.F32 R6, -RZ, R6.H0_H0 ;  /* 0x20000006ff067230 */ /* 0x000fc60000004100 */
[----:B------:R-:W-:Y:S01]  /*2ab0*/  FFMA R7, R16, R7, R9 ;  /* 0x0000000710077223 */ /* 0x000fe20000000009 */
[--C-:B------:R-:W-:Y:S02]  /*2ac0*/  HADD2.F32 R5, -RZ, R4.reuse.H0_H0 ;  /* 0x20000004ff057230 */ /* 0x100fe40000004100 */
[----:B------:R-:W-:Y:S02]  /*2ad0*/  HADD2.F32 R4, -RZ, R4.H1_H1 ;  /* 0x30000004ff047230 */ /* 0x000fe40000004100 */
[----:B------:R-:W-:Y:S02]  /*2ae0*/  HADD2.F32 R14, -RZ, R14.H0_H0 ;  /* 0x2000000eff0e7230 */ /* 0x000fe40000004100 */
[----:B------:R-:W-:-:S04]  /*2af0*/  FFMA R5, R6, R5, R7 ;  /* 0x0000000506057223 */ /* 0x000fc80000000007 */
[----:B------:R-:W-:Y:S01]  /*2b00*/  FFMA R15, R14, R4, R5 ;  /* 0x000000040e0f7223 */ /* 0x000fe20000000005 */
[----:B------:R-:W-:Y:S06]  /*2b10*/  BRA.U UP2, `(.L_x_40) ;  /* 0xfffffffd02547547 */ /* 0x000fec000b83ffff */
[----:B------:R-:W-:-:S05]  /*2b20*/  UMOV UR4, UR8 ;  /* 0x0000000800047c82 */ /* 0x000fca0008000000 */
.L_x_39:
[----:B------:R-:W-:-:S09]  /*2b30*/  UISETP.NE.AND UP2, UPT, UR26, URZ, UPT ;  /* 0x000000ff1a00728c */ /* 0x000fd2000bf45270 */
[----:B------:R-:W-:Y:S05]  /*2b40*/  BRA.U !UP2, `(.L_x_41) ;  /* 0x000000010afc7547 */ /* 0x000fea000b800000 */
[----:B------:R-:W-:Y:S02]  /*2b50*/  UISETP.GE.U32.AND UP2, UPT, UR30, 0x3, UPT ;  /* 0x000000031e00788c */ /* 0x000fe4000bf46070 */
[----:B------:R-:W-:-:S07]  /*2b60*/  UISETP.NE.AND UP3, UPT, UR27, URZ, UPT ;  /* 0x000000ff1b00728c */ /* 0x000fce000bf65270 */
[----:B------:R-:W-:Y:S05]  /*2b70*/  BRA.U !UP2, `(.L_x_42) ;  /* 0x000000010a687547 */ /* 0x000fea000b800000 */
[----:B------:R-:W3:Y:S01]  /*2b80*/  S2UR UR34, SR_CgaCtaId ;  /* 0x00000000002279c3 */ /* 0x000ee20000008800 */
[----:B------:R-:W-:Y:S02]  /*2b90*/  ULEA UR5, UR21, UR4, 0x1 ;  /* 0x0000000415057291 */ /* 0x000fe4000f8e08ff */
[----:B------:R-:W-:Y:S01]  /*2ba0*/  IADD3 R4, PT, PT, R0, UR4, RZ ;  /* 0x0000000400047c10 */ /* 0x000fe2000fffe0ff */
[----:B------:R-:W-:Y:S01]  /*2bb0*/  UMOV UR33, 0x400 ;  /* 0x0000040000217882 */ /* 0x000fe20000000000 */
[----:B------:R-:W-:Y:S02]  /*2bc0*/  UIADD3 UR4, UPT, UPT, UR4, 0x4, URZ ;  /* 0x0000000404047890 */ /* 0x000fe4000fffe0ff */
[----:B------:R-:W-:-:S09]  /*2bd0*/  ULEA UR5, UR5, UR19, 0x1 ;  /* 0x0000001305057291 */ /* 0x000fd2000f8e08ff */
[----:B------:R-:W4:Y:S04]  /*2be0*/  LDS R7, [UR5] ;  /* 0x00000005ff077984 */ /* 0x000f280008000800 */
[----:B------:R-:W-:Y:S01]  /*2bf0*/  LDS R13, [UR5+0x4] ;  /* 0x00000405ff0d7984 */ /* 0x000fe20008000800 */
[----:B---3--:R-:W-:-:S06]  /*2c00*/  ULEA UR33, UR34, UR33, 0x18 ;  /* 0x0000002122217291 */ /* 0x008fcc000f8ec0ff */
[----:B------:R-:W-:-:S05]  /*2c10*/  LEA R4, R4, UR33, 0x1 ;  /* 0x0000002104047c11 */ /* 0x000fca000f8e08ff */
[----:B------:R-:W3:Y:S04]  /*2c20*/  LDS.U16 R5, [R4] ;  /* 0x0000000004057984 */ /* 0x000ee80000000400 */
[----:B------:R-:W5:Y:S04]  /*2c30*/  LDS.U16 R11, [R4+0x2] ;  /* 0x00000200040b7984 */ /* 0x000f680000000400 */
[----:B------:R-:W0:Y:S04]  /*2c40*/  LDS.U16 R12, [R4+0x4] ;  /* 0x00000400040c7984 */ /* 0x000e280000000400 */
[----:B------:R-:W1:Y:S01]  /*2c50*/  LDS.U16 R14, [R4+0x6] ;  /* 0x00000600040e7984 */ /* 0x000e620000000400 */
[----:B----4-:R-:W-:-:S02]  /*2c60*/  HADD2.F32 R9, -RZ, R7.H0_H0 ;  /* 0x20000007ff097230 */ /* 0x010fc40000004100 */
[----:B------:R-:W-:Y:S02]  /*2c70*/  HADD2.F32 R7, -RZ, R7.H1_H1 ;  /* 0x30000007ff077230 */ /* 0x000fe40000004100 */
[----:B---3--:R-:W-:Y:S02]  /*2c80*/  HADD2.F32 R6, -RZ, R5.H0_H0 ;  /* 0x20000005ff067230 */ /* 0x008fe40000004100 */
[----:B-----5:R-:W-:-:S03]  /*2c90*/  HADD2.F32 R11, -RZ, R11.H0_H0 ;  /* 0x2000000bff0b7230 */ /* 0x020fc60000004100 */
[----:B------:R-:W-:Y:S01]  /*2ca0*/  FFMA R6, R6, R9, R15 ;  /* 0x0000000906067223 */ /* 0x000fe2000000000f */
[--C-:B------:R-:W-:Y:S02]  /*2cb0*/  HADD2.F32 R9, -RZ, R13.reuse.H0_H0 ;  /* 0x2000000dff097230 */ /* 0x100fe40000004100 */
[----:B0-----:R-:W-:Y:S02]  /*2cc0*/  HADD2.F32 R5, -RZ, R12.H0_H0 ;  /* 0x2000000cff057230 */ /* 0x001fe40000004100 */
[----:B------:R-:W-:Y:S01]  /*2cd0*/  FFMA R6, R11, R7, R6 ;  /* 0x000000070b067223 */ /* 0x000fe20000000006 */
[----:B------:R-:W-:Y:S02]  /*2ce0*/  HADD2.F32 R13, -RZ, R13.H1_H1 ;  /* 0x3000000dff0d7230 */ /* 0x000fe40000004100 */
[----:B-1----:R-:W-:Y:S02]  /*2cf0*/  HADD2.F32 R14, -RZ, R14.H0_H0 ;  /* 0x2000000eff0e7230 */ /* 0x002fe40000004100 */
[----:B------:R-:W-:-:S04]  /*2d00*/  FFMA R5, R5, R9, R6 ;  /* 0x0000000905057223 */ /* 0x000fc80000000006 */
[----:B------:R-:W-:-:S07]  /*2d10*/  FFMA R15, R14, R13, R5 ;  /* 0x0000000d0e0f7223 */ /* 0x000fce0000000005 */
.L_x_42:
[----:B------:R-:W-:Y:S05]  /*2d20*/  BRA.U !UP3, `(.L_x_41) ;  /* 0x000000010b847547 */ /* 0x000fea000b800000 */
[----:B------:R-:W-:Y:S02]  /*2d30*/  UISETP.NE.AND UP2, UPT, UR31, URZ, UPT ;  /* 0x000000ff1f00728c */ /* 0x000fe4000bf45270 */
        /* <DEDUP_REMOVED lines=8> */
[----:B------:R-:W4:Y:S01]  /*2dc0*/  LDS R7, [UR34] ;  /* 0x00000022ff077984 */ /* 0x000f220008000800 */
[----:B---3--:R-:W-:-:S06]  /*2dd0*/  ULEA UR5, UR33, UR5, 0x18 ;  /* 0x0000000521057291 */ /* 0x008fcc000f8ec0ff */
[----:B------:R-:W-:-:S05]  /*2de0*/  LEA R4, R4, UR5, 0x1 ;  /* 0x0000000504047c11 */ /* 0x000fca000f8e08ff */
[----:B------:R-:W3:Y:S04]  /*2df0*/  LDS.U16 R5, [R4] ;  /* 0x0000000004057984 */ /* 0x000ee80000000400 */
[----:B------:R-:W5:Y:S01]  /*2e00*/  LDS.U16 R11, [R4+0x2] ;  /* 0x00000200040b7984 */ /* 0x000f620000000400 */
[--C-:B----4-:R-:W-:Y:S02]  /*2e10*/  HADD2.F32 R9, -RZ, R7.reuse.H0_H0 ;  /* 0x20000007ff097230 */ /* 0x110fe40000004100 */
[----:B------:R-:W-:Y:S02]  /*2e20*/  HADD2.F32 R7, -RZ, R7.H1_H1 ;  /* 0x30000007ff077230 */ /* 0x000fe40000004100 */
[----:B---3--:R-:W-:Y:S02]  /*2e30*/  HADD2.F32 R6, -RZ, R5.H0_H0 ;  /* 0x20000005ff067230 */ /* 0x008fe40000004100 */
[----:B-----5:R-:W-:-:S03]  /*2e40*/  HADD2.F32 R11, -RZ, R11.H0_H0 ;  /* 0x2000000bff0b7230 */ /* 0x020fc60000004100 */
[----:B------:R-:W-:-:S04]  /*2e50*/  FFMA R6, R6, R9, R15 ;  /* 0x0000000906067223 */ /* 0x000fc8000000000f */
[----:B------:R-:W-:-:S07]  /*2e60*/  FFMA R15, R11, R7, R6 ;  /* 0x000000070b0f7223 */ /* 0x000fce0000000006 */
.L_x_43:
[----:B------:R-:W-:Y:S05]  /*2e70*/  BRA.U !UP3, `(.L_x_41) ;  /* 0x000000010b307547 */ /* 0x000fea000b800000 */
[----:B------:R-:W3:Y:S01]  /*2e80*/  S2UR UR34, SR_CgaCtaId ;  /* 0x00000000002279c3 */ /* 0x000ee20000008800 */
[----:B------:R-:W-:Y:S01]  /*2e90*/  UMOV UR33, 0x400 ;  /* 0x0000040000217882 */ /* 0x000fe20000000000 */
[----:B------:R-:W-:Y:S02]  /*2ea0*/  ULEA UR5, UR21, UR4, 0x1 ;  /* 0x0000000415057291 */ /* 0x000fe4000f8e08ff */
[----:B------:R-:W-:Y:S02]  /*2eb0*/  IADD3 R4, PT, PT, R0, UR4, RZ ;  /* 0x0000000400047c10 */ /* 0x000fe4000fffe0ff */
[----:B------:R-:W-:-:S09]  /*2ec0*/  ULEA UR5, UR5, UR19, 0x1 ;  /* 0x0000001305057291 */ /* 0x000fd2000f8e08ff */
[----:B------:R-:W4:Y:S01]  /*2ed0*/  LDS.U16 R5, [UR5] ;  /* 0x00000005ff057984 */ /* 0x000f220008000400 */
[----:B---3--:R-:W-:-:S06]  /*2ee0*/  ULEA UR33, UR34, UR33, 0x18 ;  /* 0x0000002122217291 */ /* 0x008fcc000f8ec0ff */
[----:B------:R-:W-:-:S06]  /*2ef0*/  LEA R4, R4, UR33, 0x1 ;  /* 0x0000002104047c11 */ /* 0x000fcc000f8e08ff */
[----:B------:R-:W3:Y:S01]  /*2f00*/  LDS.U16 R4, [R4] ;  /* 0x0000000004047984 */ /* 0x000ee20000000400 */
[----:B----4-:R-:W-:Y:S02]  /*2f10*/  HADD2.F32 R5, -RZ, R5.H0_H0 ;  /* 0x20000005ff057230 */ /* 0x010fe40000004100 */
[----:B---3--:R-:W-:-:S05]  /*2f20*/  HADD2.F32 R6, -RZ, R4.H0_H0 ;  /* 0x20000004ff067230 */ /* 0x008fca0000004100 */
[----:B------:R-:W-:-:S07]  /*2f30*/  FFMA R15, R6, R5, R15 ;  /* 0x00000005060f7223 */ /* 0x000fce000000000f */
.L_x_41:
[----:B------:R-:W3:Y:S02]  /*2f40*/  LDCU UR4, c[0x0][0x3b4] ;  /* 0x00007680ff0477ac */ /* 0x000ee40008000800 */
[----:B---3--:R-:W-:-:S05]  /*2f50*/  FMUL R15, R15, UR4 ;  /* 0x000000040f0f7c20 */ /* 0x008fca0008400000 */
[----:B------:R3:W-:Y:S01]  /*2f60*/  STL [R1+0x208], R15 ;  /* 0x0002080f01007387 */ /* 0x0007e20000100800 */
[----:B------:R-:W-:-:S07]  /*2f70*/  FMNMX R18, R18, R15, !PT ;  /* 0x0000000f12127209 */ /* 0x000fce0007800000 */
.L_x_38:
[----:B------:R-:W-:-:S04]  /*2f80*/  IADD3 R4, PT, PT, R8, 0x3, RZ ;  /* 0x0000000308047810 */ /* 0x000fc80007ffe0ff */
[----:B------:R-:W-:-:S13]  /*2f90*/  ISETP.GE.AND P2, PT, R4, UR32, PT ;  /* 0x0000002004007c0c */ /* 0x000fda000bf46270 */
[----:B------:R4:W-:Y:S01]  /*2fa0*/  @P2 STL [R1+0x20c], R2 ;  /* 0x00020c0201002387 */ /* 0x0009e20000100800 */
[----:B------:R-:W-:Y:S01]  /*2fb0*/  @P2 MOV R11, 0xf149f2ca ;  /* 0xf149f2ca000b2802 */ /* 0x000fe20000000f00 */
[----:B------:R-:W-:Y:S06]  /*2fc0*/  @P2 BRA `(.L_x_44) ;  /* 0x0000000800102947 */ /* 0x000fec0003800000 */
[----:B------:R-:W5:Y:S01]  /*2fd0*/  LDCU UR4, c[0x0][0x3a8] ;  /* 0x00007500ff0477ac */ /* 0x000f620008000800 */
[----:B------:R-:W-:Y:S01]  /*2fe0*/  HFMA2 R14, -RZ, RZ, 0, 0 ;  /* 0x00000000ff0e7431 */ /* 0x000fe200000001ff */
[----:B------:R-:W-:Y:S01]  /*2ff0*/  UISETP.GE.U32.AND UP2, UPT, UR25, 0x7, UPT ;  /* 0x000000071900788c */ /* 0x000fe2000bf46070 */
[----:B------:R-:W-:Y:S02]  /*3000*/  UMOV UR5, 0x3 ;  /* 0x0000000300057882 */ /* 0x000fe40000000000 */
[----:B-----5:R-:W-:-:S03]  /*3010*/  UIMAD UR35, UR4, UR5, 0x18 ;  /* 0x00000018042374a4 */ /* 0x020fc6000f8e0205 */
[----:B------:R-:W-:-:S03]  /*3020*/  UMOV UR4, URZ ;  /* 0x000000ff00047c82 */ /* 0x000fc60008000000 */
[----:B------:R-:W-:Y:S06]  /*3030*/  BRA.U !UP2, `(.L_x_45) ;  /* 0x000000010ad47547 */ /* 0x000fec000b800000 */
[----:B------:R-:W5:Y:S01]  /*3040*/  S2UR UR5, SR_CgaCtaId ;  /* 0x00000000000579c3 */ /* 0x000f620000008800 */
[----:B------:R-:W-:Y:S01]  /*3050*/  UMOV UR4, 0x400 ;  /* 0x0000040000047882 */ /* 0x000fe20000000000 */
[----:B------:R-:W-:Y:S01]  /*3060*/  MOV R14, RZ ;  /* 0x000000ff000e7202 */ /* 0x000fe20000000f00 */
[----:B-----5:R-:W-:-:S03]  /*3070*/  ULEA UR33, UR5, UR4, 0x18 ;  /* 0x0000000405217291 */ /* 0x020fc6000f8ec0ff */
[----:B------:R-:W-:-:S09]  /*3080*/  UMOV UR4, URZ ;  /* 0x000000ff00047c82 */ /* 0x000fd20008000000 */
.L_x_46:
[----:B------:R-:W-:Y:S02]  /*3090*/  UIADD3 UR5, UPT, UPT, UR35, UR4, URZ ;  /* 0x0000000423057290 */ /* 0x000fe4000fffe0ff */
[----:B------:R-:W-:Y:S01]  /*30a0*/  IADD3 R9, PT, PT, R0, UR4, RZ ;  /* 0x0000000400097c10 */ /* 0x000fe2000fffe0ff */
[----:B------:R-:W-:Y:S02]  /*30b0*/  UIADD3 UR4, UPT, UPT, UR4, 0x8, URZ ;  /* 0x0000000804047890 */ /* 0x000fe4000fffe0ff */
[----:B------:R-:W-:Y:S01]  /*30c0*/  ULEA UR5, UR5, UR19, 0x1 ;  /* 0x0000001305057291 */ /* 0x000fe2000f8e08ff */
[----:B------:R-:W-:Y:S01]  /*30d0*/  LEA R9, R9, UR33, 0x1 ;  /* 0x0000002109097c11 */ /* 0x000fe2000f8e08ff */
[----:B------:R-:W-:-:S04]  /*30e0*/  UISETP.NE.AND UP2, UPT, UR4, UR8, UPT ;  /* 0x000000080400728c */ /* 0x000fc8000bf45270 */
[----:B------:R-:W5:Y:S04]  /*30f0*/  LDS.U16 R11, [R9] ;  /* 0x00000000090b7984 */ /* 0x000f680000000400 */
[----:B------:R-:W0:Y:S04]  /*3100*/  LDS.U16 R12, [UR5] ;  /* 0x00000005ff0c7984 */ /* 0x000e280008000400 */
[----:B------:R-:W1:Y:S04]  /*3110*/  LDS.U16 R25, [R9+0x2] ;  /* 0x0000020009197984 */ /* 0x000e680000000400 */
[----:B------:R-:W2:Y:S04]  /*3120*/  LDS.U16 R13, [UR5+0x2] ;  /* 0x00000205ff0d7984 */ /* 0x000ea80008000400 */
[----:B------:R-:W3:Y:S04]  /*3130*/  LDS.U16 R4, [R9+0x4] ;  /* 0x0000040009047984 */ /* 0x000ee80000000400 */
[----:B------:R-:W4:Y:S04]  /*3140*/  LDS.U16 R5, [UR5+0x4] ;  /* 0x00000405ff057984 */ /* 0x000f280008000400 */
[----:B------:R-:W4:Y:S04]  /*3150*/  LDS.U16 R6, [R9+0x6] ;  /* 0x0000060009067984 */ /* 0x000f280000000400 */
[----:B------:R-:W4:Y:S01]  /*3160*/  LDS.U16 R7, [UR5+0x6] ;  /* 0x00000605ff077984 */ /* 0x000f220008000400 */
[----:B-----5:R-:W-:-:S03]  /*3170*/  HADD2.F32 R23, -RZ, R11.H0_H0 ;  /* 0x2000000bff177230 */ /* 0x020fc60000004100 */
[----:B------:R-:W5:Y:S01]  /*3180*/  LDS.U16 R11, [UR5+0x8] ;  /* 0x00000805ff0b7984 */ /* 0x000f620008000400 */
[----:B0-----:R-:W-:-:S03]  /*3190*/  HADD2.F32 R16, -RZ, R12.H0_H0 ;  /* 0x2000000cff107230 */ /* 0x001fc60000004100 */
[----:B------:R-:W0:Y:S01]  /*31a0*/  LDS.U16 R12, [R9+0x8] ;  /* 0x00000800090c7984 */ /* 0x000e220000000400 */
[----:B-1----:R-:W-:Y:S02]  /*31b0*/  HADD2.F32 R25, -RZ, R25.H0_H0 ;  /* 0x20000019ff197230 */ /* 0x002fe40000004100 */
[----:B------:R-:W-:Y:S02]  /*31c0*/  FFMA R24, R23, R16, R14 ;  /* 0x0000001017187223 */ /* 0x000fe4000000000e */
[----:B------:R-:W1:Y:S01]  /*31d0*/  LDS.U16 R16, [R9+0xa] ;  /* 0x00000a0009107984 */ /* 0x000e620000000400 */
[----:B--2---:R-:W-:-:S03]  /*31e0*/  HADD2.F32 R26, -RZ, R13.H0_H0 ;  /* 0x2000000dff1a7230 */ /* 0x004fc60000004100 */
[----:B------:R-:W2:Y:S01]  /*31f0*/  LDS.U16 R14, [UR5+0xa] ;  /* 0x00000a05ff0e7984 */ /* 0x000ea20008000400 */
[----:B---3--:R-:W-:Y:S02]  /*3200*/  HADD2.F32 R27, -RZ, R4.H0_H0 ;  /* 0x20000004ff1b7230 */ /* 0x008fe40000004100 */
[----:B------:R-:W-:Y:S01]  /*3210*/  FFMA R26, R25, R26, R24 ;  /* 0x0000001a191a7223 */ /* 0x000fe20000000018 */
[----:B------:R-:W3:Y:S01]  /*3220*/  LDS.U16 R23, [R9+0xc] ;  /* 0x00000c0009177984 */ /* 0x000ee20000000400 */
[----:B----4-:R-:W-:-:S03]  /*3230*/  HADD2.F32 R5, -RZ, R5.H0_H0 ;  /* 0x20000005ff057230 */ /* 0x010fc60000004100 */
[----:B------:R-:W4:Y:S01]  /*3240*/  LDS.U16 R13, [UR5+0xc] ;  /* 0x00000c05ff0d7984 */ /* 0x000f220008000400 */
[----:B------:R-:W-:Y:S02]  /*3250*/  HADD2.F32 R6, -RZ, R6.H0_H0 ;  /* 0x20000006ff067230 */ /* 0x000fe40000004100 */
[----:B------:R-:W-:Y:S01]  /*3260*/  FFMA R5, R27, R5, R26 ;  /* 0x000000051b057223 */ /* 0x000fe2000000001a */
[----:B------:R-:W4:Y:S01]  /*3270*/  LDS.U16 R25, [R9+0xe] ;  /* 0x00000e0009197984 */ /* 0x000f220000000400 */
[----:B------:R-:W-:-:S03]  /*3280*/  HADD2.F32 R7, -RZ, R7.H0_H0 ;  /* 0x20000007ff077230 */ /* 0x000fc60000004100 */
[----:B------:R-:W4:Y:S02]  /*3290*/  LDS.U16 R24, [UR5+0xe] ;  /* 0x00000e05ff187984 */ /* 0x000f240008000400 */
[----:B------:R-:W-:Y:S01]  /*32a0*/  FFMA R5, R6, R7, R5 ;  /* 0x0000000706057223 */ /* 0x000fe20000000005 */
[----:B-----5:R-:W-:Y:S02]  /*32b0*/  HADD2.F32 R11, -RZ, R11.H0_H0 ;  /* 0x2000000bff0b7230 */ /* 0x020fe40000004100 */
[----:B0-----:R-:W-:Y:S02]  /*32c0*/  HADD2.F32 R12, -RZ, R12.H0_H0 ;  /* 0x2000000cff0c7230 */ /* 0x001fe40000004100 */
[----:B-1----:R-:W-:-:S03]  /*32d0*/  HADD2.F32 R16, -RZ, R16.H0_H0 ;  /* 0x20000010ff107230 */ /* 0x002fc60000004100 */
[----:B------:R-:W-:Y:S01]  /*32e0*/  FFMA R5, R12, R11, R5 ;  /* 0x0000000b0c057223 */ /* 0x000fe20000000005 */
[----:B--2---:R-:W-:Y:S02]  /*32f0*/  HADD2.F32 R14, -RZ, R14.H0_H0 ;  /* 0x2000000eff0e7230 */ /* 0x004fe40000004100 */
[----:B---3--:R-:W-:-:S03]  /*3300*/  HADD2.F32 R4, -RZ, R23.H0_H0 ;  /* 0x20000017ff047230 */ /* 0x008fc60000004100 */
[----:B------:R-:W-:Y:S01]  /*3310*/  FFMA R5, R16, R14, R5 ;  /* 0x0000000e10057223 */ /* 0x000fe20000000005 */
[----:B----4-:R-:W-:Y:S02]  /*3320*/  HADD2.F32 R13, -RZ, R13.H0_H0 ;  /* 0x2000000dff0d7230 */ /* 0x010fe40000004100 */
[----:B------:R-:W-:-:S03]  /*3330*/  HADD2.F32 R25, -RZ, R25.H0_H0 ;  /* 0x20000019ff197230 */ /* 0x000fc60000004100 */
[----:B------:R-:W-:Y:S01]  /*3340*/  FFMA R4, R4, R13, R5 ;  /* 0x0000000d04047223 */ /* 0x000fe20000000005 */
[----:B------:R-:W-:-:S05]  /*3350*/  HADD2.F32 R24, -RZ, R24.H0_H0 ;  /* 0x20000018ff187230 */ /* 0x000fca0000004100 */
[----:B------:R-:W-:Y:S01]  /*3360*/  FFMA R14, R25, R24, R4 ;  /* 0x00000018190e7223 */ /* 0x000fe20000000004 */
[----:B------:R-:W-:Y:S06]  /*3370*/  BRA.U UP2, `(.L_x_46) ;  /* 0xfffffffd02447547 */ /* 0x000fec000b83ffff */
[----:B------:R-:W-:-:S05]  /*3380*/  UMOV UR4, UR8 ;  /* 0x0000000800047c82 */ /* 0x000fca0008000000 */
.L_x_45:
[----:B------:R-:W-:-:S09]  /*3390*/  UISETP.NE.AND UP2, UPT, UR26, URZ, UPT ;  /* 0x000000ff1a00728c */ /* 0x000fd2000bf45270 */
[----:B------:R-:W-:Y:S05]  /*33a0*/  BRA.U !UP2, `(.L_x_47) ;  /* 0x000000050a087547 */ /* 0x000fea000b800000 */
[----:B------:R-:W-:Y:S02]  /*33b0*/  UISETP.GE.U32.AND UP2, UPT, UR30, 0x3, UPT ;  /* 0x000000031e00788c */ /* 0x000fe4000bf46070 */
[----:B------:R-:W-:-:S07]  /*33c0*/  UISETP.NE.AND UP3, UPT, UR27, URZ, UPT ;  /* 0x000000ff1b00728c */ /* 0x000fce000bf65270 */
[----:B------:R-:W-:Y:S05]  /*33d0*/  BRA.U !UP2, `(.L_x_48) ;  /* 0x000000010a707547 */ /* 0x000fea000b800000 */
[----:B------:R-:W5:Y:S01]  /*33e0*/  S2UR UR34, SR_CgaCtaId ;  /* 0x00000000002279c3 */ /* 0x000f620000008800 */
[----:B------:R-:W-:Y:S02]  /*33f0*/  UIADD3 UR5, UPT, UPT, UR35, UR4, URZ ;  /* 0x0000000423057290 */ /* 0x000fe4000fffe0ff */
[----:B------:R-:W-:Y:S01]  /*3400*/  IADD3 R4, PT, PT, R0, UR4, RZ ;  /* 0x0000000400047c10 */ /* 0x000fe2000fffe0ff */
[----:B------:R-:W-:Y:S01]  /*3410*/  UMOV UR33, 0x400 ;  /* 0x0000040000217882 */ /* 0x000fe20000000000 */
[----:B------:R-:W-:Y:S02]  /*3420*/  UIADD3 UR4, UPT, UPT, UR4, 0x4, URZ ;  /* 0x0000000404047890 */ /* 0x000fe4000fffe0ff */
[----:B------:R-:W-:-:S09]  /*3430*/  ULEA UR5, UR5, UR19, 0x1 ;  /* 0x0000001305057291 */ /* 0x000fd2000f8e08ff */
[----:B------:R-:W0:Y:S04]  /*3440*/  LDS.U16 R9, [UR5] ;  /* 0x00000005ff097984 */ /* 0x000e280008000400 */
[----:B------:R-:W1:Y:S04]  /*3450*/  LDS.U16 R12, [UR5+0x2] ;  /* 0x00000205ff0c7984 */ /* 0x000e680008000400 */
[----:B------:R-:W2:Y:S01]  /*3460*/  LDS.U16 R23, [UR5+0x4] ;  /* 0x00000405ff177984 */ /* 0x000ea20008000400 */
[----:B-----5:R-:W-:-:S06]  /*3470*/  ULEA UR33, UR34, UR33, 0x18 ;  /* 0x0000002122217291 */ /* 0x020fcc000f8ec0ff */
[----:B------:R-:W-:Y:S02]  /*3480*/  LEA R6, R4, UR33, 0x1 ;  /* 0x0000002104067c11 */ /* 0x000fe4000f8e08ff */
[----:B------:R-:W5:Y:S04]  /*3490*/  LDS.U16 R4, [UR5+0x6] ;  /* 0x00000605ff047984 */ /* 0x000f680008000400 */
[----:B------:R-:W3:Y:S04]  /*34a0*/  LDS.U16 R7, [R6] ;  /* 0x0000000006077984 */ /* 0x000ee80000000400 */
[----:B------:R-:W4:Y:S04]  /*34b0*/  LDS.U16 R11, [R6+0x2] ;  /* 0x00000200060b7984 */ /* 0x000f280000000400 */
[----:B------:R-:W4:Y:S04]  /*34c0*/  LDS.U16 R16, [R6+0x4] ;  /* 0x0000040006107984 */ /* 0x000f280000000400 */
[----:B------:R-:W4:Y:S01]  /*34d0*/  LDS.U16 R5, [R6+0x6] ;  /* 0x0000060006057984 */ /* 0x000f220000000400 */
[----:B0-----:R-:W-:-:S02]  /*34e0*/  HADD2.F32 R9, -RZ, R9.H0_H0 ;  /* 0x20000009ff097230 */ /* 0x001fc40000004100 */
[----:B-1----:R-:W-:Y:S02]  /*34f0*/  HADD2.F32 R13, -RZ, R12.H0_H0 ;  /* 0x2000000cff0d7230 */ /* 0x002fe40000004100 */
[----:B--2---:R-:W-:Y:S02]  /*3500*/  HADD2.F32 R23, -RZ, R23.H0_H0 ;  /* 0x20000017ff177230 */ /* 0x004fe40000004100 */
[----:B-----5:R-:W-:Y:S02]  /*3510*/  HADD2.F32 R4, -RZ, R4.H0_H0 ;  /* 0x20000004ff047230 */ /* 0x020fe40000004100 */
[----:B---3--:R-:W-:Y:S02]  /*3520*/  HADD2.F32 R7, -RZ, R7.H0_H0 ;  /* 0x20000007ff077230 */ /* 0x008fe40000004100 */
[----:B----4-:R-:W-:-:S03]  /*3530*/  HADD2.F32 R12, -RZ, R11.H0_H0 ;  /* 0x2000000bff0c7230 */ /* 0x010fc60000004100 */
[----:B------:R-:W-:Y:S01]  /*3540*/  FFMA R7, R7, R9, R14 ;  /* 0x0000000907077223 */ /* 0x000fe2000000000e */
[----:B------:R-:W-:-:S03]  /*3550*/  HADD2.F32 R16, -RZ, R16.H0_H0 ;  /* 0x20000010ff107230 */ /* 0x000fc60000004100 */
[----:B------:R-:W-:Y:S01]  /*3560*/  FFMA R7, R12, R13, R7 ;  /* 0x0000000d0c077223 */ /* 0x000fe20000000007 */
[----:B------:R-:W-:-:S03]  /*3570*/  HADD2.F32 R14, -RZ, R5.H0_H0 ;  /* 0x20000005ff0e7230 */ /* 0x000fc60000004100 */
[----:B------:R-:W-:-:S04]  /*3580*/  FFMA R7, R16, R23, R7 ;  /* 0x0000001710077223 */ /* 0x000fc80000000007 */
[----:B------:R-:W-:-:S07]  /*3590*/  FFMA R14, R14, R4, R7 ;  /* 0x000000040e0e7223 */ /* 0x000fce0000000007 */
.L_x_48:
[----:B------:R-:W-:Y:S05]  /*35a0*/  BRA.U !UP3, `(.L_x_47) ;  /* 0x000000010b887547 */ /* 0x000fea000b800000 */
[----:B------:R-:W-:Y:S02]  /*35b0*/  UISETP.NE.AND UP2, UPT, UR31, URZ, UPT ;  /* 0x000000ff1f00728c */ /* 0x000fe4000bf45270 */
        /* <DEDUP_REMOVED lines=9> */
[----:B------:R-:W1:Y:S01]  /*3650*/  LDS.U16 R9, [UR34+0x2] ;  /* 0x00000222ff097984 */ /* 0x000e620008000400 */
[----:B-----5:R-:W-:-:S06]  /*3660*/  ULEA UR5, UR33, UR5, 0x18 ;  /* 0x0000000521057291 */ /* 0x020fcc000f8ec0ff */
[----:B------:R-:W-:-:S05]  /*3670*/  LEA R4, R4, UR5, 0x1 ;  /* 0x0000000504047c11 */ /* 0x000fca000f8e08ff */
[----:B------:R-:W5:Y:S04]  /*3680*/  LDS.U16 R5, [R4] ;  /* 0x0000000004057984 */ /* 0x000f680000000400 */
[----:B------:R-:W2:Y:S01]  /*3690*/  LDS.U16 R7, [R4+0x2] ;  /* 0x0000020004077984 */ /* 0x000ea20000000400 */
[----:B0-----:R-:W-:Y:S02]  /*36a0*/  HADD2.F32 R6, -RZ, R6.H0_H0 ;  /* 0x20000006ff067230 */ /* 0x001fe40000004100 */
[----:B-1----:R-:W-:Y:S02]  /*36b0*/  HADD2.F32 R9, -RZ, R9.H0_H0 ;  /* 0x20000009ff097230 */ /* 0x002fe40000004100 */
[----:B-----5:R-:W-:Y:S02]  /*36c0*/  HADD2.F32 R5, -RZ, R5.H0_H0 ;  /* 0x20000005ff057230 */ /* 0x020fe40000004100 */
[----:B--2---:R-:W-:-:S03]  /*36d0*/  HADD2.F32 R12, -RZ, R7.H0_H0 ;  /* 0x20000007ff0c7230 */ /* 0x004fc60000004100 */
[----:B------:R-:W-:-:S04]  /*36e0*/  FFMA R5, R5, R6, R14 ;  /* 0x0000000605057223 */ /* 0x000fc8000000000e */
[----:B------:R-:W-:-:S07]  /*36f0*/  FFMA R14, R12, R9, R5 ;  /* 0x000000090c0e7223 */ /* 0x000fce0000000005 */
.L_x_49:
[----:B------:R-:W-:Y:S05]  /*3700*/  BRA.U !UP3, `(.L_x_47) ;  /* 0x000000010b307547 */ /* 0x000fea000b800000 */
[----:B------:R-:W5:Y:S01]  /*3710*/  S2UR UR34, SR_CgaCtaId ;  /* 0x00000000002279c3 */ /* 0x000f620000008800 */
[----:B------:R-:W-:Y:S02]  /*3720*/  UIADD3 UR5, UPT, UPT, UR35, UR4, URZ ;  /* 0x0000000423057290 */ /* 0x000fe4000fffe0ff */
[----:B------:R-:W-:Y:S01]  /*3730*/  IADD3 R4, PT, PT, R0, UR4, RZ ;  /* 0x0000000400047c10 */ /* 0x000fe2000fffe0ff */
[----:B------:R-:W-:Y:S01]  /*3740*/  UMOV UR33, 0x400 ;  /* 0x0000040000217882 */ /* 0x000fe20000000000 */
[----:B------:R-:W-:-:S09]  /*3750*/  ULEA UR5, UR5, UR19, 0x1 ;  /* 0x0000001305057291 */ /* 0x000fd2000f8e08ff */
[----:B------:R-:W0:Y:S01]  /*3760*/  LDS.U16 R5, [UR5] ;  /* 0x00000005ff057984 */ /* 0x000e220008000400 */
[----:B-----5:R-:W-:-:S06]  /*3770*/  ULEA UR33, UR34, UR33, 0x18 ;  /* 0x0000002122217291 */ /* 0x020fcc000f8ec0ff */
[----:B------:R-:W-:-:S06]  /*3780*/  LEA R4, R4, UR33, 0x1 ;  /* 0x0000002104047c11 */ /* 0x000fcc000f8e08ff */
[----:B------:R-:W5:Y:S01]  /*3790*/  LDS.U16 R4, [R4] ;  /* 0x0000000004047984 */ /* 0x000f620000000400 */
[----:B0-----:R-:W-:Y:S02]  /*37a0*/  HADD2.F32 R6, -RZ, R5.H0_H0 ;  /* 0x20000005ff067230 */ /* 0x001fe40000004100 */
[----:B-----5:R-:W-:-:S05]  /*37b0*/  HADD2.F32 R5, -RZ, R4.H0_H0 ;  /* 0x20000004ff057230 */ /* 0x020fca0000004100 */
[----:B------:R-:W-:-:S07]  /*37c0*/  FFMA R14, R5, R6, R14 ;  /* 0x00000006050e7223 */ /* 0x000fce000000000e */
.L_x_47:
[----:B------:R-:W5:Y:S02]  /*37d0*/  LDCU UR4, c[0x0][0x3b4] ;  /* 0x00007680ff0477ac */ /* 0x000f640008000800 */
[----:B-----5:R-:W-:-:S05]  /*37e0*/  FMUL R11, R14, UR4 ;  /* 0x000000040e0b7c20 */ /* 0x020fca0008400000 */
[----:B------:R0:W-:Y:S01]  /*37f0*/  STL [R1+0x20c], R11 ;  /* 0x00020c0b01007387 */ /* 0x0001e20000100800 */
[----:B------:R-:W-:-:S07]  /*3800*/  FMNMX R18, R18, R11, !PT ;  /* 0x0000000b12127209 */ /* 0x000fce0007800000 */
.L_x_44:
        /* <DEDUP_REMOVED lines=9> */
[----:B------:R-:W5:Y:S01]  /*38a0*/  S2UR UR5, SR_CgaCtaId ;  /* 0x00000000000579c3 */ /* 0x000f620000008800 */
[----:B------:R-:W-:Y:S01]  /*38b0*/  UMOV UR4, 0x400 ;  /* 0x0000040000047882 */ /* 0x000fe20000000000 */
[----:B------:R-:W-:Y:S01]  /*38c0*/  MOV R28, RZ ;  /* 0x000000ff001c7202 */ /* 0x000fe20000000f00 */
[----:B-----5:R-:W-:-:S03]  /*38d0*/  ULEA UR33, UR5, UR4, 0x18 ;  /* 0x0000000405217291 */ /* 0x020fc6000f8ec0ff */
[----:B------:R-:W-:-:S09]  /*38e0*/  UMOV UR4, URZ ;  /* 0x000000ff00047c82 */ /* 0x000fd20008000000 */
.L_x_52:
[----:B------:R-:W-:Y:S02]  /*38f0*/  ULEA UR5, UR21, UR4, 0x2 ;  /* 0x0000000415057291 */ /* 0x000fe4000f8e10ff */
[----:B------:R-:W-:Y:S01]  /*3900*/  IADD3 R4, PT, PT, R0, UR4, RZ ;  /* 0x0000000400047c10 */ /* 0x000fe2000fffe0ff */
[----:B------:R-:W-:Y:S02]  /*3910*/  UIADD3 UR4, UPT, UPT, UR4, 0x8, URZ ;  /* 0x0000000804047890 */ /* 0x000fe4000fffe0ff */
[----:B------:R-:W-:Y:S01]  /*3920*/  ULEA UR5, UR5, UR19, 0x1 ;  /* 0x0000001305057291 */ /* 0x000fe2000f8e08ff */
[----:B------:R-:W-:Y:S01]  /*3930*/  LEA R25, R4, UR33, 0x1 ;  /* 0x0000002104197c11 */ /* 0x000fe2000f8e08ff */
[----:B------:R-:W-:-:S04]  /*3940*/  UISETP.NE.AND UP2, UPT, UR4, UR8, UPT ;  /* 0x000000080400728c */ /* 0x000fc8000bf45270 */
[----:B------:R-:W5:Y:S04]  /*3950*/  LDS.U16 R6, [R25] ;  /* 0x0000000019067984 */ /* 0x000f680000000400 */
[----:B------:R-:W0:Y:S04]  /*3960*/  LDS.64 R4, [UR5] ;  /* 0x00000005ff047984 */ /* 0x000e280008000a00 */
[----:B------:R-:W1:Y:S04]  /*3970*/  LDS.U16 R9, [R25+0x2] ;  /* 0x0000020019097984 */ /* 0x000e680000000400 */
[----:B------:R-:W2:Y:S04]  /*3980*/  LDS.U16 R13, [R25+0x4] ;  /* 0x00000400190d7984 */ /* 0x000ea80000000400 */
[----:B------:R-:W3:Y:S04]  /*3990*/  LDS.U16 R12, [R25+0x6] ;  /* 0x00000600190c7984 */ /* 0x000ee80000000400 */
[----:B------:R-:W4:Y:S04]  /*39a0*/  LDS.U16 R14, [R25+0x8] ;  /* 0x00000800190e7984 */ /* 0x000f280000000400 */
[----:B------:R-:W-:Y:S01]  /*39b0*/  LDS.U16 R24, [R25+0xe] ;  /* 0x00000e0019187984 */ /* 0x000fe20000000400 */
[----:B-----5:R-:W-:-:S03]  /*39c0*/  HADD2.F32 R23, -RZ, R6.H0_H0 ;  /* 0x20000006ff177230 */ /* 0x020fc60000004100 */
[----:B------:R-:W5:Y:S01]  /*39d0*/  LDS.64 R6, [UR5+0x8] ;  /* 0x00000805ff067984 */ /* 0x000f620008000a00 */
[--C-:B0-----:R-:W-:Y:S02]  /*39e0*/  HADD2.F32 R16, -RZ, R4.reuse.H0_H0 ;  /* 0x20000004ff107230 */ /* 0x101fe40000004100 */
[----:B------:R-:W-:Y:S02]  /*39f0*/  HADD2.F32 R4, -RZ, R4.H1_H1 ;  /* 0x30000004ff047230 */ /* 0x000fe40000004100 */
[----:B-1----:R-:W-:Y:S02]  /*3a00*/  HADD2.F32 R9, -RZ, R9.H0_H0 ;  /* 0x20000009ff097230 */ /* 0x002fe40000004100 */
[----:B------:R-:W-:Y:S01]  /*3a10*/  FFMA R28, R23, R16, R28 ;  /* 0x00000010171c7223 */ /* 0x000fe2000000001c */
[----:B------:R-:W-:Y:S01]  /*3a20*/  HADD2.F32 R26, -RZ, R5.H1_H1 ;  /* 0x30000005ff1a7230 */ /* 0x000fe20000004100 */
[----:B------:R-:W0:Y:S01]  /*3a30*/  LDS.U16 R16, [R25+0xa] ;  /* 0x00000a0019107984 */ /* 0x000e220000000400 */
[----:B--2---:R-:W-:-:S02]  /*3a40*/  HADD2.F32 R13, -RZ, R13.H0_H0 ;  /* 0x2000000dff0d7230 */ /* 0x004fc40000004100 */
[----:B------:R-:W-:Y:S01]  /*3a50*/  FFMA R4, R9, R4, R28 ;  /* 0x0000000409047223 */ /* 0x000fe2000000001c */
[----:B------:R-:W-:Y:S01]  /*3a60*/  HADD2.F32 R9, -RZ, R5.H0_H0 ;  /* 0x20000005ff097230 */ /* 0x000fe20000004100 */
[----:B------:R-:W1:Y:S01]  /*3a70*/  LDS.U16 R23, [R25+0xc] ;  /* 0x00000c0019177984 */ /* 0x000e620000000400 */
[----:B---3--:R-:W-:-:S03]  /*3a80*/  HADD2.F32 R5, -RZ, R12.H0_H0 ;  /* 0x2000000cff057230 */ /* 0x008fc60000004100 */
[----:B------:R-:W-:Y:S01]  /*3a90*/  FFMA R4, R13, R9, R4 ;  /* 0x000000090d047223 */ /* 0x000fe20000000004 */
[----:B----4-:R-:W-:-:S03]  /*3aa0*/  HADD2.F32 R9, -RZ, R14.H0_H0 ;  /* 0x2000000eff097230 */ /* 0x010fc60000004100 */
[----:B------:R-:W-:Y:S01]  /*3ab0*/  FFMA R4, R5, R26, R4 ;  /* 0x0000001a05047223 */ /* 0x000fe20000000004 */
[--C-:B-----5:R-:W-:Y:S02]  /*3ac0*/  HADD2.F32 R12, -RZ, R6.reuse.H0_H0 ;  /* 0x20000006ff0c7230 */ /* 0x120fe40000004100 */
[----:B------:R-:W-:-:S03]  /*3ad0*/  HADD2.F32 R6, -RZ, R6.H1_H1 ;  /* 0x30000006ff067230 */ /* 0x000fc60000004100 */
[----:B------:R-:W-:Y:S01]  /*3ae0*/  FFMA R4, R9, R12, R4 ;  /* 0x0000000c09047223 */ /* 0x000fe20000000004 */
[--C-:B------:R-:W-:Y:S02]  /*3af0*/  HADD2.F32 R9, -RZ, R7.reuse.H0_H0 ;  /* 0x20000007ff097230 */ /* 0x100fe40000004100 */
[----:B------:R-:W-:Y:S02]  /*3b00*/  HADD2.F32 R7, -RZ, R7.H1_H1 ;  /* 0x30000007ff077230 */ /* 0x000fe40000004100 */
[----:B0-----:R-:W-:Y:S02]  /*3b10*/  HADD2.F32 R5, -RZ, R16.H0_H0 ;  /* 0x20000010ff057230 */ /* 0x001fe40000004100 */
[----:B-1----:R-:W-:-:S03]  /*3b20*/  HADD2.F32 R23, -RZ, R23.H0_H0 ;  /* 0x20000017ff177230 */ /* 0x002fc60000004100 */
[----:B------:R-:W-:Y:S01]  /*3b30*/  FFMA R4, R5, R6, R4 ;  /* 0x0000000605047223 */ /* 0x000fe20000000004 */
[----:B------:R-:W-:-:S03]  /*3b40*/  HADD2.F32 R5, -RZ, R24.H0_H0 ;  /* 0x20000018ff057230 */ /* 0x000fc60000004100 */
[----:B------:R-:W-:-:S04]  /*3b50*/  FFMA R4, R23, R9, R4 ;  /* 0x0000000917047223 */ /* 0x000fc80000000004 */
[----:B------:R-:W-:Y:S01]  /*3b60*/  FFMA R28, R5, R7, R4 ;  /* 0x00000007051c7223 */ /* 0x000fe20000000004 */
[----:B------:R-:W-:Y:S06]  /*3b70*/  BRA.U UP2, `(.L_x_52) ;  /* 0xfffffffd025c7547 */ /* 0x000fec000b83ffff */
[----:B------:R-:W-:-:S05]  /*3b80*/  UMOV UR4, UR8 ;  /* 0x0000000800047c82 */ /* 0x000fca0008000000 */
.L_x_51:
[----:B------:R-:W-:-:S09]  /*3b90*/  UISETP.NE.AND UP2, UPT, UR26, URZ, UPT ;  /* 0x000000ff1a00728c */ /* 0x000fd2000bf45270 */
[----:B------:R-:W-:Y:S05]  /*3ba0*/  BRA.U !UP2, `(.L_x_53) ;  /* 0x000000010afc7547 */ /* 0x000fea000b800000 */
[----:B------:R-:W-:Y:S02]  /*3bb0*/  UISETP.GE.U32.AND UP2, UPT, UR30, 0x3, UPT ;  /* 0x000000031e00788c */ /* 0x000fe4000bf46070 */
[----:B------:R-:W-:-:S07]  /*3bc0*/  UISETP.NE.AND UP3, UPT, UR27, URZ, UPT ;  /* 0x000000ff1b00728c */ /* 0x000fce000bf65270 */
[----:B------:R-:W-:Y:S05]  /*3bd0*/  BRA.U !UP2, `(.L_x_54) ;  /* 0x000000010a687547 */ /* 0x000fea000b800000 */
[----:B------:R-:W5:Y:S01]  /*3be0*/  S2UR UR34, SR_CgaCtaId ;  /* 0x00000000002279c3 */ /* 0x000f620000008800 */
[----:B------:R-:W-:Y:S02]  /*3bf0*/  ULEA UR5, UR21, UR4, 0x2 ;  /* 0x0000000415057291 */ /* 0x000fe4000f8e10ff */
[----:B------:R-:W-:Y:S01]  /*3c00*/  IADD3 R4, PT, PT, R0, UR4, RZ ;  /* 0x0000000400047c10 */ /* 0x000fe2000fffe0ff */
[----:B------:R-:W-:Y:S01]  /*3c10*/  UMOV UR33, 0x400 ;  /* 0x0000040000217882 */ /* 0x000fe20000000000 */
[----:B------:R-:W-:Y:S02]  /*3c20*/  UIADD3 UR4, UPT, UPT, UR4, 0x4, URZ ;  /* 0x0000000404047890 */ /* 0x000fe4000fffe0ff */
[----:B------:R-:W-:-:S09]  /*3c30*/  ULEA UR5, UR5, UR19, 0x1 ;  /* 0x0000001305057291 */ /* 0x000fd2000f8e08ff */
[----:B------:R-:W0:Y:S04]  /*3c40*/  LDS R6, [UR5] ;  /* 0x00000005ff067984 */ /* 0x000e280008000800 */
[----:B------:R-:W-:Y:S01]  /*3c50*/  LDS R16, [UR5+0x4] ;  /* 0x00000405ff107984 */ /* 0x000fe20008000800 */
[----:B-----5:R-:W-:-:S06]  /*3c60*/  ULEA UR33, UR34, UR33, 0x18 ;  /* 0x0000002122217291 */ /* 0x020fcc000f8ec0ff */
[----:B------:R-:W-:-:S05]  /*3c70*/  LEA R4, R4, UR33, 0x1 ;  /* 0x0000002104047c11 */ /* 0x000fca000f8e08ff */
[----:B------:R-:W5:Y:S04]  /*3c80*/  LDS.U16 R5, [R4] ;  /* 0x0000000004057984 */ /* 0x000f680000000400 */
[----:B------:R-:W1:Y:S04]  /*3c90*/  LDS.U16 R9, [R4+0x2] ;  /* 0x0000020004097984 */ /* 0x000e680000000400 */
[----:B------:R-:W2:Y:S04]  /*3ca0*/  LDS.U16 R13, [R4+0x4] ;  /* 0x00000400040d7984 */ /* 0x000ea80000000400 */
[----:B------:R-:W3:Y:S01]  /*3cb0*/  LDS.U16 R23, [R4+0x6] ;  /* 0x0000060004177984 */ /* 0x000ee20000000400 */
[----:B0-----:R-:W-:-:S02]  /*3cc0*/  HADD2.F32 R7, -RZ, R6.H0_H0 ;  /* 0x20000006ff077230 */ /* 0x001fc40000004100 */
[----:B------:R-:W-:Y:S02]  /*3cd0*/  HADD2.F32 R12, -RZ, R6.H1_H1 ;  /* 0x30000006ff0c7230 */ /* 0x000fe40000004100 */
[----:B-----5:R-:W-:Y:S02]  /*3ce0*/  HADD2.F32 R5, -RZ, R5.H0_H0 ;  /* 0x20000005ff057230 */ /* 0x020fe40000004100 */
[----:B-1----:R-:W-:-:S03]  /*3cf0*/  HADD2.F32 R6, -RZ, R9.H0_H0 ;  /* 0x20000009ff067230 */ /* 0x002fc60000004100 */
[----:B------:R-:W-:Y:S01]  /*3d00*/  FFMA R5, R5, R7, R28 ;  /* 0x0000000705057223 */ /* 0x000fe2000000001c */
[--C-:B------:R-:W-:Y:S02]  /*3d10*/  HADD2.F32 R7, -RZ, R16.reuse.H0_H0 ;  /* 0x20000010ff077230 */ /* 0x100fe40000004100 */
[----:B--2---:R-:W-:Y:S02]  /*3d20*/  HADD2.F32 R14, -RZ, R13.H0_H0 ;  /* 0x2000000dff0e7230 */ /* 0x004fe40000004100 */
[----:B------:R-:W-:Y:S01]  /*3d30*/  FFMA R5, R6, R12, R5 ;  /* 0x0000000c06057223 */ /* 0x000fe20000000005 */
[----:B------:R-:W-:Y:S02]  /*3d40*/  HADD2.F32 R16, -RZ, R16.H1_H1 ;  /* 0x30000010ff107230 */ /* 0x000fe40000004100 */
[----:B---3--:R-:W-:Y:S02]  /*3d50*/  HADD2.F32 R28, -RZ, R23.H0_H0 ;  /* 0x20000017ff1c7230 */ /* 0x008fe40000004100 */
[----:B------:R-:W-:-:S04]  /*3d60*/  FFMA R5, R14, R7, R5 ;  /* 0x000000070e057223 */ /* 0x000fc80000000005 */
[----:B------:R-:W-:-:S07]  /*3d70*/  FFMA R28, R28, R16, R5 ;  /* 0x000000101c1c7223 */ /* 0x000fce0000000005 */
.L_x_54:
[----:B------:R-:W-:Y:S05]  /*3d80*/  BRA.U !UP3, `(.L_x_53) ;  /* 0x000000010b847547 */ /* 0x000fea000b800000 */
[----:B------:R-:W-:Y:S02]  /*3d90*/  UISETP.NE.AND UP2, UPT, UR31, URZ, UPT ;  /* 0x000000ff1f00728c */ /* 0x000fe4000bf45270 */
        /* <DEDUP_REMOVED lines=8> */
[----:B------:R-:W0:Y:S01]  /*3e20*/  LDS R6, [UR34] ;  /* 0x00000022ff067984 */ /* 0x000e220008000800 */
[----:B-----5:R-:W-:-:S06]  /*3e30*/  ULEA UR5, UR33, UR5, 0x18 ;  /* 0x0000000521057291 */ /* 0x020fcc000f8ec0ff */
[----:B------:R-:W-:-:S05]  /*3e40*/  LEA R4, R4, UR5, 0x1 ;  /* 0x0000000504047c11 */ /* 0x000fca000f8e08ff */
[----:B------:R-:W5:Y:S04]  /*3e50*/  LDS.U16 R5, [R4] ;  /* 0x0000000004057984 */ /* 0x000f680000000400 */
[----:B------:R-:W1:Y:S01]  /*3e60*/  LDS.U16 R9, [R4+0x2] ;  /* 0x0000020004097984 */ /* 0x000e620000000400 */
[--C-:B0-----:R-:W-:Y:S02]  /*3e70*/  HADD2.F32 R7, -RZ, R6.reuse.H0_H0 ;  /* 0x20000006ff077230 */ /* 0x101fe40000004100 */
[----:B------:R-:W-:Y:S02]  /*3e80*/  HADD2.F32 R12, -RZ, R6.H1_H1 ;  /* 0x30000006ff0c7230 */ /* 0x000fe40000004100 */
[----:B-----5:R-:W-:Y:S02]  /*3e90*/  HADD2.F32 R5, -RZ, R5.H0_H0 ;  /* 0x20000005ff057230 */ /* 0x020fe40000004100 */
[----:B-1----:R-:W-:-:S03]  /*3ea0*/  HADD2.F32 R6, -RZ, R9.H0_H0 ;  /* 0x20000009ff067230 */ /* 0x002fc60000004100 */
[----:B------:R-:W-:-:S04]  /*3eb0*/  FFMA R5, R5, R7, R28 ;  /* 0x0000000705057223 */ /* 0x000fc8000000001c */
[----:B------:R-:W-:-:S07]  /*3ec0*/  FFMA R28, R6, R12, R5 ;  /* 0x0000000c061c7223 */ /* 0x000fce0000000005 */
.L_x_55:
[----:B------:R-:W-:Y:S05]  /*3ed0*/  BRA.U !UP3, `(.L_x_53) ;  /* 0x000000010b307547 */ /* 0x000fea000b800000 */
[----:B------:R-:W5:Y:S01]  /*3ee0*/  S2UR UR34, SR_CgaCtaId ;  /* 0x00000000002279c3 */ /* 0x000f620000008800 */
[----:B------:R-:W-:Y:S02]  /*3ef0*/  ULEA UR5, UR21, UR4, 0x2 ;  /* 0x0000000415057291 */ /* 0x000fe4000f8e10ff */
        /* <DEDUP_REMOVED lines=10> */
.L_x_53:
[----:B------:R-:W5:Y:S02]  /*3fa0*/  LDCU UR4, c[0x0][0x3b4] ;  /* 0x00007680ff0477ac */ /* 0x000f640008000800 */
[----:B-----5:R-:W-:-:S05]  /*3fb0*/  FMUL R28, R28, UR4 ;  /* 0x000000041c1c7c20 */ /* 0x020fca0008400000 */
[----:B------:R0:W-:Y:S01]  /*3fc0*/  STL [R1+0x210], R28 ;  /* 0x0002101c01007387 */ /* 0x0001e20000100800 */
[----:B------:R-:W-:-:S07]  /*3fd0*/  FMNMX R18, R18, R28, !PT ;  /* 0x0000001c12127209 */ /* 0x000fce0007800000 */
.L_x_50:
        /* <DEDUP_REMOVED lines=14> */
.L_x_58:
[----:B------:R-:W-:Y:S02]  /*40c0*/  UIADD3 UR5, UPT, UPT, UR9, UR4, URZ ;  /* 0x0000000409057290 */ /* 0x000fe4000fffe0ff */
[----:B------:R-:W-:Y:S01]  /*40d0*/  IADD3 R6, PT, PT, R0, UR4, RZ ;  /* 0x0000000400067c10 */ /* 0x000fe2000fffe0ff */
[----:B------:R-:W-:Y:S02]  /*40e0*/  UIADD3 UR4, UPT, UPT, UR4, 0x8, URZ ;  /* 0x0000000804047890 */ /* 0x000fe4000fffe0ff */
[----:B------:R-:W-:Y:S01]  /*40f0*/  ULEA UR5, UR5, UR19, 0x1 ;  /* 0x0000001305057291 */ /* 0x000fe2000f8e08ff */
[----:B------:R-:W-:Y:S01]  /*4100*/  LEA R6, R6, UR33, 0x1 ;  /* 0x0000002106067c11 */ /* 0x000fe2000f8e08ff */
[----:B------:R-:W-:-:S04]  /*4110*/  UISETP.NE.AND UP2, UPT, UR4, UR8, UPT ;  /* 0x000000080400728c */ /* 0x000fc8000bf45270 */
[----:B------:R-:W-:Y:S04]  /*4120*/  LDS.U16 R12, [R6] ;  /* 0x00000000060c7984 */ /* 0x000fe80000000400 */
[----:B------:R-:W5:Y:S04]  /*4130*/  LDS.U16 R13, [UR5] ;  /* 0x00000005ff0d7984 */ /* 0x000f680008000400 */
[----:B------:R-:W0:Y:S04]  /*4140*/  LDS.U16 R23, [R6+0x2] ;  /* 0x0000020006177984 */ /* 0x000e280000000400 */
[----:B------:R-:W1:Y:S04]  /*4150*/  LDS.U16 R24, [UR5+0x2] ;  /* 0x00000205ff187984 */ /* 0x000e680008000400 */
[----:B------:R-:W2:Y:S04]  /*4160*/  LDS.U16 R7, [R6+0x4] ;  /* 0x0000040006077984 */ /* 0x000ea80000000400 */
[----:B------:R-:W3:Y:S04]  /*4170*/  LDS.U16 R9, [UR5+0x4] ;  /* 0x00000405ff097984 */ /* 0x000ee80008000400 */
[----:B------:R-:W4:Y:S04]  /*4180*/  LDS.U16 R4, [R6+0x6] ;  /* 0x0000060006047984 */ /* 0x000f280000000400 */
[----:B------:R-:W4:Y:S01]  /*4190*/  LDS.U16 R5, [UR5+0x6] ;  /* 0x00000605ff057984 */ /* 0x000f220008000400 */
[----:B-----5:R-:W-:-:S02]  /*41a0*/  HADD2.F32 R16, -RZ, R13.H0_H0 ;  /* 0x2000000dff107230 */ /* 0x020fc40000004100 */
[----:B------:R-:W-:Y:S02]  /*41b0*/  HADD2.F32 R13, -RZ, R12.H0_H0 ;  /* 0x2000000cff0d7230 */ /* 0x000fe40000004100 */
[----:B0-----:R-:W-:Y:S01]  /*41c0*/  HADD2.F32 R23, -RZ, R23.H0_H0 ;  /* 0x20000017ff177230 */ /* 0x001fe20000004100 */
[----:B------:R-:W0:Y:S02]  /*41d0*/  LDS.U16 R12, [R6+0x8] ;  /* 0x00000800060c7984 */ /* 0x000e240000000400 */
[----:B------:R-:W-:Y:S01]  /*41e0*/  FFMA R16, R13, R16, R14 ;  /* 0x000000100d107223 */ /* 0x000fe2000000000e */
[----:B-1----:R-:W-:Y:S01]  /*41f0*/  HADD2.F32 R24, -RZ, R24.H0_H0 ;  /* 0x20000018ff187230 */ /* 0x002fe20000004100 */
[----:B------:R-:W1:Y:S04]  /*4200*/  LDS.U16 R13, [UR5+0x8] ;  /* 0x00000805ff0d7984 */ /* 0x000e680008000400 */
[----:B------:R-:W-:Y:S01]  /*4210*/  FFMA R23, R23, R24, R16 ;  /* 0x0000001817177223 */ /* 0x000fe20000000010 */
[----:B------:R-:W5:Y:S01]  /*4220*/  LDS.U16 R14, [UR5+0xa] ;  /* 0x00000a05ff0e7984 */ /* 0x000f620008000400 */
[----:B--2---:R-:W-:-:S02]  /*4230*/  HADD2.F32 R24, -RZ, R7.H0_H0 ;  /* 0x20000007ff187230 */ /* 0x004fc40000004100 */
[----:B---3--:R-:W-:Y:S01]  /*4240*/  HADD2.F32 R25, -RZ, R9.H0_H0 ;  /* 0x20000009ff197230 */ /* 0x008fe20000004100 */
[----:B------:R-:W2:Y:S01]  /*4250*/  LDS.U16 R16, [R6+0xa] ;  /* 0x00000a0006107984 */ /* 0x000ea20000000400 */
[----:B----4-:R-:W-:-:S03]  /*4260*/  HADD2.F32 R4, -RZ, R4.H0_H0 ;  /* 0x20000004ff047230 */ /* 0x010fc60000004100 */
[----:B------:R-:W3:Y:S01]  /*4270*/  LDS.U16 R9, [R6+0xc] ;  /* 0x00000c0006097984 */ /* 0x000ee20000000400 */
[----:B------:R-:W-:Y:S01]  /*4280*/  FFMA R25, R24, R25, R23 ;  /* 0x0000001918197223 */ /* 0x000fe20000000017 */
[----:B------:R-:W-:Y:S02]  /*4290*/  HADD2.F32 R5, -RZ, R5.H0_H0 ;  /* 0x20000005ff057230 */ /* 0x000fe40000004100 */
[----:B------:R-:W4:Y:S03]  /*42a0*/  LDS.U16 R7, [UR5+0xc] ;  /* 0x00000c05ff077984 */ /* 0x000f260008000400 */
[----:B------:R-:W-:Y:S01]  /*42b0*/  FFMA R4, R4, R5, R25 ;  /* 0x0000000504047223 */ /* 0x000fe20000000019 */
[----:B------:R-:W4:Y:S04]  /*42c0*/  LDS.U16 R24, [R6+0xe] ;  /* 0x00000e0006187984 */ /* 0x000f280000000400 */
[----:B------:R-:W4:Y:S01]  /*42d0*/  LDS.U16 R23, [UR5+0xe] ;  /* 0x00000e05ff177984 */ /* 0x000f220008000400 */
[----:B0-----:R-:W-:-:S02]  /*42e0*/  HADD2.F32 R5, -RZ, R12.H0_H0 ;  /* 0x2000000cff057230 */ /* 0x001fc40000004100 */
[----:B-1----:R-:W-:Y:S02]  /*42f0*/  HADD2.F32 R13, -RZ, R13.H0_H0 ;  /* 0x2000000dff0d7230 */ /* 0x002fe40000004100 */
[----:B-----5:R-:W-:-:S03]  /*4300*/  HADD2.F32 R14, -RZ, R14.H0_H0 ;  /* 0x2000000eff0e7230 */ /* 0x020fc60000004100 */
        /* <DEDUP_REMOVED lines=11> */
.L_x_57:
        /* <DEDUP_REMOVED lines=33> */
.L_x_60:
        /* <DEDUP_REMOVED lines=22> */
.L_x_61:
        /* <DEDUP_REMOVED lines=13> */
.L_x_59:
[----:B------:R-:W5:Y:S02]  /*4800*/  LDCU UR4, c[0x0][0x3b4] ;  /* 0x00007680ff0477ac */ /* 0x000f640008000800 */
[----:B-----5:R-:W-:-:S05]  /*4810*/  FMUL R14, R14, UR4 ;  /* 0x000000040e0e7c20 */ /* 0x020fca0008400000 */
[----:B------:R0:W-:Y:S01]  /*4820*/  STL [R1+0x214], R14 ;  /* 0x0002140e01007387 */ /* 0x0001e20000100800 */
[----:B------:R-:W-:-:S07]  /*4830*/  FMNMX R18, R18, R14, !PT ;  /* 0x0000000e12127209 */ /* 0x000fce0007800000 */
.L_x_56:
        /* <DEDUP_REMOVED lines=14> */
.L_x_64:
[----:B------:R-:W-:Y:S02]  /*4920*/  UIADD3 UR5, UPT, UPT, UR10, UR4, URZ ;  /* 0x000000040a057290 */ /* 0x000fe4000fffe0ff */
[----:B------:R-:W-:Y:S01]  /*4930*/  IADD3 R6, PT, PT, R0, UR4, RZ ;  /* 0x0000000400067c10 */ /* 0x000fe2000fffe0ff */
[----:B------:R-:W-:Y:S02]  /*4940*/  UIADD3 UR4, UPT, UPT, UR4, 0x8, URZ ;  /* 0x0000000804047890 */ /* 0x000fe4000fffe0ff */
[----:B------:R-:W-:Y:S01]  /*4950*/  ULEA UR5, UR5, UR19, 0x1 ;  /* 0x0000001305057291 */ /* 0x000fe2000f8e08ff */
[----:B------:R-:W-:Y:S01]  /*4960*/  LEA R6, R6, UR33, 0x1 ;  /* 0x0000002106067c11 */ /* 0x000fe2000f8e08ff */
[----:B------:R-:W-:-:S04]  /*4970*/  UISETP.NE.AND UP2, UPT, UR4, UR8, UPT ;  /* 0x000000080400728c */ /* 0x000fc8000bf45270 */
[----:B------:R-:W5:Y:S04]  /*4980*/  LDS.U16 R7, [R6] ;  /* 0x0000000006077984 */ /* 0x000f680000000400 */
[----:B------:R-:W0:Y:S04]  /*4990*/  LDS R13, [UR5] ;  /* 0x00000005ff0d7984 */ /* 0x000e280008000800 */
[----:B------:R-:W1:Y:S04]  /*49a0*/  LDS.U16 R16, [R6+0x2] ;  /* 0x0000020006107984 */ /* 0x000e680000000400 */
[----:B------:R-:W2:Y:S04]  /*49b0*/  LDS.U16 R4, [R6+0x4] ;  /* 0x0000040006047984 */ /* 0x000ea80000000400 */
[----:B------:R-:W3:Y:S04]  /*49c0*/  LDS R5, [UR5+0x4] ;  /* 0x00000405ff057984 */ /* 0x000ee80008000800 */
[----:B------:R-:W4:Y:S01]  /*49d0*/  LDS.U16 R24, [R6+0xe] ;  /* 0x00000e0006187984 */ /* 0x000f220000000400 */
[----:B-----5:R-:W-:-:S03]  /*49e0*/  HADD2.F32 R12, -RZ, R7.H0_H0 ;  /* 0x20000007ff0c7230 */ /* 0x020fc60000004100 */
[----:B------:R-:W5:Y:S01]  /*49f0*/  LDS.U16 R7, [R6+0x6] ;  /* 0x0000060006077984 */ /* 0x000f620000000400 */
[--C-:B0-----:R-:W-:Y:S02]  /*4a00*/  HADD2.F32 R9, -RZ, R13.reuse.H0_H0 ;  /* 0x2000000dff097230 */ /* 0x101fe40000004100 */
[----:B------:R-:W-:Y:S02]  /*4a10*/  HADD2.F32 R23, -RZ, R13.H1_H1 ;  /* 0x3000000dff177230 */ /* 0x000fe40000004100 */
[----:B-1----:R-:W-:Y:S02]  /*4a20*/  HADD2.F32 R16, -RZ, R16.H0_H0 ;  /* 0x20000010ff107230 */ /* 0x002fe40000004100 */
[----:B------:R-:W-:Y:S01]  /*4a30*/  FFMA R25, R12, R9, R25 ;  /* 0x000000090c197223 */ /* 0x000fe20000000019 */
[----:B------:R-:W0:Y:S01]  /*4a40*/  LDS.U16 R13, [R6+0xa] ;  /* 0x00000a00060d7984 */ /* 0x000e220000000400 */
[----:B--2---:R-:W-:Y:S02]  /*4a50*/  HADD2.F32 R4, -RZ, R4.H0_H0 ;  /* 0x20000004ff047230 */ /* 0x004fe40000004100 */
[----:B------:R-:W-:Y:S01]  /*4a60*/  FFMA R25, R16, R23, R25 ;  /* 0x0000001710197223 */ /* 0x000fe20000000019 */
[----:B------:R-:W1:Y:S01]  /*4a70*/  LDS.U16 R9, [R6+0x8] ;  /* 0x0000080006097984 */ /* 0x000e620000000400 */
[----:B---3--:R-:W-:-:S03]  /*4a80*/  HADD2.F32 R26, -RZ, R5.H0_H0 ;  /* 0x20000005ff1a7230 */ /* 0x008fc60000004100 */
[----:B------:R-:W2:Y:S01]  /*4a90*/  LDS R12, [UR5+0x8] ;  /* 0x00000805ff0c7984 */ /* 0x000ea20008000800 */
[----:B------:R-:W-:Y:S02]  /*4aa0*/  HADD2.F32 R5, -RZ, R5.H1_H1 ;  /* 0x30000005ff057230 */ /* 0x000fe40000004100 */
[----:B------:R-:W-:Y:S01]  /*4ab0*/  FFMA R4, R4, R26, R25 ;  /* 0x0000001a04047223 */ /* 0x000fe20000000019 */
[----:B------:R-:W3:Y:S01]  /*4ac0*/  LDS.U16 R23, [R6+0xc] ;  /* 0x00000c0006177984 */ /* 0x000ee20000000400 */
[----:B----4-:R-:W-:-:S03]  /*4ad0*/  HADD2.F32 R25, -RZ, R24.H0_H0 ;  /* 0x20000018ff197230 */ /* 0x010fc60000004100 */
[----:B------:R-:W4:Y:S01]  /*4ae0*/  LDS R16, [UR5+0xc] ;  /* 0x00000c05ff107984 */ /* 0x000f220008000800 */
[----:B-----5:R-:W-:-:S05]  /*4af0*/  HADD2.F32 R7, -RZ, R7.H0_H0 ;  /* 0x20000007ff077230 */ /* 0x020fca0000004100 */
[----:B------:R-:W-:Y:S01]  /*4b00*/  FFMA R4, R7, R5, R4 ;  /* 0x0000000507047223 */ /* 0x000fe20000000004 */
[----:B0-----:R-:W-:Y:S02]  /*4b10*/  HADD2.F32 R13, -RZ, R13.H0_H0 ;  /* 0x2000000dff0d7230 */ /* 0x001fe40000004100 */
[----:B-1----:R-:W-:Y:S02]  /*4b20*/  HADD2.F32 R9, -RZ, R9.H0_H0 ;  /* 0x20000009ff097230 */ /* 0x002fe40000004100 */
[--C-:B--2---:R-:W-:Y:S02]  /*4b30*/  HADD2.F32 R5, -RZ, R12.reuse.H0_H0 ;  /* 0x2000000cff057230 */ /* 0x104fe40000004100 */
[----:B------:R-:W-:Y:S02]  /*4b40*/  HADD2.F32 R12, -RZ, R12.H1_H1 ;  /* 0x3000000cff0c7230 */ /* 0x000fe40000004100 */
[----:B---3--:R-:W-:Y:S02]  /*4b50*/  HADD2.F32 R23, -RZ, R23.H0_H0 ;  /* 0x20000017ff177230 */ /* 0x008fe40000004100 */
[----:B------:R-:W-:Y:S01]  /*4b60*/  FFMA R4, R9, R5, R4 ;  /* 0x0000000509047223 */ /* 0x000fe20000000004 */
[----:B----4-:R-:W-:-:S03]  /*4b70*/  HADD2.F32 R5, -RZ, R16.H0_H0 ;  /* 0x20000010ff057230 */ /* 0x010fc60000004100 */
[----:B------:R-:W-:Y:S01]  /*4b80*/  FFMA R4, R13, R12, R4 ;  /* 0x0000000c0d047223 */ /* 0x000fe20000000004 */
[----:B------:R-:W-:-:S03]  /*4b90*/  HADD2.F32 R16, -RZ, R16.H1_H1 ;  /* 0x30000010ff107230 */ /* 0x000fc60000004100 */
[----:B------:R-:W-:-:S04]  /*4ba0*/  FFMA R4, R23, R5, R4 ;  /* 0x0000000517047223 */ /* 0x000fc80000000004 */
[----:B------:R-:W-:Y:S01]  /*4bb0*/  FFMA R25, R25, R16, R4 ;  /* 0x0000001019197223 */ /* 0x000fe20000000004 */
[----:B------:R-:W-:Y:S06]  /*4bc0*/  BRA.U UP2, `(.L_x_64) ;  /* 0xfffffffd02547547 */ /* 0x000fec000b83ffff */
[----:B------:R-:W-:-:S05]  /*4bd0*/  UMOV UR4, UR8 ;  /* 0x0000000800047c82 */ /* 0x000fca0008000000 */
.L_x_63:
        /* <DEDUP_REMOVED lines=11> */
[----:B------:R-:W0:Y:S01]  /*4c90*/  LDS R9, [UR5] ;  /* 0x00000005ff097984 */ /* 0x000e220008000800 */
[----:B-----5:R-:W-:-:S06]  /*4ca0*/  ULEA UR33, UR34, UR33, 0x18 ;  /* 0x0000002122217291 */ /* 0x020fcc000f8ec0ff */
[----:B------:R-:W-:Y:S02]  /*4cb0*/  LEA R6, R4, UR33, 0x1 ;  /* 0x0000002104067c11 */ /* 0x000fe4000f8e08ff */
[----:B------:R-:W-:Y:S04]  /*4cc0*/  LDS R4, [UR5+0x4] ;  /* 0x00000405ff047984 */ /* 0x000fe80008000800 */
        /* <DEDUP_REMOVED lines=16> */
.L_x_66:
        /* <DEDUP_REMOVED lines=21> */
.L_x_67:
[----:B------:R-:W-:Y:S05]  /*4f20*/  BRA.U !UP3, `(.L_x_65) ;  /* 0x000000010b307547 */ /* 0x000fea000b800000 */
[----:B------:R-:W5:Y:S01]  /*4f30*/  S2UR UR34, SR_CgaCtaId ;  /* 0x00000000002279c3 */ /* 0x000f620000008800 */
[----:B------:R-:W-:Y:S01]  /*4f40*/  UMOV UR33, 0x400 ;  /* 0x0000040000217882 */ /* 0x000fe20000000000 */
[----:B------:R-:W-:Y:S02]  /*4f50*/  UIADD3 UR5, UPT, UPT, UR10, UR4, URZ ;  /* 0x000000040a057290 */ /* 0x000fe4000fffe0ff */
[----:B------:R-:W-:Y:S02]  /*4f60*/  IADD3 R4, PT, PT, R0, UR4, RZ ;  /* 0x0000000400047c10 */ /* 0x000fe4000fffe0ff */
        /* <DEDUP_REMOVED lines=8> */
.L_x_65:
[----:B------:R-:W5:Y:S02]  /*4ff0*/  LDCU UR4, c[0x0][0x3b4] ;  /* 0x00007680ff0477ac */ /* 0x000f640008000800 */
[----:B-----5:R-:W-:-:S05]  /*5000*/  FMUL R25, R25, UR4 ;  /* 0x0000000419197c20 */ /* 0x020fca0008400000 */
[----:B------:R0:W-:Y:S01]  /*5010*/  STL [R1+0x218], R25 ;  /* 0x0002181901007387 */ /* 0x0001e20000100800 */
[----:B------:R-:W-:-:S07]  /*5020*/  FMNMX R18, R18, R25, !PT ;  /* 0x0000001912127209 */ /* 0x000fce0007800000 */
.L_x_62:
        /* <DEDUP_REMOVED lines=14> */
.L_x_70:
        /* <DEDUP_REMOVED lines=14> */
[----:B-----5:R-:W-:-:S02]  /*51f0*/  HADD2.F32 R16, -RZ, R16.H0_H0 ;  /* 0x20000010ff107230 */ /* 0x020fc40000004100 */
[----:B0-----:R-:W-:-:S05]  /*5200*/  HADD2.F32 R23, -RZ, R23.H0_H0 ;  /* 0x20000017ff177230 */ /* 0x001fca0000004100 */
[----:B------:R-:W-:Y:S01]  /*5210*/  FFMA R16, R16, R23, R9 ;  /* 0x0000001710107223 */ /* 0x000fe20000000009 */
[----:B-1----:R-:W-:Y:S02]  /*5220*/  HADD2.F32 R9, -RZ, R24.H0_H0 ;  /* 0x20000018ff097230 */ /* 0x002fe40000004100 */
[----:B--2---:R-:W-:Y:S02]  /*5230*/  HADD2.F32 R13, -RZ, R13.H0_H0 ;  /* 0x2000000dff0d7230 */ /* 0x004fe40000004100 */
[----:B---3--:R-:W-:-:S03]  /*5240*/  HADD2.F32 R23, -RZ, R12.H0_H0 ;  /* 0x2000000cff177230 */ /* 0x008fc60000004100 */
[----:B------:R-:W-:Y:S01]  /*5250*/  FFMA R16, R9, R13, R16 ;  /* 0x0000000d09107223 */ /* 0x000fe20000000010 */
[----:B------:R-:W0:Y:S01]  /*5260*/  LDS.U16 R12, [UR5+0xa] ;  /* 0x00000a05ff0c7984 */ /* 0x000e220008000400 */
[----:B----4-:R-:W-:-:S03]  /*5270*/  HADD2.F32 R7, -RZ, R7.H0_H0 ;  /* 0x20000007ff077230 */ /* 0x010fc60000004100 */
[----:B------:R-:W1:Y:S02]  /*5280*/  LDS.U16 R9, [R4+0x8] ;  /* 0x0000080004097984 */ /* 0x000e640000000400 */
[----:B------:R-:W-:Y:S02]  /*5290*/  FFMA R16, R23, R7, R16 ;  /* 0x0000000717107223 */ /* 0x000fe40000000010 */
[----:B------:R-:W2:Y:S01]  /*52a0*/  LDS.U16 R13, [UR5+0x8] ;  /* 0x00000805ff0d7984 */ /* 0x000ea20008000400 */
[----:B------:R-:W-:Y:S02]  /*52b0*/  HADD2.F32 R23, -RZ, R5.H0_H0 ;  /* 0x20000005ff177230 */ /* 0x000fe40000004100 */
[----:B------:R-:W-:Y:S01]  /*52c0*/  HADD2.F32 R24, -RZ, R6.H0_H0 ;  /* 0x20000006ff187230 */ /* 0x000fe20000004100 */
[----:B------:R-:W3:Y:S04]  /*52d0*/  LDS.U16 R7, [R4+0xa] ;  /* 0x00000a0004077984 */ /* 0x000ee80000000400 */
[----:B------:R-:W4:Y:S01]  /*52e0*/  LDS.U16 R6, [R4+0xc] ;  /* 0x00000c0004067984 */ /* 0x000f220000000400 */
[----:B------:R-:W-:-:S03]  /*52f0*/  FFMA R24, R23, R24, R16 ;  /* 0x0000001817187223 */ /* 0x000fc60000000010 */
[----:B------:R-:W5:Y:S04]  /*5300*/  LDS.U16 R5, [UR5+0xc] ;  /* 0x00000c05ff057984 */ /* 0x000f680008000400 */
[----:B------:R-:W5:Y:S04]  /*5310*/  LDS.U16 R23, [R4+0xe] ;  /* 0x00000e0004177984 */ /* 0x000f680000000400 */
[----:B------:R-:W5:Y:S01]  /*5320*/  LDS.U16 R16, [UR5+0xe] ;  /* 0x00000e05ff107984 */ /* 0x000f620008000400 */
[----:B0-----:R-:W-:Y:S02]  /*5330*/  HADD2.F32 R12, -RZ, R12.H0_H0 ;  /* 0x2000000cff0c7230 */ /* 0x001fe40000004100 */
[----:B-1----:R-:W-:-:S02]  /*5340*/  HADD2.F32 R9, -RZ, R9.H0_H0 ;  /* 0x20000009ff097230 */ /* 0x002fc40000004100 */
[----:B--2---:R-:W-:-:S05]  /*5350*/  HADD2.F32 R13, -RZ, R13.H0_H0 ;  /* 0x2000000dff0d7230 */ /* 0x004fca0000004100 */
[----:B------:R-:W-:Y:S01]  /*5360*/  FFMA R9, R9, R13, R24 ;  /* 0x0000000d09097223 */ /* 0x000fe20000000018 */
[----:B---3--:R-:W-:Y:S02]  /*5370*/  HADD2.F32 R24, -RZ, R7.H0_H0 ;  /* 0x20000007ff187230 */ /* 0x008fe40000004100 */
[----:B----4-:R-:W-:-:S03]  /*5380*/  HADD2.F32 R6, -RZ, R6.H0_H0 ;  /* 0x20000006ff067230 */ /* 0x010fc60000004100 */
[----:B------:R-:W-:Y:S01]  /*5390*/  FFMA R9, R24, R12, R9 ;  /* 0x0000000c18097223 */ /* 0x000fe20000000009 */
[----:B-----5:R-:W-:Y:S02]  /*53a0*/  HADD2.F32 R5, -RZ, R5.H0_H0 ;  /* 0x20000005ff057230 */ /* 0x020fe40000004100 */
[----:B------:R-:W-:-:S03]  /*53b0*/  HADD2.F32 R4, -RZ, R23.H0_H0 ;  /* 0x20000017ff047230 */ /* 0x000fc60000004100 */
[----:B------:R-:W-:Y:S01]  /*53c0*/  FFMA R9, R6, R5, R9 ;  /* 0x0000000506097223 */ /* 0x000fe20000000009 */
[----:B------:R-:W-:-:S05]  /*53d0*/  HADD2.F32 R16, -RZ, R16.H0_H0 ;  /* 0x20000010ff107230 */ /* 0x000fca0000004100 */
[----:B------:R-:W-:Y:S01]  /*53e0*/  FFMA R9, R4, R16, R9 ;  /* 0x0000001004097223 */ /* 0x000fe20000000009 */
[----:B------:R-:W-:Y:S06]  /*53f0*/  BRA.U UP2, `(.L_x_70) ;  /* 0xfffffffd02447547 */ /* 0x000fec000b83ffff */
[----:B------:R-:W-:-:S05]  /*5400*/  UMOV UR4, UR8 ;  /* 0x0000000800047c82 */ /* 0x000fca0008000000 */
.L_x_69:
        /* <DEDUP_REMOVED lines=13> */
[----:B------:R-:W-:Y:S01]  /*54e0*/  LDS.U16 R6, [UR5+0x6] ;  /* 0x00000605ff067984 */ /* 0x000fe20008000400 */
[----:B-----5:R-:W-:-:S06]  /*54f0*/  ULEA UR33, UR34, UR33, 0x18 ;  /* 0x0000002122217291 */ /* 0x020fcc000f8ec0ff */
[----:B------:R-:W-:Y:S02]  /*5500*/  LEA R13, R4, UR33, 0x1 ;  /* 0x00000021040d7c11 */ /* 0x000fe4000f8e08ff */
[----:B------:R-:W-:Y:S04]  /*5510*/  LDS.U16 R4, [UR5+0x4] ;  /* 0x00000405ff047984 */ /* 0x000fe80008000400 */
[----:B------:R-:W5:Y:S04]  /*5520*/  LDS.U16 R16, [R13] ;  /* 0x000000000d107984 */ /* 0x000f680000000400 */
[----:B------:R-:W2:Y:S04]  /*5530*/  LDS.U16 R12, [R13+0x2] ;  /* 0x000002000d0c7984 */ /* 0x000ea80000000400 */
[----:B------:R-:W3:Y:S04]  /*5540*/  LDS.U16 R5, [R13+0x4] ;  /* 0x000004000d057984 */ /* 0x000ee80000000400 */
[----:B------:R-:W4:Y:S01]  /*5550*/  LDS.U16 R7, [R13+0x6] ;  /* 0x000006000d077984 */ /* 0x000f220000000400 */
[----:B0-----:R-:W-:-:S02]  /*5560*/  HADD2.F32 R23, -RZ, R23.H0_H0 ;  /* 0x20000017ff177230 */ /* 0x001fc40000004100 */
[----:B-1----:R-:W-:Y:S02]  /*5570*/  HADD2.F32 R24, -RZ, R24.H0_H0 ;  /* 0x20000018ff187230 */ /* 0x002fe40000004100 */
[----:B-----5:R-:W-:-:S05]  /*5580*/  HADD2.F32 R16, -RZ, R16.H0_H0 ;  /* 0x20000010ff107230 */ /* 0x020fca0000004100 */
[----:B------:R-:W-:Y:S01]  /*5590*/  FFMA R16, R16, R23, R9 ;  /* 0x0000001710107223 */ /* 0x000fe20000000009 */
[----:B--2---:R-:W-:Y:S02]  /*55a0*/  HADD2.F32 R9, -RZ, R12.H0_H0 ;  /* 0x2000000cff097230 */ /* 0x004fe40000004100 */
[----:B------:R-:W-:Y:S02]  /*55b0*/  HADD2.F32 R12, -RZ, R4.H0_H0 ;  /* 0x20000004ff0c7230 */ /* 0x000fe40000004100 */
[----:B---3--:R-:W-:Y:S02]  /*55c0*/  HADD2.F32 R4, -RZ, R5.H0_H0 ;  /* 0x20000005ff047230 */ /* 0x008fe40000004100 */
[----:B------:R-:W-:Y:S01]  /*55d0*/  FFMA R9, R9, R24, R16 ;  /* 0x0000001809097223 */ /* 0x000fe20000000010 */
[----:B------:R-:W-:Y:S02]  /*55e0*/  HADD2.F32 R5, -RZ, R6.H0_H0 ;  /* 0x20000006ff057230 */ /* 0x000fe40000004100 */
[----:B----4-:R-:W-:-:S02]  /*55f0*/  HADD2.F32 R6, -RZ, R7.H0_H0 ;  /* 0x20000007ff067230 */ /* 0x010fc40000004100 */
[----:B------:R-:W-:-:S04]  /*5600*/  FFMA R9, R4, R12, R9 ;  /* 0x0000000c04097223 */ /* 0x000fc80000000009 */
[----:B------:R-:W-:-:S07]  /*5610*/  FFMA R9, R6, R5, R9 ;  /* 0x0000000506097223 */ /* 0x000fce0000000009 */
.L_x_72:
        /* <DEDUP_REMOVED lines=22> */
.L_x_73:
        /* <DEDUP_REMOVED lines=13> */
.L_x_71:
[----:B------:R-:W5:Y:S02]  /*5850*/  LDCU UR4, c[0x0][0x3b4] ;  /* 0x00007680ff0477ac */ /* 0x000f640008000800 */
[----:B-----5:R-:W-:-:S05]  /*5860*/  FMUL R9, R9, UR4 ;  /* 0x0000000409097c20 */ /* 0x020fca0008400000 */
[----:B------:R0:W-:Y:S01]  /*5870*/  STL [R1+0x21c], R9 ;  /* 0x00021c0901007387 */ /* 0x0001e20000100800 */
[----:B------:R-:W-:-:S07]  /*5880*/  FMNMX R18, R18, R9, !PT ;  /* 0x0000000912127209 */ /* 0x000fce0007800000 */
.L_x_68:
        /* <DEDUP_REMOVED lines=14> */
.L_x_76:
[----:B------:R-:W-:Y:S02]  /*5970*/  ULEA UR5, UR21, UR4, 0x3 ;  /* 0x0000000415057291 */ /* 0x000fe4000f8e18ff */
[----:B------:R-:W-:Y:S01]  /*5980*/  IADD3 R12, PT, PT, R0, UR4, RZ ;  /* 0x00000004000c7c10 */ /* 0x000fe2000fffe0ff */
[----:B------:R-:W-:Y:S02]  /*5990*/  UIADD3 UR4, UPT, UPT, UR4, 0x8, URZ ;  /* 0x0000000804047890 */ /* 0x000fe4000fffe0ff */
[----:B------:R-:W-:Y:S01]  /*59a0*/  ULEA UR5, UR5, UR19, 0x1 ;  /* 0x0000001305057291 */ /* 0x000fe2000f8e08ff */
[----:B------:R-:W-:Y:S01]  /*59b0*/  LEA R12, R12, UR33, 0x1 ;  /* 0x000000210c0c7c11 */ /* 0x000fe2000f8e08ff */
[----:B------:R-:W-:-:S04]  /*59c0*/  UISETP.NE.AND UP2, UPT, UR4, UR8, UPT ;  /* 0x000000080400728c */ /* 0x000fc8000bf45270 */
[----:B------:R-:W5:Y:S04]  /*59d0*/  LDS.U16 R16, [R12] ;  /* 0x000000000c107984 */ /* 0x000f680000000400 */
[----:B------:R-:W0:Y:S04]  /*59e0*/  LDS.128 R4, [UR5] ;  /* 0x00000005ff047984 */ /* 0x000e280008000c00 */
[----:B------:R-:W1:Y:S01]  /*59f0*/  LDS.U16 R13, [R12+0x2] ;  /* 0x000002000c0d7984 */ /* 0x000e620000000400 */
[----:B-----5:R-:W-:Y:S02]  /*5a00*/  HADD2.F32 R23, -RZ, R16.H0_H0 ;  /* 0x20000010ff177230 */ /* 0x020fe40000004100 */
[----:B0-----:R-:W-:-:S02]  /*5a10*/  HADD2.F32 R16, -RZ, R4.H0_H0 ;  /* 0x20000004ff107230 */ /* 0x001fc40000004100 */
[----:B------:R-:W-:Y:S02]  /*5a20*/  HADD2.F32 R27, -RZ, R5.H1_H1 ;  /* 0x30000005ff1b7230 */ /* 0x000fe40000004100 */
[----:B-1----:R-:W-:Y:S02]  /*5a30*/  HADD2.F32 R24, -RZ, R13.H0_H0 ;  /* 0x2000000dff187230 */ /* 0x002fe40000004100 */
[----:B------:R-:W-:Y:S01]  /*5a40*/  FFMA R23, R23, R16, R26 ;  /* 0x0000001017177223 */ /* 0x000fe2000000001a */
[----:B------:R-:W-:Y:S01]  /*5a50*/  HADD2.F32 R26, -RZ, R4.H1_H1 ;  /* 0x30000004ff1a7230 */ /* 0x000fe20000004100 */
[----:B------:R-:W0:Y:S04]  /*5a60*/  LDS.U16 R16, [R12+0x4] ;  /* 0x000004000c107984 */ /* 0x000e280000000400 */
[----:B------:R-:W1:Y:S01]  /*5a70*/  LDS.U16 R4, [R12+0x6] ;  /* 0x000006000c047984 */ /* 0x000e620000000400 */
[----:B------:R-:W-:Y:S01]  /*5a80*/  FFMA R23, R24, R26, R23 ;  /* 0x0000001a18177223 */ /* 0x000fe20000000017 */
[----:B------:R-:W-:-:S02]  /*5a90*/  HADD2.F32 R24, -RZ, R5.H0_H0 ;  /* 0x20000005ff187230 */ /* 0x000fc40000004100 */
[----:B------:R-:W5:Y:S01]  /*5aa0*/  LDS.U16 R13, [R12+0x8] ;  /* 0x000008000c0d7984 */ /* 0x000f620000000400 */
[----:B0-----:R-:W-:Y:S02]  /*5ab0*/  HADD2.F32 R16, -RZ, R16.H0_H0 ;  /* 0x20000010ff107230 */ /* 0x001fe40000004100 */
[----:B-1----:R-:W-:-:S03]  /*5ac0*/  HADD2.F32 R5, -RZ, R4.H0_H0 ;  /* 0x20000004ff057230 */ /* 0x002fc60000004100 */
[----:B------:R-:W-:Y:S02]  /*5ad0*/  FFMA R26, R16, R24, R23 ;  /* 0x00000018101a7223 */ /* 0x000fe40000000017 */
[----:B------:R-:W0:Y:S01]  /*5ae0*/  LDS.U16 R23, [R12+0xa] ;  /* 0x00000a000c177984 */ /* 0x000e220000000400 */
[----:B-----5:R-:W-:Y:S02]  /*5af0*/  HADD2.F32 R4, -RZ, R13.H0_H0 ;  /* 0x2000000dff047230 */ /* 0x020fe40000004100 */
[----:B------:R-:W-:Y:S01]  /*5b00*/  FFMA R5, R5, R27, R26 ;  /* 0x0000001b05057223 */ /* 0x000fe2000000001a */
[--C-:B------:R-:W-:Y:S01]  /*5b10*/  HADD2.F32 R13, -RZ, R6.reuse.H0_H0 ;  /* 0x20000006ff0d7230 */ /* 0x100fe20000004100 */
[----:B------:R-:W1:Y:S01]  /*5b20*/  LDS.U16 R16, [R12+0xc] ;  /* 0x00000c000c107984 */ /* 0x000e620000000400 */
[----:B------:R-:W-:-:S03]  /*5b30*/  HADD2.F32 R6, -RZ, R6.H1_H1 ;  /* 0x30000006ff067230 */ /* 0x000fc60000004100 */
[----:B------:R-:W5:Y:S01]  /*5b40*/  LDS.U16 R24, [R12+0xe] ;  /* 0x00000e000c187984 */ /* 0x000f620000000400 */
[----:B------:R-:W-:Y:S01]  /*5b50*/  FFMA R4, R4, R13, R5 ;  /* 0x0000000d04047223 */ /* 0x000fe20000000005 */
[--C-:B------:R-:W-:Y:S02]  /*5b60*/  HADD2.F32 R13, -RZ, R7.reuse.H0_H0 ;  /* 0x20000007ff0d7230 */ /* 0x100fe40000004100 */
[----:B------:R-:W-:Y:S02]  /*5b70*/  HADD2.F32 R7, -RZ, R7.H1_H1 ;  /* 0x30000007ff077230 */ /* 0x000fe40000004100 */
[----:B0-----:R-:W-:Y:S02]  /*5b80*/  HADD2.F32 R23, -RZ, R23.H0_H0 ;  /* 0x20000017ff177230 */ /* 0x001fe40000004100 */
[----:B-1----:R-:W-:-:S03]  /*5b90*/  HADD2.F32 R5, -RZ, R16.H0_H0 ;  /* 0x20000010ff057230 */ /* 0x002fc60000004100 */
[----:B------:R-:W-:-:S04]  /*5ba0*/  FFMA R4, R23, R6, R4 ;  /* 0x0000000617047223 */ /* 0x000fc80000000004 */
[----:B------:R-:W-:Y:S01]  /*5bb0*/  FFMA R4, R5, R13, R4 ;  /* 0x0000000d05047223 */ /* 0x000fe20000000004 */
[----:B-----5:R-:W-:-:S05]  /*5bc0*/  HADD2.F32 R5, -RZ, R24.H0_H0 ;  /* 0x20000018ff057230 */ /* 0x020fca0000004100 */
[----:B------:R-:W-:Y:S01]  /*5bd0*/  FFMA R26, R5, R7, R4 ;  /* 0x00000007051a7223 */ /* 0x000fe20000000004 */
[----:B------:R-:W-:Y:S06]  /*5be0*/  BRA.U UP2, `(.L_x_76) ;  /* 0xfffffffd02607547 */ /* 0x000fec000b83ffff */
[----:B------:R-:W-:-:S05]  /*5bf0*/  UMOV UR4, UR8 ;  /* 0x0000000800047c82 */ /* 0x000fca0008000000 */
.L_x_75:
[----:B------:R-:W-:-:S09]  /*5c00*/  UISETP.NE.AND UP2, UPT, UR26, URZ, UPT ;  /* 0x000000ff1a00728c */ /* 0x000fd2000bf45270 */
[----:B------:R-:W-:Y:S05]  /*5c10*/  BRA.U !UP2, `(.L_x_77) ;  /* 0x000000010afc7547 */ /* 0x000fea000b800000 */
[----:B------:R-:W-:Y:S02]  /*5c20*/  UISETP.GE.U32.AND UP2, UPT, UR30, 0x3, UPT ;  /* 0x000000031e00788c */ /* 0x000fe4000bf46070 */
[----:B------:R-:W-:-:S07]  /*5c30*/  UISETP.NE.AND UP3, UPT, UR27, URZ, UPT ;  /* 0x000000ff1b00728c */ /* 0x000fce000bf65270 */
[----:B------:R-:W-:Y:S05]  /*5c40*/  BRA.U !UP2, `(.L_x_78) ;  /* 0x000000010a687547 */ /* 0x000fea000b800000 */
[----:B------:R-:W5:Y:S01]  /*5c50*/  S2UR UR34, SR_CgaCtaId ;  /* 0x00000000002279c3 */ /* 0x000f620000008800 */
[----:B------:R-:W-:Y:S01]  /*5c60*/  UMOV UR33, 0x400 ;  /* 0x0000040000217882 */ /* 0x000fe20000000000 */
[----:B------:R-:W-:Y:S02]  /*5c70*/  ULEA UR5, UR21, UR4, 0x3 ;  /* 0x0000000415057291 */ /* 0x000fe4000f8e18ff */
[----:B------:R-:W-:Y:S01]  /*5c80*/  IADD3 R4, PT, PT, R0, UR4, RZ ;  /* 0x0000000400047c10 */ /* 0x000fe2000fffe0ff */
[----:B------:R-:W-:Y:S02]  /*5c90*/  UIADD3 UR4, UPT, UPT, UR4, 0x4, URZ ;  /* 0x0000000404047890 */ /* 0x000fe4000fffe0ff */
[----:B------:R-:W-:-:S09]  /*5ca0*/  ULEA UR5, UR5, UR19, 0x1 ;  /* 0x0000001305057291 */ /* 0x000fd2000f8e08ff */
[----:B------:R-:W-:Y:S04]  /*5cb0*/  LDS R16, [UR5] ;  /* 0x00000005ff107984 */ /* 0x000fe80008000800 */
[----:B------:R-:W0:Y:S01]  /*5cc0*/  LDS R5, [UR5+0x4] ;  /* 0x00000405ff057984 */ /* 0x000e220008000800 */
[----:B-----5:R-:W-:-:S06]  /*5cd0*/  ULEA UR33, UR34, UR33, 0x18 ;  /* 0x0000002122217291 */ /* 0x020fcc000f8ec0ff */
[----:B------:R-:W-:-:S05]  /*5ce0*/  LEA R7, R4, UR33, 0x1 ;  /* 0x0000002104077c11 */ /* 0x000fca000f8e08ff */
[----:B------:R-:W5:Y:S04]  /*5cf0*/  LDS.U16 R12, [R7] ;  /* 0x00000000070c7984 */ /* 0x000f680000000400 */
[----:B------:R-:W1:Y:S04]  /*5d00*/  LDS.U16 R23, [R7+0x2] ;  /* 0x0000020007177984 */ /* 0x000e680000000400 */
[----:B------:R-:W2:Y:S04]  /*5d10*/  LDS.U16 R4, [R7+0x4] ;  /* 0x0000040007047984 */ /* 0x000ea80000000400 */
[----:B------:R-:W3:Y:S01]  /*5d20*/  LDS.U16 R6, [R7+0x6] ;  /* 0x0000060007067984 */ /* 0x000ee20000000400 */
[----:B0-----:R-:W-:-:S02]  /*5d30*/  HADD2.F32 R24, -RZ, R5.H0_H0 ;  /* 0x20000005ff187230 */ /* 0x001fc40000004100 */
[----:B-----5:R-:W-:Y:S02]  /*5d40*/  HADD2.F32 R13, -RZ, R12.H0_H0 ;  /* 0x2000000cff0d7230 */ /* 0x020fe40000004100 */
[--C-:B------:R-:W-:Y:S02]  /*5d50*/  HADD2.F32 R12, -RZ, R16.reuse.H0_H0 ;  /* 0x20000010ff0c7230 */ /* 0x100fe40000004100 */
[----:B------:R-:W-:Y:S02]  /*5d60*/  HADD2.F32 R16, -RZ, R16.H1_H1 ;  /* 0x30000010ff107230 */ /* 0x000fe40000004100 */
[----:B-1----:R-:W-:Y:S02]  /*5d70*/  HADD2.F32 R23, -RZ, R23.H0_H0 ;  /* 0x20000017ff177230 */ /* 0x002fe40000004100 */
[----:B------:R-:W-:Y:S01]  /*5d80*/  FFMA R12, R13, R12, R26 ;  /* 0x0000000c0d0c7223 */ /* 0x000fe2000000001a */
[----:B--2---:R-:W-:Y:S02]  /*5d90*/  HADD2.F32 R13, -RZ, R4.H0_H0 ;  /* 0x20000004ff0d7230 */ /* 0x004fe40000004100 */
[----:B------:R-:W-:-:S02]  /*5da0*/  HADD2.F32 R26, -RZ, R5.H1_H1 ;  /* 0x30000005ff1a7230 */ /* 0x000fc40000004100 */
[----:B------:R-:W-:Y:S01]  /*5db0*/  FFMA R12, R23, R16, R12 ;  /* 0x00000010170c7223 */ /* 0x000fe2000000000c */
[----:B---3--:R-:W-:-:S03]  /*5dc0*/  HADD2.F32 R5, -RZ, R6.H0_H0 ;  /* 0x20000006ff057230 */ /* 0x008fc60000004100 */
[----:B------:R-:W-:-:S04]  /*5dd0*/  FFMA R12, R13, R24, R12 ;  /* 0x000000180d0c7223 */ /* 0x000fc8000000000c */
[----:B------:R-:W-:-:S07]  /*5de0*/  FFMA R26, R5, R26, R12 ;  /* 0x0000001a051a7223 */ /* 0x000fce000000000c */
.L_x_78:
        /* <DEDUP_REMOVED lines=21> */
.L_x_79:
        /* <DEDUP_REMOVED lines=13> */
.L_x_77:
[----:B------:R-:W5:Y:S02]  /*6010*/  LDCU UR4, c[0x0][0x3b4] ;  /* 0x00007680ff0477ac */ /* 0x000f640008000800 */
[----:B-----5:R-:W-:-:S05]  /*6020*/  FMUL R26, R26, UR4 ;  /* 0x000000041a1a7c20 */ /* 0x020fca0008400000 */
[----:B------:R0:W-:Y:S01]  /*6030*/  STL [R1+0x220], R26 ;  /* 0x0002201a01007387 */ /* 0x0001e20000100800 */
[----:B------:R-:W-:-:S07]  /*6040*/  FMNMX R18, R18, R26, !PT ;  /* 0x0000001a12127209 */ /* 0x000fce0007800000 */
.L_x_74:
        /* <DEDUP_REMOVED lines=14> */
.L_x_82:
        /* <DEDUP_REMOVED lines=9> */
[----:B------:R-:W2:Y:S01]  /*61c0*/  LDS.U16 R6, [UR5+0x2] ;  /* 0x00000205ff067984 */ /* 0x000ea20008000400 */
[----:B-----5:R-:W-:-:S03]  /*61d0*/  HADD2.F32 R23, -RZ, R7.H0_H0 ;  /* 0x20000007ff177230 */ /* 0x020fc60000004100 */
[----:B------:R-:W5:Y:S01]  /*61e0*/  LDS.U16 R7, [R4+0x4] ;  /* 0x0000040004077984 */ /* 0x000f620000000400 */
[----:B0-----:R-:W-:-:S03]  /*61f0*/  HADD2.F32 R16, -RZ, R13.H0_H0 ;  /* 0x2000000dff107230 */ /* 0x001fc60000004100 */
[----:B------:R-:W0:Y:S01]  /*6200*/  LDS.U16 R13, [UR5+0x4] ;  /* 0x00000405ff0d7984 */ /* 0x000e220008000400 */
[----:B-1----:R-:W-:Y:S02]  /*6210*/  HADD2.F32 R24, -RZ, R5.H0_H0 ;  /* 0x20000005ff187230 */ /* 0x002fe40000004100 */
[----:B------:R-:W-:Y:S01]  /*6220*/  FFMA R23, R23, R16, R12 ;  /* 0x0000001017177223 */ /* 0x000fe2000000000c */
[----:B------:R-:W-:Y:S01]  /*6230*/  LDS.U16 R5, [R4+0x8] ;  /* 0x0000080004057984 */ /* 0x000fe20000000400 */
[----:B--2---:R-:W-:-:S03]  /*6240*/  HADD2.F32 R6, -RZ, R6.H0_H0 ;  /* 0x20000006ff067230 */ /* 0x004fc60000004100 */
[----:B------:R-:W1:Y:S02]  /*6250*/  LDS.U16 R16, [R4+0x6] ;  /* 0x0000060004107984 */ /* 0x000e640000000400 */
[----:B------:R-:W-:Y:S02]  /*6260*/  FFMA R23, R24, R6, R23 ;  /* 0x0000000618177223 */ /* 0x000fe40000000017 */
[----:B------:R-:W2:Y:S04]  /*6270*/  LDS.U16 R12, [UR5+0x6] ;  /* 0x00000605ff0c7984 */ /* 0x000ea80008000400 */
[----:B------:R-:W3:Y:S01]  /*6280*/  LDS.U16 R6, [UR5+0x8] ;  /* 0x00000805ff067984 */ /* 0x000ee20008000400 */
[----:B-----5:R-:W-:-:S03]  /*6290*/  HADD2.F32 R24, -RZ, R7.H0_H0 ;  /* 0x20000007ff187230 */ /* 0x020fc60000004100 */
[----:B------:R-:W5:Y:S01]  /*62a0*/  LDS.U16 R7, [R4+0xa] ;  /* 0x00000a0004077984 */ /* 0x000f620000000400 */
[----:B0-----:R-:W-:-:S05]  /*62b0*/  HADD2.F32 R13, -RZ, R13.H0_H0 ;  /* 0x2000000dff0d7230 */ /* 0x001fca0000004100 */
[----:B------:R-:W-:Y:S01]  /*62c0*/  FFMA R13, R24, R13, R23 ;  /* 0x0000000d180d7223 */ /* 0x000fe20000000017 */
[----:B-1----:R-:W-:Y:S02]  /*62d0*/  HADD2.F32 R16, -RZ, R16.H0_H0 ;  /* 0x20000010ff107230 */ /* 0x002fe40000004100 */
[----:B--2---:R-:W-:Y:S02]  /*62e0*/  HADD2.F32 R12, -RZ, R12.H0_H0 ;  /* 0x2000000cff0c7230 */ /* 0x004fe40000004100 */
[----:B---3--:R-:W-:-:S03]  /*62f0*/  HADD2.F32 R23, -RZ, R6.H0_H0 ;  /* 0x20000006ff177230 */ /* 0x008fc60000004100 */
[----:B------:R-:W-:Y:S01]  /*6300*/  FFMA R13, R16, R12, R13 ;  /* 0x0000000c100d7223 */ /* 0x000fe2000000000d */
[----:B------:R-:W-:Y:S01]  /*6310*/  HADD2.F32 R16, -RZ, R5.H0_H0 ;  /* 0x20000005ff107230 */ /* 0x000fe20000004100 */
[----:B------:R-:W0:Y:S04]  /*6320*/  LDS.U16 R12, [UR5+0xa] ;  /* 0x00000a05ff0c7984 */ /* 0x000e280008000400 */
[----:B------:R-:W1:Y:S01]  /*6330*/  LDS.U16 R6, [R4+0xc] ;  /* 0x00000c0004067984 */ /* 0x000e620000000400 */
[----:B------:R-:W-:-:S03]  /*6340*/  FFMA R23, R16, R23, R13 ;  /* 0x0000001710177223 */ /* 0x000fc6000000000d */
[----:B------:R-:W2:Y:S04]  /*6350*/  LDS.U16 R5, [UR5+0xc] ;  /* 0x00000c05ff057984 */ /* 0x000ea80008000400 */
[----:B------:R-:W3:Y:S04]  /*6360*/  LDS.U16 R16, [R4+0xe] ;  /* 0x00000e0004107984 */ /* 0x000ee80000000400 */
[----:B------:R-:W4:Y:S01]  /*6370*/  LDS.U16 R13, [UR5+0xe] ;  /* 0x00000e05ff0d7984 */ /* 0x000f220008000400 */
[----:B-----5:R-:W-:Y:S02]  /*6380*/  HADD2.F32 R24, -RZ, R7.H0_H0 ;  /* 0x20000007ff187230 */ /* 0x020fe40000004100 */
[----:B0-----:R-:W-:-:S02]  /*6390*/  HADD2.F32 R12, -RZ, R12.H0_H0 ;  /* 0x2000000cff0c7230 */ /* 0x001fc40000004100 */
[----:B-1----:R-:W-:-:S03]  /*63a0*/  HADD2.F32 R7, -RZ, R6.H0_H0 ;  /* 0x20000006ff077230 */ /* 0x002fc60000004100 */
[----:B------:R-:W-:Y:S01]  /*63b0*/  FFMA R12, R24, R12, R23 ;  /* 0x0000000c180c7223 */ /* 0x000fe20000000017 */
[----:B--2---:R-:W-:-:S05]  /*63c0*/  HADD2.F32 R5, -RZ, R5.H0_H0 ;  /* 0x20000005ff057230 */ /* 0x004fca0000004100 */
[----:B------:R-:W-:Y:S01]  /*63d0*/  FFMA R12, R7, R5, R12 ;  /* 0x00000005070c7223 */ /* 0x000fe2000000000c */
[----:B---3--:R-:W-:Y:S02]  /*63e0*/  HADD2.F32 R5, -RZ, R16.H0_H0 ;  /* 0x20000010ff057230 */ /* 0x008fe40000004100 */
[----:B----4-:R-:W-:-:S05]  /*63f0*/  HADD2.F32 R13, -RZ, R13.H0_H0 ;  /* 0x2000000dff0d7230 */ /* 0x010fca0000004100 */
[----:B------:R-:W-:Y:S01]  /*6400*/  FFMA R12, R5, R13, R12 ;  /* 0x0000000d050c7223 */ /* 0x000fe2000000000c */
[----:B------:R-:W-:Y:S06]  /*6410*/  BRA.U UP2, `(.L_x_82) ;  /* 0xfffffffd02447547 */ /* 0x000fec000b83ffff */
[----:B------:R-:W-:-:S05]  /*6420*/  UMOV UR4, UR8 ;  /* 0x0000000800047c82 */ /* 0x000fca0008000000 */
.L_x_81:
        /* <DEDUP_REMOVED lines=15> */
[----:B------:R-:W-:-:S05]  /*6520*/  LEA R6, R6, UR33, 0x1 ;  /* 0x0000002106067c11 */ /* 0x000fca000f8e08ff */
[----:B------:R-:W5:Y:S04]  /*6530*/  LDS.U16 R7, [R6] ;  /* 0x0000000006077984 */ /* 0x000f680000000400 */
[----:B------:R-:W3:Y:S01]  /*6540*/  LDS.U16 R5, [R6+0x2] ;  /* 0x0000020006057984 */ /* 0x000ee20000000400 */
[----:B0-----:R-:W-:Y:S02]  /*6550*/  HADD2.F32 R13, -RZ, R13.H0_H0 ;  /* 0x2000000dff0d7230 */ /* 0x001fe40000004100 */
[----:B-1----:R-:W-:Y:S02]  /*6560*/  HADD2.F32 R4, -RZ, R4.H0_H0 ;  /* 0x20000004ff047230 */ /* 0x002fe40000004100 */
[----:B--2---:R-:W-:Y:S02]  /*6570*/  HADD2.F32 R23, -RZ, R23.H0_H0 ;  /* 0x20000017ff177230 */ /* 0x004fe40000004100 */
[----:B-----5:R-:W-:-:S02]  /*6580*/  HADD2.F32 R7, -RZ, R7.H0_H0 ;  /* 0x20000007ff077230 */ /* 0x020fc40000004100 */
[----:B---3--:R-:W-:-:S03]  /*6590*/  HADD2.F32 R5, -RZ, R5.H0_H0 ;  /* 0x20000005ff057230 */ /* 0x008fc60000004100 */
[----:B------:R-:W-:Y:S02]  /*65a0*/  FFMA R16, R7, R13, R12 ;  /* 0x0000000d07107223 */ /* 0x000fe4000000000c */
[----:B------:R-:W0:Y:S02]  /*65b0*/  LDS.U16 R13, [R6+0x4] ;  /* 0x00000400060d7984 */ /* 0x000e240000000400 */
[----:B------:R-:W-:Y:S02]  /*65c0*/  FFMA R4, R5, R4, R16 ;  /* 0x0000000405047223 */ /* 0x000fe40000000010 */
[----:B------:R-:W1:Y:S04]  /*65d0*/  LDS.U16 R7, [UR5+0x6] ;  /* 0x00000605ff077984 */ /* 0x000e680008000400 */
[----:B------:R-:W2:Y:S01]  /*65e0*/  LDS.U16 R12, [R6+0x6] ;  /* 0x00000600060c7984 */ /* 0x000ea20000000400 */
[----:B0-----:R-:W-:-:S02]  /*65f0*/  HADD2.F32 R13, -RZ, R13.H0_H0 ;  /* 0x2000000dff0d7230 */ /* 0x001fc40000004100 */
[----:B-1----:R-:W-:-:S03]  /*6600*/  HADD2.F32 R7, -RZ, R7.H0_H0 ;  /* 0x20000007ff077230 */ /* 0x002fc60000004100 */
[----:B------:R-:W-:Y:S01]  /*6610*/  FFMA R4, R13, R23, R4 ;  /* 0x000000170d047223 */ /* 0x000fe20000000004 */
[----:B--2---:R-:W-:-:S05]  /*6620*/  HADD2.F32 R5, -RZ, R12.H0_H0 ;  /* 0x2000000cff057230 */ /* 0x004fca0000004100 */
[----:B------:R-:W-:-:S07]  /*6630*/  FFMA R12, R5, R7, R4 ;  /* 0x00000007050c7223 */ /* 0x000fce0000000004 */
.L_x_84:
        /* <DEDUP_REMOVED lines=22> */
.L_x_85:
        /* <DEDUP_REMOVED lines=13> */
.L_x_83:
[----:B------:R-:W5:Y:S02]  /*6870*/  LDCU UR4, c[0x0][0x3b4] ;  /* 0x00007680ff0477ac */ /* 0x000f640008000800 */
[----:B-----5:R-:W-:-:S05]  /*6880*/  FMUL R12, R12, UR4 ;  /* 0x000000040c0c7c20 */ /* 0x020fca0008400000 */
[----:B------:R0:W-:Y:S01]  /*6890*/  STL [R1+0x224], R12 ;  /* 0x0002240c01007387 */ /* 0x0001e20000100800 */
[----:B------:R-:W-:-:S07]  /*68a0*/  FMNMX R18, R18, R12, !PT ;  /* 0x0000000c12127209 */ /* 0x000fce0007800000 */
.L_x_80:
        /* <DEDUP_REMOVED lines=14> */
.L_x_88:
        /* <DEDUP_REMOVED lines=9> */
[----:B------:R-:W2:Y:S01]  /*6a20*/  LDS.U16 R24, [R4+0xc] ;  /* 0x00000c0004187984 */ /* 0x000ea20000000400 */
[----:B-----5:R-:W-:-:S02]  /*6a30*/  HADD2.F32 R6, -RZ, R6.H0_H0 ;  /* 0x20000006ff067230 */ /* 0x020fc40000004100 */
[--C-:B0-----:R-:W-:Y:S02]  /*6a40*/  HADD2.F32 R13, -RZ, R7.reuse.H0_H0 ;  /* 0x20000007ff0d7230 */ /* 0x101fe40000004100 */
[----:B------:R-:W-:Y:S02]  /*6a50*/  HADD2.F32 R7, -RZ, R7.H1_H1 ;  /* 0x30000007ff077230 */ /* 0x000fe40000004100 */
[----:B-1----:R-:W-:Y:S02]  /*6a60*/  HADD2.F32 R16, -RZ, R5.H0_H0 ;  /* 0x20000005ff107230 */ /* 0x002fe40000004100 */
[----:B------:R-:W-:Y:S02]  /*6a70*/  FFMA R13, R6, R13, R23 ;  /* 0x0000000d060d7223 */ /* 0x000fe40000000017 */
[----:B------:R-:W0:Y:S01]  /*6a80*/  LDS.U16 R23, [R4+0x4] ;  /* 0x0000040004177984 */ /* 0x000e220000000400 */
[----:B--2---:R-:W-:Y:S02]  /*6a90*/  HADD2.F32 R24, -RZ, R24.H0_H0 ;  /* 0x20000018ff187230 */ /* 0x004fe40000004100 */
[----:B------:R-:W-:Y:S01]  /*6aa0*/  FFMA R13, R16, R7, R13 ;  /* 0x00000007100d7223 */ /* 0x000fe2000000000d */
[----:B------:R-:W1:Y:S04]  /*6ab0*/  LDS R6, [UR5+0x4] ;  /* 0x00000405ff067984 */ /* 0x000e680008000800 */
[----:B------:R-:W2:Y:S01]  /*6ac0*/  LDS.U16 R7, [R4+0x6] ;  /* 0x0000060004077984 */ /* 0x000ea20000000400 */
[----:B0-----:R-:W-:-:S03]  /*6ad0*/  HADD2.F32 R16, -RZ, R23.H0_H0 ;  /* 0x20000017ff107230 */ /* 0x001fc60000004100 */
[----:B------:R-:W0:Y:S01]  /*6ae0*/  LDS.U16 R23, [R4+0x8] ;  /* 0x0000080004177984 */ /* 0x000e220000000400 */
[----:B-1----:R-:W-:-:S05]  /*6af0*/  HADD2.F32 R5, -RZ, R6.H0_H0 ;  /* 0x20000006ff057230 */ /* 0x002fca0000004100 */
[----:B------:R-:W-:Y:S01]  /*6b00*/  FFMA R13, R16, R5, R13 ;  /* 0x00000005100d7223 */ /* 0x000fe2000000000d */
[----:B------:R-:W-:Y:S01]  /*6b10*/  HADD2.F32 R16, -RZ, R6.H1_H1 ;  /* 0x30000006ff107230 */ /* 0x000fe20000004100 */
[----:B------:R-:W1:Y:S01]  /*6b20*/  LDS R5, [UR5+0x8] ;  /* 0x00000805ff057984 */ /* 0x000e620008000800 */
[----:B--2---:R-:W-:-:S05]  /*6b30*/  HADD2.F32 R6, -RZ, R7.H0_H0 ;  /* 0x20000007ff067230 */ /* 0x004fca0000004100 */
[----:B------:R-:W-:Y:S02]  /*6b40*/  FFMA R13, R6, R16, R13 ;  /* 0x00000010060d7223 */ /* 0x000fe4000000000d */
[----:B------:R-:W2:Y:S01]  /*6b50*/  LDS.U16 R6, [R4+0xa] ;  /* 0x00000a0004067984 */ /* 0x000ea20000000400 */
[----:B0-----:R-:W-:Y:S02]  /*6b60*/  HADD2.F32 R16, -RZ, R23.H0_H0 ;  /* 0x20000017ff107230 */ /* 0x001fe40000004100 */
[--C-:B-1----:R-:W-:Y:S02]  /*6b70*/  HADD2.F32 R7, -RZ, R5.reuse.H0_H0 ;  /* 0x20000005ff077230 */ /* 0x102fe40000004100 */
[----:B------:R-:W-:-:S03]  /*6b80*/  HADD2.F32 R23, -RZ, R5.H1_H1 ;  /* 0x30000005ff177230 */ /* 0x000fc60000004100 */
[----:B------:R-:W-:Y:S02]  /*6b90*/  FFMA R16, R16, R7, R13 ;  /* 0x0000000710107223 */ /* 0x000fe4000000000d */
[----:B------:R-:W0:Y:S01]  /*6ba0*/  LDS R7, [UR5+0xc] ;  /* 0x00000c05ff077984 */ /* 0x000e220008000800 */
[----:B--2---:R-:W-:-:S03]  /*6bb0*/  HADD2.F32 R5, -RZ, R6.H0_H0 ;  /* 0x20000006ff057230 */ /* 0x004fc60000004100 */
[----:B------:R-:W1:Y:S02]  /*6bc0*/  LDS.U16 R13, [R4+0xe] ;  /* 0x00000e00040d7984 */ /* 0x000e640000000400 */
[----:B------:R-:W-:Y:S01]  /*6bd0*/  FFMA R5, R5, R23, R16 ;  /* 0x0000001705057223 */ /* 0x000fe20000000010 */
[--C-:B0-----:R-:W-:Y:S02]  /*6be0*/  HADD2.F32 R6, -RZ, R7.reuse.H0_H0 ;  /* 0x20000007ff067230 */ /* 0x101fe40000004100 */
[----:B------:R-:W-:Y:S02]  /*6bf0*/  HADD2.F32 R7, -RZ, R7.H1_H1 ;  /* 0x30000007ff077230 */ /* 0x000fe40000004100 */
[----:B-1----:R-:W-:Y:S02]  /*6c00*/  HADD2.F32 R16, -RZ, R13.H0_H0 ;  /* 0x2000000dff107230 */ /* 0x002fe40000004100 */
[----:B------:R-:W-:-:S04]  /*6c10*/  FFMA R5, R24, R6, R5 ;  /* 0x0000000618057223 */ /* 0x000fc80000000005 */
[----:B------:R-:W-:Y:S01]  /*6c20*/  FFMA R23, R16, R7, R5 ;  /* 0x0000000710177223 */ /* 0x000fe20000000005 */
[----:B------:R-:W-:Y:S06]  /*6c30*/  BRA.U UP2, `(.L_x_88) ;  /* 0xfffffffd02547547 */ /* 0x000fec000b83ffff */
[----:B------:R-:W-:-:S05]  /*6c40*/  UMOV UR4, UR8 ;  /* 0x0000000800047c82 */ /* 0x000fca0008000000 */
.L_x_87:
[----:B------:R-:W-:-:S09]  /*6c50*/  UISETP.NE.AND UP2, UPT, UR26, URZ, UPT ;  /* 0x000000ff1a00728c */ /* 0x000fd2000bf45270 */
[----:B------:R-:W-:Y:S05]  /*6c60*/  BRA.U !UP2, `(.L_x_89) ;  /* 0x000000010afc7547 */ /* 0x000fea000b800000 */
[----:B------:R-:W-:Y:S02]  /*6c70*/  UISETP.GE.U32.AND UP2, UPT, UR30, 0x3, UPT ;  /* 0x000000031e00788c */ /* 0x000fe4000bf46070 */
[----:B------:R-:W-:-:S07]  /*6c80*/  UISETP.NE.AND UP3, UPT, UR27, URZ, UPT ;  /* 0x000000ff1b00728c */ /* 0x000fce000bf65270 */
[----:B------:R-:W-:Y:S05]  /*6c90*/  BRA.U !UP2, `(.L_x_90) ;  /* 0x000000010a687547 */ /* 0x000fea000b800000 */
[----:B------:R-:W5:Y:S01]  /*6ca0*/  S2UR UR34, SR_CgaCtaId ;  /* 0x00000000002279c3 */ /* 0x000f620000008800 */
[----:B------:R-:W-:Y:S01]  /*6cb0*/  UMOV UR33, 0x400 ;  /* 0x0000040000217882 */ /* 0x000fe20000000000 */
[----:B------:R-:W-:Y:S02]  /*6cc0*/  UIADD3 UR5, UPT, UPT, UR13, UR4, URZ ;  /* 0x000000040d057290 */ /* 0x000fe4000fffe0ff */
[----:B------:R-:W-:Y:S01]  /*6cd0*/  IADD3 R4, PT, PT, R0, UR4, RZ ;  /* 0x0000000400047c10 */ /* 0x000fe2000fffe0ff */
[----:B------:R-:W-:Y:S02]  /*6ce0*/  UIADD3 UR4, UPT, UPT, UR4, 0x4, URZ ;  /* 0x0000000404047890 */ /* 0x000fe4000fffe0ff */
[----:B------:R-:W-:-:S09]  /*6cf0*/  ULEA UR5, UR5, UR19, 0x1 ;  /* 0x0000001305057291 */ /* 0x000fd2000f8e08ff */
[----:B------:R-:W0:Y:S01]  /*6d00*/  LDS R5, [UR5] ;  /* 0x00000005ff057984 */ /* 0x000e220008000800 */
[----:B-----5:R-:W-:-:S06]  /*6d10*/  ULEA UR33, UR34, UR33, 0x18 ;  /* 0x0000002122217291 */ /* 0x020fcc000f8ec0ff */
[----:B------:R-:W-:-:S05]  /*6d20*/  LEA R16, R4, UR33, 0x1 ;  /* 0x0000002104107c11 */ /* 0x000fca000f8e08ff */
[----:B------:R-:W5:Y:S04]  /*6d30*/  LDS.U16 R6, [R16] ;  /* 0x0000000010067984 */ /* 0x000f680000000400 */
[----:B------:R-:W1:Y:S04]  /*6d40*/  LDS.U16 R4, [R16+0x2] ;  /* 0x0000020010047984 */ /* 0x000e680000000400 */
[----:B------:R-:W2:Y:S01]  /*6d50*/  LDS.U16 R13, [R16+0x4] ;  /* 0x00000400100d7984 */ /* 0x000ea20000000400 */
[--C-:B0-----:R-:W-:Y:S02]  /*6d60*/  HADD2.F32 R7, -RZ, R5.reuse.H0_H0 ;  /* 0x20000005ff077230 */ /* 0x101fe40000004100 */
[----:B------:R-:W-:-:S02]  /*6d70*/  HADD2.F32 R5, -RZ, R5.H1_H1 ;  /* 0x30000005ff057230 */ /* 0x000fc40000004100 */
[----:B-----5:R-:W-:Y:S02]  /*6d80*/  HADD2.F32 R6, -RZ, R6.H0_H0 ;  /* 0x20000006ff067230 */ /* 0x020fe40000004100 */
[----:B-1----:R-:W-:-:S03]  /*6d90*/  HADD2.F32 R4, -RZ, R4.H0_H0 ;  /* 0x20000004ff047230 */ /* 0x002fc60000004100 */
[----:B------:R-:W-:Y:S02]  /*6da0*/  FFMA R23, R6, R7, R23 ;  /* 0x0000000706177223 */ /* 0x000fe40000000017 */
[----:B------:R-:W0:Y:S01]  /*6db0*/  LDS R6, [UR5+0x4] ;  /* 0x00000405ff067984 */ /* 0x000e220008000800 */
[----:B--2---:R-:W-:Y:S02]  /*6dc0*/  HADD2.F32 R13, -RZ, R13.H0_H0 ;  /* 0x2000000dff0d7230 */ /* 0x004fe40000004100 */
[----:B------:R-:W-:Y:S01]  /*6dd0*/  FFMA R4, R4, R5, R23 ;  /* 0x0000000504047223 */ /* 0x000fe20000000017 */
[----:B------:R-:W1:Y:S01]  /*6de0*/  LDS.U16 R7, [R16+0x6] ;  /* 0x0000060010077984 */ /* 0x000e620000000400 */
[--C-:B0-----:R-:W-:Y:S02]  /*6df0*/  HADD2.F32 R5, -RZ, R6.reuse.H0_H0 ;  /* 0x20000006ff057230 */ /* 0x101fe40000004100 */
[----:B------:R-:W-:Y:S02]  /*6e00*/  HADD2.F32 R6, -RZ, R6.H1_H1 ;  /* 0x30000006ff067230 */ /* 0x000fe40000004100 */
[----:B-1----:R-:W-:-:S02]  /*6e10*/  HADD2.F32 R7, -RZ, R7.H0_H0 ;  /* 0x20000007ff077230 */ /* 0x002fc40000004100 */
[----:B------:R-:W-:-:S04]  /*6e20*/  FFMA R4, R13, R5, R4 ;  /* 0x000000050d047223 */ /* 0x000fc80000000004 */
[----:B------:R-:W-:-:S07]  /*6e30*/  FFMA R23, R7, R6, R4 ;  /* 0x0000000607177223 */ /* 0x000fce0000000004 */
.L_x_90:
        /* <DEDUP_REMOVED lines=21> */
.L_x_91:
        /* <DEDUP_REMOVED lines=13> */
.L_x_89:
[----:B------:R-:W5:Y:S02]  /*7060*/  LDCU UR4, c[0x0][0x3b4] ;  /* 0x00007680ff0477ac */ /* 0x000f640008000800 */
[----:B-----5:R-:W-:-:S05]  /*7070*/  FMUL R23, R23, UR4 ;  /* 0x0000000417177c20 */ /* 0x020fca0008400000 */
[----:B------:R0:W-:Y:S01]  /*7080*/  STL [R1+0x228], R23 ;  /* 0x0002281701007387 */ /* 0x0001e20000100800 */
[----:B------:R-:W-:-:S07]  /*7090*/  FMNMX R18, R18, R23, !PT ;  /* 0x0000001712127209 */ /* 0x000fce0007800000 */
.L_x_86:
        /* <DEDUP_REMOVED lines=14> */
.L_x_94:
        /* <DEDUP_REMOVED lines=10> */
[----:B------:R-:W-:Y:S01]  /*7220*/  LDS.U16 R24, [R4+0xa] ;  /* 0x00000a0004187984 */ /* 0x000fe20000000400 */
[----:B-----5:R-:W-:-:S02]  /*7230*/  HADD2.F32 R6, -RZ, R6.H0_H0 ;  /* 0x20000006ff067230 */ /* 0x020fc40000004100 */
[----:B0-----:R-:W-:-:S05]  /*7240*/  HADD2.F32 R7, -RZ, R7.H0_H0 ;  /* 0x20000007ff077230 */ /* 0x001fca0000004100 */
[----:B------:R-:W-:Y:S01]  /*7250*/  FFMA R6, R6, R7, R13 ;  /* 0x0000000706067223 */ /* 0x000fe2000000000d */
[----:B-1----:R-:W-:Y:S02]  /*7260*/  HADD2.F32 R7, -RZ, R16.H0_H0 ;  /* 0x20000010ff077230 */ /* 0x002fe40000004100 */
[----:B--2---:R-:W-:Y:S01]  /*7270*/  HADD2.F32 R13, -RZ, R5.H0_H0 ;  /* 0x20000005ff0d7230 */ /* 0x004fe20000004100 */
[----:B------:R-:W0:Y:S04]  /*7280*/  LDS.U16 R16, [R4+0x4] ;  /* 0x0000040004107984 */ /* 0x000e280000000400 */
[----:B------:R-:W1:Y:S01]  /*7290*/  LDS.U16 R5, [UR5+0x4] ;  /* 0x00000405ff057984 */ /* 0x000e620008000400 */
[----:B------:R-:W-:-:S03]  /*72a0*/  FFMA R7, R7, R13, R6 ;  /* 0x0000000d07077223 */ /* 0x000fc60000000006 */
[----:B------:R-:W2:Y:S04]  /*72b0*/  LDS.U16 R13, [R4+0x6] ;  /* 0x00000600040d7984 */ /* 0x000ea80000000400 */
[----:B------:R-:W5:Y:S01]  /*72c0*/  LDS.U16 R6, [UR5+0x6] ;  /* 0x00000605ff067984 */ /* 0x000f620008000400 */
[----:B0-----:R-:W-:Y:S02]  /*72d0*/  HADD2.F32 R16, -RZ, R16.H0_H0 ;  /* 0x20000010ff107230 */ /* 0x001fe40000004100 */
[----:B-1----:R-:W-:-:S05]  /*72e0*/  HADD2.F32 R5, -RZ, R5.H0_H0 ;  /* 0x20000005ff057230 */ /* 0x002fca0000004100 */
[----:B------:R-:W-:Y:S01]  /*72f0*/  FFMA R5, R16, R5, R7 ;  /* 0x0000000510057223 */ /* 0x000fe20000000007 */
[----:B--2---:R-:W-:Y:S02]  /*7300*/  HADD2.F32 R16, -RZ, R13.H0_H0 ;  /* 0x2000000dff107230 */ /* 0x004fe40000004100 */
[----:B-----5:R-:W-:Y:S01]  /*7310*/  HADD2.F32 R7, -RZ, R6.H0_H0 ;  /* 0x20000006ff077230 */ /* 0x020fe20000004100 */
[----:B------:R-:W0:Y:S04]  /*7320*/  LDS.U16 R13, [R4+0x8] ;  /* 0x00000800040d7984 */ /* 0x000e280000000400 */
[----:B------:R-:W1:Y:S01]  /*7330*/  LDS.U16 R6, [UR5+0x8] ;  /* 0x00000805ff067984 */ /* 0x000e620008000400 */
[----:B------:R-:W-:-:S03]  /*7340*/  FFMA R7, R16, R7, R5 ;  /* 0x0000000710077223 */ /* 0x000fc60000000005 */
[----:B------:R-:W2:Y:S01]  /*7350*/  LDS.U16 R5, [UR5+0xa] ;  /* 0x00000a05ff057984 */ /* 0x000ea20008000400 */
[----:B0-----:R-:W-:Y:S02]  /*7360*/  HADD2.F32 R16, -RZ, R13.H0_H0 ;  /* 0x2000000dff107230 */ /* 0x001fe40000004100 */
[----:B------:R-:W-:Y:S02]  /*7370*/  HADD2.F32 R13, -RZ, R24.H0_H0 ;  /* 0x20000018ff0d7230 */ /* 0x000fe40000004100 */
[----:B-1----:R-:W-:Y:S01]  /*7380*/  HADD2.F32 R6, -RZ, R6.H0_H0 ;  /* 0x20000006ff067230 */ /* 0x002fe20000004100 */
[----:B------:R-:W0:Y:S01]  /*7390*/  LDS.U16 R24, [UR5+0xe] ;  /* 0x00000e05ff187984 */ /* 0x000e220008000400 */
[----:B--2---:R-:W-:-:S03]  /*73a0*/  HADD2.F32 R5, -RZ, R5.H0_H0 ;  /* 0x20000005ff057230 */ /* 0x004fc60000004100 */
[----:B------:R-:W-:Y:S02]  /*73b0*/  FFMA R16, R16, R6, R7 ;  /* 0x0000000610107223 */ /* 0x000fe40000000007 */
[----:B------:R-:W1:Y:S02]  /*73c0*/  LDS.U16 R7, [R4+0xc] ;  /* 0x00000c0004077984 */ /* 0x000e640000000400 */
[----:B------:R-:W-:Y:S02]  /*73d0*/  FFMA R5, R13, R5, R16 ;  /* 0x000000050d057223 */ /* 0x000fe40000000010 */
[----:B------:R-:W2:Y:S04]  /*73e0*/  LDS.U16 R6, [UR5+0xc] ;  /* 0x00000c05ff067984 */ /* 0x000ea80008000400 */
[----:B------:R-:W5:Y:S01]  /*73f0*/  LDS.U16 R13, [R4+0xe] ;  /* 0x00000e00040d7984 */ /* 0x000f620000000400 */
[----:B0-----:R-:W-:-:S02]  /*7400*/  HADD2.F32 R24, -RZ, R24.H0_H0 ;  /* 0x20000018ff187230 */ /* 0x001fc40000004100 */
[----:B-1----:R-:W-:Y:S02]  /*7410*/  HADD2.F32 R16, -RZ, R7.H0_H0 ;  /* 0x20000007ff107230 */ /* 0x002fe40000004100 */
[----:B--2---:R-:W-:-:S05]  /*7420*/  HADD2.F32 R6, -RZ, R6.H0_H0 ;  /* 0x20000006ff067230 */ /* 0x004fca0000004100 */
[----:B------:R-:W-:Y:S01]  /*7430*/  FFMA R5, R16, R6, R5 ;  /* 0x0000000610057223 */ /* 0x000fe20000000005 */
[----:B-----5:R-:W-:-:S05]  /*7440*/  HADD2.F32 R6, -RZ, R13.H0_H0 ;  /* 0x2000000dff067230 */ /* 0x020fca0000004100 */
[----:B------:R-:W-:Y:S01]  /*7450*/  FFMA R13, R6, R24, R5 ;  /* 0x00000018060d7223 */ /* 0x000fe20000000005 */
[----:B------:R-:W-:Y:S06]  /*7460*/  BRA.U UP2, `(.L_x_94) ;  /* 0xfffffffd02447547 */ /* 0x000fec000b83ffff */
[----:B------:R-:W-:-:S05]  /*7470*/  UMOV UR4, UR8 ;  /* 0x0000000800047c82 */ /* 0x000fca0008000000 */
.L_x_93:
        /* <DEDUP_REMOVED lines=19> */
[----:B-----5:R-:W-:-:S05]  /*75b0*/  HADD2.F32 R6, -RZ, R6.H0_H0 ;  /* 0x20000006ff067230 */ /* 0x020fca0000004100 */
[----:B------:R-:W-:Y:S01]  /*75c0*/  FFMA R6, R6, R7, R13 ;  /* 0x0000000706067223 */ /* 0x000fe2000000000d */
[----:B--2---:R-:W-:Y:S01]  /*75d0*/  HADD2.F32 R7, -RZ, R5.H0_H0 ;  /* 0x20000005ff077230 */ /* 0x004fe20000004100 */
[----:B------:R-:W0:Y:S04]  /*75e0*/  LDS.U16 R13, [UR5+0x4] ;  /* 0x00000405ff0d7984 */ /* 0x000e280008000400 */
[----:B------:R-:W1:Y:S01]  /*75f0*/  LDS.U16 R5, [R4+0x4] ;  /* 0x0000040004057984 */ /* 0x000e620000000400 */
[----:B------:R-:W-:-:S03]  /*7600*/  FFMA R6, R7, R16, R6 ;  /* 0x0000001007067223 */ /* 0x000fc60000000006 */
[----:B------:R-:W2:Y:S04]  /*7610*/  LDS.U16 R16, [UR5+0x6] ;  /* 0x00000605ff107984 */ /* 0x000ea80008000400 */
[----:B------:R-:W5:Y:S01]  /*7620*/  LDS.U16 R7, [R4+0x6] ;  /* 0x0000060004077984 */ /* 0x000f620000000400 */
[----:B0-----:R-:W-:Y:S02]  /*7630*/  HADD2.F32 R13, -RZ, R13.H0_H0 ;  /* 0x2000000dff0d7230 */ /* 0x001fe40000004100 */
[----:B-1----:R-:W-:Y:S02]  /*7640*/  HADD2.F32 R5, -RZ, R5.H0_H0 ;  /* 0x20000005ff057230 */ /* 0x002fe40000004100 */
[----:B--2---:R-:W-:-:S03]  /*7650*/  HADD2.F32 R16, -RZ, R16.H0_H0 ;  /* 0x20000010ff107230 */ /* 0x004fc60000004100 */
[----:B------:R-:W-:Y:S01]  /*7660*/  FFMA R13, R5, R13, R6 ;  /* 0x0000000d050d7223 */ /* 0x000fe20000000006 */
[----:B-----5:R-:W-:-:S05]  /*7670*/  HADD2.F32 R6, -RZ, R7.H0_H0 ;  /* 0x20000007ff067230 */ /* 0x020fca0000004100 */
[----:B------:R-:W-:-:S07]  /*7680*/  FFMA R13, R6, R16, R13 ;  /* 0x00000010060d7223 */ /* 0x000fce000000000d */
.L_x_96:
        /* <DEDUP_REMOVED lines=20> */
[----:B--2---:R-:W-:-:S05]  /*77d0*/  HADD2.F32 R13, -RZ, R16.H0_H0 ;  /* 0x20000010ff0d7230 */ /* 0x004fca0000004100 */
[----:B------:R-:W-:-:S07]  /*77e0*/  FFMA R13, R13, R24, R6 ;  /* 0x000000180d0d7223 */ /* 0x000fce0000000006 */
.L_x_97:
        /* <DEDUP_REMOVED lines=13> */
.L_x_95:
[----:B------:R-:W5:Y:S02]  /*78c0*/  LDCU UR4, c[0x0][0x3b4] ;  /* 0x00007680ff0477ac */ /* 0x000f640008000800 */
[----:B-----5:R-:W-:-:S05]  /*78d0*/  FMUL R13, R13, UR4 ;  /* 0x000000040d0d7c20 */ /* 0x020fca0008400000 */
[----:B------:R0:W-:Y:S01]  /*78e0*/  STL [R1+0x22c], R13 ;  /* 0x00022c0d01007387 */ /* 0x0001e20000100800 */
[----:B------:R-:W-:-:S07]  /*78f0*/  FMNMX R18, R18, R13, !PT ;  /* 0x0000000d12127209 */ /* 0x000fce0007800000 */
.L_x_92:
        /* <DEDUP_REMOVED lines=14> */
.L_x_100:
[----:B------:R-:W-:Y:S02]  /*79e0*/  UIADD3 UR5, UPT, UPT, UR15, UR4, URZ ;  /* 0x000000040f057290 */ /* 0x000fe4000fffe0ff */
[----:B------:R-:W-:Y:S01]  /*79f0*/  IADD3 R6, PT, PT, R0, UR4, RZ ;  /* 0x0000000400067c10 */ /* 0x000fe2000fffe0ff */
[----:B------:R-:W-:Y:S02]  /*7a00*/  UIADD3 UR4, UPT, UPT, UR4, 0x8, URZ ;  /* 0x0000000804047890 */ /* 0x000fe4000fffe0ff */
[----:B------:R-:W-:Y:S01]  /*7a10*/  ULEA UR5, UR5, UR19, 0x1 ;  /* 0x0000001305057291 */ /* 0x000fe2000f8e08ff */
[----:B------:R-:W-:Y:S01]  /*7a20*/  LEA R6, R6, UR33, 0x1 ;  /* 0x0000002106067c11 */ /* 0x000fe2000f8e08ff */
[----:B------:R-:W-:-:S04]  /*7a30*/  UISETP.NE.AND UP2, UPT, UR4, UR8, UPT ;  /* 0x000000080400728c */ /* 0x000fc8000bf45270 */
[----:B------:R-:W5:Y:S04]  /*7a40*/  LDS.U16 R7, [R6] ;  /* 0x0000000006077984 */ /* 0x000f680000000400 */
[----:B------:R-:W0:Y:S01]  /*7a50*/  LDS.64 R4, [UR5] ;  /* 0x00000005ff047984 */ /* 0x000e220008000a00 */
[----:B-----5:R-:W-:Y:S02]  /*7a60*/  HADD2.F32 R7, -RZ, R7.H0_H0 ;  /* 0x20000007ff077230 */ /* 0x020fe40000004100 */
[--C-:B0-----:R-:W-:Y:S02]  /*7a70*/  HADD2.F32 R16, -RZ, R4.reuse.H0_H0 ;  /* 0x20000004ff107230 */ /* 0x101fe40000004100 */
[----:B------:R-:W-:-:S03]  /*7a80*/  HADD2.F32 R4, -RZ, R4.H1_H1 ;  /* 0x30000004ff047230 */ /* 0x000fc60000004100 */
[----:B------:R-:W-:Y:S02]  /*7a90*/  FFMA R7, R7, R16, R24 ;  /* 0x0000001007077223 */ /* 0x000fe40000000018 */
[----:B------:R-:W0:Y:S02]  /*7aa0*/  LDS.U16 R16, [R6+0x2] ;  /* 0x0000020006107984 */ /* 0x000e240000000400 */
[----:B0-----:R-:W-:-:S05]  /*7ab0*/  HADD2.F32 R16, -RZ, R16.H0_H0 ;  /* 0x20000010ff107230 */ /* 0x001fca0000004100 */
[----:B------:R-:W-:Y:S01]  /*7ac0*/  FFMA R4, R16, R4, R7 ;  /* 0x0000000410047223 */ /* 0x000fe20000000007 */
[--C-:B------:R-:W-:Y:S01]  /*7ad0*/  HADD2.F32 R16, -RZ, R5.reuse.H0_H0 ;  /* 0x20000005ff107230 */ /* 0x100fe20000004100 */
[----:B------:R-:W0:Y:S01]  /*7ae0*/  LDS.U16 R7, [R6+0x4] ;  /* 0x0000040006077984 */ /* 0x000e220000000400 */
[----:B------:R-:W-:Y:S02]  /*7af0*/  HADD2.F32 R5, -RZ, R5.H1_H1 ;  /* 0x30000005ff057230 */ /* 0x000fe40000004100 */
[----:B0-----:R-:W-:-:S05]  /*7b00*/  HADD2.F32 R7, -RZ, R7.H0_H0 ;  /* 0x20000007ff077230 */ /* 0x001fca0000004100 */
[----:B------:R-:W-:Y:S02]  /*7b10*/  FFMA R4, R7, R16, R4 ;  /* 0x0000001007047223 */ /* 0x000fe40000000004 */
[----:B------:R-:W0:Y:S04]  /*7b20*/  LDS.U16 R7, [R6+0x6] ;  /* 0x0000060006077984 */ /* 0x000e280000000400 */
[----:B------:R-:W5:Y:S01]  /*7b30*/  LDS.U16 R16, [R6+0x8] ;  /* 0x0000080006107984 */ /* 0x000f620000000400 */
[----:B0-----:R-:W-:Y:S02]  /*7b40*/  HADD2.F32 R7, -RZ, R7.H0_H0 ;  /* 0x20000007ff077230 */ /* 0x001fe40000004100 */
[----:B-----5:R-:W-:-:S03]  /*7b50*/  HADD2.F32 R16, -RZ, R16.H0_H0 ;  /* 0x20000010ff107230 */ /* 0x020fc60000004100 */
[----:B------:R-:W-:Y:S02]  /*7b60*/  FFMA R7, R7, R5, R4 ;  /* 0x0000000507077223 */ /* 0x000fe40000000004 */
[----:B------:R-:W0:Y:S02]  /*7b70*/  LDS.64 R4, [UR5+0x8] ;  /* 0x00000805ff047984 */ /* 0x000e240008000a00 */
[--C-:B0-----:R-:W-:Y:S02]  /*7b80*/  HADD2.F32 R24, -RZ, R4.reuse.H0_H0 ;  /* 0x20000004ff187230 */ /* 0x101fe40000004100 */
[----:B------:R-:W-:-:S03]  /*7b90*/  HADD2.F32 R4, -RZ, R4.H1_H1 ;  /* 0x30000004ff047230 */ /* 0x000fc60000004100 */
[----:B------:R-:W-:Y:S02]  /*7ba0*/  FFMA R7, R16, R24, R7 ;  /* 0x0000001810077223 */ /* 0x000fe40000000007 */
[----:B------:R-:W0:Y:S04]  /*7bb0*/  LDS.U16 R16, [R6+0xa] ;  /* 0x00000a0006107984 */ /* 0x000e280000000400 */
[----:B------:R-:W-:Y:S01]  /*7bc0*/  LDS.U16 R24, [R6+0xe] ;  /* 0x00000e0006187984 */ /* 0x000fe20000000400 */
[----:B0-----:R-:W-:-:S05]  /*7bd0*/  HADD2.F32 R16, -RZ, R16.H0_H0 ;  /* 0x20000010ff107230 */ /* 0x001fca0000004100 */
[----:B------:R-:W-:Y:S01]  /*7be0*/  FFMA R4, R16, R4, R7 ;  /* 0x0000000410047223 */ /* 0x000fe20000000007 */
[----:B------:R-:W-:Y:S01]  /*7bf0*/  HADD2.F32 R16, -RZ, R5.H0_H0 ;  /* 0x20000005ff107230 */ /* 0x000fe20000004100 */
[----:B------:R-:W0:Y:S02]  /*7c00*/  LDS.U16 R7, [R6+0xc] ;  /* 0x00000c0006077984 */ /* 0x000e240000000400 */
[----:B0-----:R-:W-:-:S05]  /*7c10*/  HADD2.F32 R7, -RZ, R7.H0_H0 ;  /* 0x20000007ff077230 */ /* 0x001fca0000004100 */
[----:B------:R-:W-:Y:S01]  /*7c20*/  FFMA R4, R7, R16, R4 ;  /* 0x0000001007047223 */ /* 0x000fe20000000004 */
[----:B------:R-:W-:Y:S02]  /*7c30*/  HADD2.F32 R7, -RZ, R5.H1_H1 ;  /* 0x30000005ff077230 */ /* 0x000fe40000004100 */
[----:B------:R-:W-:-:S05]  /*7c40*/  HADD2.F32 R5, -RZ, R24.H0_H0 ;  /* 0x20000018ff057230 */ /* 0x000fca0000004100 */
[----:B------:R-:W-:Y:S01]  /*7c50*/  FFMA R24, R5, R7, R4 ;  /* 0x0000000705187223 */ /* 0x000fe20000000004 */
[----:B------:R-:W-:Y:S06]  /*7c60*/  BRA.U UP2, `(.L_x_100) ;  /* 0xfffffffd025c7547 */ /* 0x000fec000b83ffff */
[----:B------:R-:W-:-:S05]  /*7c70*/  UMOV UR4, UR8 ;  /* 0x0000000800047c82 */ /* 0x000fca0008000000 */
.L_x_99:
        /* <DEDUP_REMOVED lines=14> */
[----:B------:R-:W5:Y:S01]  /*7d60*/  LDS.U16 R5, [R4] ;  /* 0x0000000004057984 */ /* 0x000f620000000400 */
[--C-:B0-----:R-:W-:Y:S02]  /*7d70*/  HADD2.F32 R7, -RZ, R6.reuse.H0_H0 ;  /* 0x20000006ff077230 */ /* 0x101fe40000004100 */
[----:B------:R-:W-:Y:S02]  /*7d80*/  HADD2.F32 R16, -RZ, R6.H1_H1 ;  /* 0x30000006ff107230 */ /* 0x000fe40000004100 */
[----:B-----5:R-:W-:-:S05]  /*7d90*/  HADD2.F32 R5, -RZ, R5.H0_H0 ;  /* 0x20000005ff057230 */ /* 0x020fca0000004100 */
[----:B------:R-:W-:Y:S02]  /*7da0*/  FFMA R5, R5, R7, R24 ;  /* 0x0000000705057223 */ /* 0x000fe40000000018 */
[----:B------:R-:W0:Y:S04]  /*7db0*/  LDS.U16 R7, [R4+0x2] ;  /* 0x0000020004077984 */ /* 0x000e280000000400 */
[----:B------:R-:W5:Y:S01]  /*7dc0*/  LDS.U16 R24, [R4+0x6] ;  /* 0x0000060004187984 */ /* 0x000f620000000400 */
[----:B0-----:R-:W-:-:S03]  /*7dd0*/  HADD2.F32 R6, -RZ, R7.H0_H0 ;  /* 0x20000007ff067230 */ /* 0x001fc60000004100 */
[----:B------:R-:W0:Y:S01]  /*7de0*/  LDS R7, [UR5+0x4] ;  /* 0x00000405ff077984 */ /* 0x000e220008000800 */
[----:B-----5:R-:W-:Y:S02]  /*7df0*/  HADD2.F32 R24, -RZ, R24.H0_H0 ;  /* 0x20000018ff187230 */ /* 0x020fe40000004100 */
[----:B------:R-:W-:Y:S02]  /*7e00*/  FFMA R5, R6, R16, R5 ;  /* 0x0000001006057223 */ /* 0x000fe40000000005 */
[----:B------:R-:W5:Y:S01]  /*7e10*/  LDS.U16 R6, [R4+0x4] ;  /* 0x0000040004067984 */ /* 0x000f620000000400 */
[--C-:B0-----:R-:W-:Y:S02]  /*7e20*/  HADD2.F32 R16, -RZ, R7.reuse.H0_H0 ;  /* 0x20000007ff107230 */ /* 0x101fe40000004100 */
[----:B------:R-:W-:Y:S02]  /*7e30*/  HADD2.F32 R7, -RZ, R7.H1_H1 ;  /* 0x30000007ff077230 */ /* 0x000fe40000004100 */
[----:B-----5:R-:W-:-:S05]  /*7e40*/  HADD2.F32 R6, -RZ, R6.H0_H0 ;  /* 0x20000006ff067230 */ /* 0x020fca0000004100 */
[----:B------:R-:W-:-:S04]  /*7e50*/  FFMA R5, R6, R16, R5 ;  /* 0x0000001006057223 */ /* 0x000fc80000000005 */
[----:B------:R-:W-:-:S07]  /*7e60*/  FFMA R24, R24, R7, R5 ;  /* 0x0000000718187223 */ /* 0x000fce0000000005 */
.L_x_102:
[----:B------:R-:W-:Y:S05]  /*7e70*/  BRA.U !UP3, `(.L_x_101) ;  /* 0x000000010b847547 */ /* 0x000fea000b800000 */
[----:B------:R-:W-:Y:S02]  /*7e80*/  UISETP.NE.AND UP2, UPT, UR31, URZ, UPT ;  /* 0x000000ff1f00728c */ /* 0x000fe4000bf45270 */
        /* <DEDUP_REMOVED lines=19> */
.L_x_103:
        /* <DEDUP_REMOVED lines=13> */
.L_x_101:
[----:B------:R-:W5:Y:S02]  /*8090*/  LDCU UR4, c[0x0][0x3b4] ;  /* 0x00007680ff0477ac */ /* 0x000f640008000800 */
[----:B-----5:R-:W-:-:S05]  /*80a0*/  FMUL R24, R24, UR4 ;  /* 0x0000000418187c20 */ /* 0x020fca0008400000 */
[----:B------:R0:W-:Y:S01]  /*80b0*/  STL [R1+0x230], R24 ;  /* 0x0002301801007387 */ /* 0x0001e20000100800 */
[----:B------:R-:W-:-:S07]  /*80c0*/  FMNMX R18, R18, R24, !PT ;  /* 0x0000001812127209 */ /* 0x000fce0007800000 */
.L_x_98:
        /* <DEDUP_REMOVED lines=14> */
.L_x_106:
[----:B------:R-:W-:Y:S02]  /*81b0*/  UIADD3 UR5, UPT, UPT, UR16, UR4, URZ ;  /* 0x0000000410057290 */ /* 0x000fe4000fffe0ff */
[----:B0-2-4-:R-:W-:Y:S01]  /*81c0*/  IADD3 R2, PT, PT, R0, UR4, RZ ;  /* 0x0000000400027c10 */ /* 0x015fe2000fffe0ff */
[----:B------:R-:W-:Y:S02]  /*81d0*/  UIADD3 UR4, UPT, UPT, UR4, 0x8, URZ ;  /* 0x0000000804047890 */ /* 0x000fe4000fffe0ff */
[----:B------:R-:W-:Y:S01]  /*81e0*/  ULEA UR5, UR5, UR19, 0x1 ;  /* 0x0000001305057291 */ /* 0x000fe2000f8e08ff */
[----:B------:R-:W-:Y:S01]  /*81f0*/  LEA R2, R2, UR33, 0x1 ;  /* 0x0000002102027c11 */ /* 0x000fe2000f8e08ff */
[----:B------:R-:W-:-:S04]  /*8200*/  UISETP.NE.AND UP2, UPT, UR4, UR8, UPT ;  /* 0x000000080400728c */ /* 0x000fc8000bf45270 */
[----:B------:R-:W-:Y:S04]  /*8210*/  LDS.U16 R4, [R2] ;  /* 0x0000000002047984 */ /* 0x000fe80000000400 */
[----:B------:R-:W0:Y:S04]  /*8220*/  LDS.U16 R5, [UR5] ;  /* 0x00000005ff057984 */ /* 0x000e280008000400 */
[----:B------:R-:W2:Y:S01]  /*8230*/  LDS.U16 R7, [UR5+0xc] ;  /* 0x00000c05ff077984 */ /* 0x000ea20008000400 */
[----:B0-----:R-:W-:Y:S02]  /*8240*/  HADD2.F32 R6, -RZ, R5.H0_H0 ;  /* 0x20000005ff067230 */ /* 0x001fe40000004100 */
[----:B------:R-:W-:-:S02]  /*8250*/  HADD2.F32 R5, -RZ, R4.H0_H0 ;  /* 0x20000004ff057230 */ /* 0x000fc40000004100 */
[----:B------:R-:W0:Y:S01]  /*8260*/  LDS.U16 R4, [R2+0x2] ;  /* 0x0000020002047984 */ /* 0x000e220000000400 */
[----:B--2---:R-:W-:Y:S02]  /*8270*/  HADD2.F32 R7, -RZ, R7.H0_H0 ;  /* 0x20000007ff077230 */ /* 0x004fe40000004100 */
[----:B------:R-:W-:Y:S02]  /*8280*/  FFMA R5, R5, R6, R16 ;  /* 0x0000000605057223 */ /* 0x000fe40000000010 */
[----:B------:R-:W2:Y:S04]  /*8290*/  LDS.U16 R6, [UR5+0x2] ;  /* 0x00000205ff067984 */ /* 0x000ea80008000400 */
[----:B------:R-:W4:Y:S01]  /*82a0*/  LDS.U16 R16, [R2+0xe] ;  /* 0x00000e0002107984 */ /* 0x000f220000000400 */
[----:B0-----:R-:W-:-:S02]  /*82b0*/  HADD2.F32 R4, -RZ, R4.H0_H0 ;  /* 0x20000004ff047230 */ /* 0x001fc40000004100 */
[----:B--2---:R-:W-:Y:S02]  /*82c0*/  HADD2.F32 R6, -RZ, R6.H0_H0 ;  /* 0x20000006ff067230 */ /* 0x004fe40000004100 */
[----:B----4-:R-:W-:-:S03]  /*82d0*/  HADD2.F32 R16, -RZ, R16.H0_H0 ;  /* 0x20000010ff107230 */ /* 0x010fc60000004100 */
[----:B------:R-:W-:Y:S02]  /*82e0*/  FFMA R4, R4, R6, R5 ;  /* 0x0000000604047223 */ /* 0x000fe40000000005 */
[----:B------:R-:W0:Y:S04]  /*82f0*/  LDS.U16 R5, [R2+0x4] ;  /* 0x0000040002057984 */ /* 0x000e280000000400 */
[----:B------:R-:W2:Y:S01]  /*8300*/  LDS.U16 R6, [UR5+0x4] ;  /* 0x00000405ff067984 */ /* 0x000ea20008000400 */
[----:B0-----:R-:W-:Y:S02]  /*8310*/  HADD2.F32 R5, -RZ, R5.H0_H0 ;  /* 0x20000005ff057230 */ /* 0x001fe40000004100 */
[----:B--2---:R-:W-:-:S05]  /*8320*/  HADD2.F32 R6, -RZ, R6.H0_H0 ;  /* 0x20000006ff067230 */ /* 0x004fca0000004100 */
        /* <DEDUP_REMOVED lines=19> */
[----:B--2---:R-:W-:-:S03]  /*8460*/  HADD2.F32 R4, -RZ, R4.H0_H0 ;  /* 0x20000004ff047230 */ /* 0x004fc60000004100 */
[----:B------:R-:W-:-:S04]  /*8470*/  FFMA R5, R6, R7, R5 ;  /* 0x0000000706057223 */ /* 0x000fc80000000005 */
[----:B------:R-:W-:Y:S01]  /*8480*/  FFMA R16, R16, R4, R5 ;  /* 0x0000000410107223 */ /* 0x000fe20000000005 */
[----:B------:R-:W-:Y:S06]  /*8490*/  BRA.U UP2, `(.L_x_106) ;  /* 0xfffffffd02447547 */ /* 0x000fec000b83ffff */
[----:B------:R-:W-:-:S05]  /*84a0*/  UMOV UR4, UR8 ;  /* 0x0000000800047c82 */ /* 0x000fca0008000000 */
.L_x_105:
[----:B------:R-:W-:-:S09]  /*84b0*/  UISETP.NE.AND UP2, UPT, UR26, URZ, UPT ;  /* 0x000000ff1a00728c */ /* 0x000fd2000bf45270 */
[----:B------:R-:W-:Y:S05]  /*84c0*/  BRA.U !UP2, `(.L_x_107) ;  /* 0x000000050a087547 */ /* 0x000fea000b800000 */
[----:B------:R-:W-:Y:S02]  /*84d0*/  UISETP.GE.U32.AND UP2, UPT, UR30, 0x3, UPT ;  /* 0x000000031e00788c */ /* 0x000fe4000bf46070 */
[----:B------:R-:W-:-:S07]  /*84e0*/  UISETP.NE.AND UP3, UPT, UR27, URZ, UPT ;  /* 0x000000ff1b00728c */ /* 0x000fce000bf65270 */
[----:B------:R-:W-:Y:S05]  /*84f0*/  BRA.U !UP2, `(.L_x_108) ;  /* 0x000000010a707547 */ /* 0x000fea000b800000 */
[----:B------:R-:W5:Y:S01]  /*8500*/  S2UR UR34, SR_CgaCtaId ;  /* 0x00000000002279c3 */ /* 0x000f620000008800 */
[----:B------:R-:W-:Y:S02]  /*8510*/  UIADD3 UR5, UPT, UPT, UR16, UR4, URZ ;  /* 0x0000000410057290 */ /* 0x000fe4000fffe0ff */
[----:B0-2-4-:R-:W-:Y:S01]  /*8520*/  IADD3 R2, PT, PT, R0, UR4, RZ ;  /* 0x0000000400027c10 */ /* 0x015fe2000fffe0ff */
[----:B------:R-:W-:Y:S01]  /*8530*/  UMOV UR33, 0x400 ;  /* 0x0000040000217882 */ /* 0x000fe20000000000 */
[----:B------:R-:W-:Y:S02]  /*8540*/  UIADD3 UR4, UPT, UPT, UR4, 0x4, URZ ;  /* 0x0000000404047890 */ /* 0x000fe4000fffe0ff */
[----:B------:R-:W-:-:S09]  /*8550*/  ULEA UR5, UR5, UR19, 0x1 ;  /* 0x0000001305057291 */ /* 0x000fd2000f8e08ff */
[----:B------:R-:W0:Y:S04]  /*8560*/  LDS.U16 R5, [UR5] ;  /* 0x00000005ff057984 */ /* 0x000e280008000400 */
[----:B------:R-:W2:Y:S01]  /*8570*/  LDS.U16 R7, [UR5+0x4] ;  /* 0x00000405ff077984 */ /* 0x000ea20008000400 */
[----:B-----5:R-:W-:-:S06]  /*8580*/  ULEA UR33, UR34, UR33, 0x18 ;  /* 0x0000002122217291 */ /* 0x020fcc000f8ec0ff */
[----:B------:R-:W-:-:S05]  /*8590*/  LEA R2, R2, UR33, 0x1 ;  /* 0x0000002102027c11 */ /* 0x000fca000f8e08ff */
[----:B------:R-:W4:Y:S01]  /*85a0*/  LDS.U16 R4, [R2] ;  /* 0x0000000002047984 */ /* 0x000f220000000400 */
[----:B0-----:R-:W-:Y:S02]  /*85b0*/  HADD2.F32 R6, -RZ, R5.H0_H0 ;  /* 0x20000005ff067230 */ /* 0x001fe40000004100 */
[----:B--2---:R-:W-:Y:S02]  /*85c0*/  HADD2.F32 R7, -RZ, R7.H0_H0 ;  /* 0x20000007ff077230 */ /* 0x004fe40000004100 */
[----:B----4-:R-:W-:Y:S02]  /*85d0*/  HADD2.F32 R5, -RZ, R4.H0_H0 ;  /* 0x20000004ff057230 */ /* 0x010fe40000004100 */
[----:B------:R-:W0:Y:S03]  /*85e0*/  LDS.U16 R4, [R2+0x2] ;  /* 0x0000020002047984 */ /* 0x000e260000000400 */
[----:B------:R-:W-:-:S02]  /*85f0*/  FFMA R5, R5, R6, R16 ;  /* 0x0000000605057223 */ /* 0x000fc40000000010 */
[----:B------:R-:W2:Y:S04]  /*8600*/  LDS.U16 R6, [UR5+0x2] ;  /* 0x00000205ff067984 */ /* 0x000ea80008000400 */
[----:B------:R-:W4:Y:S01]  /*8610*/  LDS.U16 R16, [UR5+0x6] ;  /* 0x00000605ff107984 */ /* 0x000f220008000400 */
[----:B0-----:R-:W-:Y:S02]  /*8620*/  HADD2.F32 R4, -RZ, R4.H0_H0 ;  /* 0x20000004ff047230 */ /* 0x001fe40000004100 */
[----:B--2---:R-:W-:Y:S02]  /*8630*/  HADD2.F32 R6, -RZ, R6.H0_H0 ;  /* 0x20000006ff067230 */ /* 0x004fe40000004100 */
[----:B----4-:R-:W-:-:S03]  /*8640*/  HADD2.F32 R16, -RZ, R16.H0_H0 ;  /* 0x20000010ff107230 */ /* 0x010fc60000004100 */
[----:B------:R-:W-:Y:S02]  /*8650*/  FFMA R5, R4, R6, R5 ;  /* 0x0000000604057223 */ /* 0x000fe40000000005 */
[----:B------:R-:W0:Y:S04]  /*8660*/  LDS.U16 R6, [R2+0x4] ;  /* 0x0000040002067984 */ /* 0x000e280000000400 */
[----:B------:R-:W2:Y:S01]  /*8670*/  LDS.U16 R4, [R2+0x6] ;  /* 0x0000060002047984 */ /* 0x000ea20000000400 */
[----:B0-----:R-:W-:Y:S02]  /*8680*/  HADD2.F32 R6, -RZ, R6.H0_H0 ;  /* 0x20000006ff067230 */ /* 0x001fe40000004100 */
[----:B--2---:R-:W-:-:S03]  /*8690*/  HADD2.F32 R4, -RZ, R4.H0_H0 ;  /* 0x20000004ff047230 */ /* 0x004fc60000004100 */
[----:B------:R-:W-:-:S04]  /*86a0*/  FFMA R5, R6, R7, R5 ;  /* 0x0000000706057223 */ /* 0x000fc80000000005 */
[----:B------:R-:W-:-:S07]  /*86b0*/  FFMA R16, R4, R16, R5 ;  /* 0x0000001004107223 */ /* 0x000fce0000000005 */
.L_x_108:
[----:B------:R-:W-:Y:S05]  /*86c0*/  BRA.U !UP3, `(.L_x_107) ;  /* 0x000000010b887547 */ /* 0x000fea000b800000 */
[----:B------:R-:W-:Y:S02]  /*86d0*/  UISETP.NE.AND UP2, UPT, UR31, URZ, UPT ;  /* 0x000000ff1f00728c */ /* 0x000fe4000bf45270 */
        /* <DEDUP_REMOVED lines=12> */
[----:B------:R-:W4:Y:S04]  /*87a0*/  LDS.U16 R5, [R4] ;  /* 0x0000000004057984 */ /* 0x000f280000000400 */
[----:B------:R-:W5:Y:S01]  /*87b0*/  LDS.U16 R2, [R4+0x2] ;  /* 0x0000020004027984 */ /* 0x000f620000000400 */
[----:B0-----:R-:W-:Y:S02]  /*87c0*/  HADD2.F32 R6, -RZ, R6.H0_H0 ;  /* 0x20000006ff067230 */ /* 0x001fe40000004100 */
[----:B--2---:R-:W-:Y:S02]  /*87d0*/  HADD2.F32 R7, -RZ, R7.H0_H0 ;  /* 0x20000007ff077230 */ /* 0x004fe40000004100 */
[----:B----4-:R-:W-:Y:S02]  /*87e0*/  HADD2.F32 R5, -RZ, R5.H0_H0 ;  /* 0x20000005ff057230 */ /* 0x010fe40000004100 */
[----:B-----5:R-:W-:-:S03]  /*87f0*/  HADD2.F32 R2, -RZ, R2.H0_H0 ;  /* 0x20000002ff027230 */ /* 0x020fc60000004100 */
[----:B------:R-:W-:-:S04]  /*8800*/  FFMA R5, R5, R6, R16 ;  /* 0x0000000605057223 */ /* 0x000fc80000000010 */
[----:B------:R-:W-:-:S07]  /*8810*/  FFMA R16, R2, R7, R5 ;  /* 0x0000000702107223 */ /* 0x000fce0000000005 */
.L_x_109:
[----:B------:R-:W-:Y:S05]  /*8820*/  BRA.U !UP3, `(.L_x_107) ;  /* 0x000000010b307547 */ /* 0x000fea000b800000 */
[----:B------:R-:W5:Y:S01]  /*8830*/  S2UR UR34, SR_CgaCtaId ;  /* 0x00000000002279c3 */ /* 0x000f620000008800 */
[----:B------:R-:W-:Y:S01]  /*8840*/  UMOV UR33, 0x400 ;  /* 0x0000040000217882 */ /* 0x000fe20000000000 */
[----:B------:R-:W-:Y:S02]  /*8850*/  UIADD3 UR5, UPT, UPT, UR16, UR4, URZ ;  /* 0x0000000410057290 */ /* 0x000fe4000fffe0ff */
[----:B0-2-4-:R-:W-:Y:S02]  /*8860*/  IADD3 R2, PT, PT, R0, UR4, RZ ;  /* 0x0000000400027c10 */ /* 0x015fe4000fffe0ff */
[----:B------:R-:W-:-:S09]  /*8870*/  ULEA UR5, UR5, UR19, 0x1 ;  /* 0x0000001305057291 */ /* 0x000fd2000f8e08ff */
[----:B------:R-:W0:Y:S01]  /*8880*/  LDS.U16 R4, [UR5] ;  /* 0x00000005ff047984 */ /* 0x000e220008000400 */
[----:B-----5:R-:W-:-:S06]  /*8890*/  ULEA UR33, UR34, UR33, 0x18 ;  /* 0x0000002122217291 */ /* 0x020fcc000f8ec0ff */
[----:B------:R-:W-:-:S06]  /*88a0*/  LEA R2, R2, UR33, 0x1 ;  /* 0x0000002102027c11 */ /* 0x000fcc000f8e08ff */
[----:B------:R-:W2:Y:S01]  /*88b0*/  LDS.U16 R2, [R2] ;  /* 0x0000000002027984 */ /* 0x000ea20000000400 */
[----:B0-----:R-:W-:Y:S02]  /*88c0*/  HADD2.F32 R4, -RZ, R4.H0_H0 ;  /* 0x20000004ff047230 */ /* 0x001fe40000004100 */
[----:B--2---:R-:W-:-:S05]  /*88d0*/  HADD2.F32 R5, -RZ, R2.H0_H0 ;  /* 0x20000002ff057230 */ /* 0x004fca0000004100 */
[----:B------:R-:W-:-:S07]  /*88e0*/  FFMA R16, R5, R4, R16 ;  /* 0x0000000405107223 */ /* 0x000fce0000000010 */
.L_x_107:
[----:B------:R-:W5:Y:S02]  /*88f0*/  LDCU UR4, c[0x0][0x3b4] ;  /* 0x00007680ff0477ac */ /* 0x000f640008000800 */
[----:B-----5:R-:W-:-:S05]  /*8900*/  FMUL R16, R16, UR4 ;  /* 0x0000000410107c20 */ /* 0x020fca0008400000 */
[----:B------:R0:W-:Y:S01]  /*8910*/  STL [R1+0x234], R16 ;  /* 0x0002341001007387 */ /* 0x0001e20000100800 */
[----:B------:R-:W-:-:S07]  /*8920*/  FMNMX R18, R18, R16, !PT ;  /* 0x0000001012127209 */ /* 0x000fce0007800000 */
.L_x_104:
[----:B0-2-4-:R-:W-:Y:S01]  /*8930*/  IADD3 R2, PT, PT, R8, 0xe, RZ ;  /* 0x0000000e08027810 */ /* 0x015fe20007ffe0ff */
[----:B------:R-:W-:-:S03]  /*8940*/  HFMA2 R27, -RZ, RZ, -10824, -13904 ;  /* 0xf149f2caff1b7431 */ /* 0x000fc600000001ff */
[----:B------:R-:W-:-:S13]  /*8950*/  ISETP.GE.AND P2, PT, R2, UR32, PT ;  /* 0x0000002002007c0c */ /* 0x000fda000bf46270 */
        /* <DEDUP_REMOVED lines=10> */
.L_x_112:
[----:B------:R-:W-:Y:S02]  /*8a00*/  UIADD3 UR5, UPT, UPT, UR17, UR4, URZ ;  /* 0x0000000411057290 */ /* 0x000fe4000fffe0ff */
[----:B------:R-:W-:Y:S01]  /*8a10*/  IADD3 R2, PT, PT, R0, UR4, RZ ;  /* 0x0000000400027c10 */ /* 0x000fe2000fffe0ff */
[----:B------:R-:W-:Y:S02]  /*8a20*/  UIADD3 UR4, UPT, UPT, UR4, 0x8, URZ ;  /* 0x0000000804047890 */ /* 0x000fe4000fffe0ff */
[----:B------:R-:W-:Y:S01]  /*8a30*/  ULEA UR5, UR5, UR19, 0x1 ;  /* 0x0000001305057291 */ /* 0x000fe2000f8e08ff */
[----:B------:R-:W-:Y:S01]  /*8a40*/  LEA R2, R2, UR33, 0x1 ;  /* 0x0000002102027c11 */ /* 0x000fe2000f8e08ff */
[----:B------:R-:W-:-:S04]  /*8a50*/  UISETP.NE.AND UP2, UPT, UR4, UR8, UPT ;  /* 0x000000080400728c */ /* 0x000fc8000bf45270 */
[----:B------:R-:W0:Y:S04]  /*8a60*/  LDS.U16 R5, [R2] ;  /* 0x0000000002057984 */ /* 0x000e280000000400 */
[----:B------:R-:W2:Y:S01]  /*8a70*/  LDS R4, [UR5] ;  /* 0x00000005ff047984 */ /* 0x000ea20008000800 */
[----:B0-----:R-:W-:Y:S02]  /*8a80*/  HADD2.F32 R6, -RZ, R5.H0_H0 ;  /* 0x20000005ff067230 */ /* 0x001fe40000004100 */
[--C-:B--2---:R-:W-:Y:S02]  /*8a90*/  HADD2.F32 R5, -RZ, R4.reuse.H0_H0 ;  /* 0x20000004ff057230 */ /* 0x104fe40000004100 */
[----:B------:R-:W-:-:S03]  /*8aa0*/  HADD2.F32 R4, -RZ, R4.H1_H1 ;  /* 0x30000004ff047230 */ /* 0x000fc60000004100 */
[----:B------:R-:W-:Y:S02]  /*8ab0*/  FFMA R5, R6, R5, R27 ;  /* 0x0000000506057223 */ /* 0x000fe4000000001b */
[----:B------:R-:W0:Y:S04]  /*8ac0*/  LDS.U16 R6, [R2+0x2] ;  /* 0x0000020002067984 */ /* 0x000e280000000400 */
[----:B------:R-:W-:Y:S01]  /*8ad0*/  LDS.U16 R27, [R2+0xe] ;  /* 0x00000e00021b7984 */ /* 0x000fe20000000400 */
[----:B0-----:R-:W-:-:S05]  /*8ae0*/  HADD2.F32 R6, -RZ, R6.H0_H0 ;  /* 0x20000006ff067230 */ /* 0x001fca0000004100 */
[----:B------:R-:W-:Y:S02]  /*8af0*/  FFMA R5, R6, R4, R5 ;  /* 0x0000000406057223 */ /* 0x000fe40000000005 */
[----:B------:R-:W0:Y:S04]  /*8b00*/  LDS.U16 R6, [R2+0x4] ;  /* 0x0000040002067984 */ /* 0x000e280000000400 */
[----:B------:R-:W2:Y:S01]  /*8b10*/  LDS R4, [UR5+0x4] ;  /* 0x00000405ff047984 */ /* 0x000ea20008000800 */
[----:B0-----:R-:W-:Y:S02]  /*8b20*/  HADD2.F32 R6, -RZ, R6.H0_H0 ;  /* 0x20000006ff067230 */ /* 0x001fe40000004100 */
[--C-:B--2---:R-:W-:Y:S02]  /*8b30*/  HADD2.F32 R7, -RZ, R4.reuse.H0_H0 ;  /* 0x20000004ff077230 */ /* 0x104fe40000004100 */
[----:B------:R-:W-:-:S03]  /*8b40*/  HADD2.F32 R4, -RZ, R4.H1_H1 ;  /* 0x30000004ff047230 */ /* 0x000fc60000004100 */
[----:B------:R-:W-:Y:S02]  /*8b50*/  FFMA R5, R6, R7, R5 ;  /* 0x0000000706057223 */ /* 0x000fe40000000005 */
[----:B------:R-:W0:Y:S02]  /*8b60*/  LDS.U16 R6, [R2+0x6] ;  /* 0x0000060002067984 */ /* 0x000e240000000400 */
        /* <DEDUP_REMOVED lines=16> */
[----:B------:R-:W-:Y:S01]  /*8c70*/  FFMA R5, R6, R7, R5 ;  /* 0x0000000706057223 */ /* 0x000fe20000000005 */
[----:B------:R-:W-:-:S05]  /*8c80*/  HADD2.F32 R6, -RZ, R27.H0_H0 ;  /* 0x2000001bff067230 */ /* 0x000fca0000004100 */
[----:B------:R-:W-:Y:S01]  /*8c90*/  FFMA R27, R6, R4, R5 ;  /* 0x00000004061b7223 */ /* 0x000fe20000000005 */
[----:B------:R-:W-:Y:S06]  /*8ca0*/  BRA.U UP2, `(.L_x_112) ;  /* 0xfffffffd02547547 */ /* 0x000fec000b83ffff */
[----:B------:R-:W-:-:S05]  /*8cb0*/  UMOV UR4, UR8 ;  /* 0x0000000800047c82 */ /* 0x000fca0008000000 */
.L_x_111:
[----:B------:R-:W-:-:S09]  /*8cc0*/  UISETP.NE.AND UP2, UPT, UR26, URZ, UPT ;  /* 0x000000ff1a00728c */ /* 0x000fd2000bf45270 */
[----:B------:R-:W-:Y:S05]  /*8cd0*/  BRA.U !UP2, `(.L_x_113) ;  /* 0x000000010afc7547 */ /* 0x000fea000b800000 */
[----:B------:R-:W-:Y:S02]  /*8ce0*/  UISETP.GE.U32.AND UP2, UPT, UR30, 0x3, UPT ;  /* 0x000000031e00788c */ /* 0x000fe4000bf46070 */
[----:B------:R-:W-:-:S07]  /*8cf0*/  UISETP.NE.AND UP3, UPT, UR27, URZ, UPT ;  /* 0x000000ff1b00728c */ /* 0x000fce000bf65270 */
[----:B------:R-:W-:Y:S05]  /*8d00*/  BRA.U !UP2, `(.L_x_114) ;  /* 0x000000010a687547 */ /* 0x000fea000b800000 */
[----:B------:R-:W0:Y:S01]  /*8d10*/  S2UR UR34, SR_CgaCtaId ;  /* 0x00000000002279c3 */ /* 0x000e220000008800 */
[----:B------:R-:W-:Y:S01]  /*8d20*/  UMOV UR33, 0x400 ;  /* 0x0000040000217882 */ /* 0x000fe20000000000 */
[----:B------:R-:W-:Y:S02]  /*8d30*/  UIADD3 UR5, UPT, UPT, UR17, UR4, URZ ;  /* 0x0000000411057290 */ /* 0x000fe4000fffe0ff */
[----:B------:R-:W-:Y:S01]  /*8d40*/  IADD3 R2, PT, PT, R0, UR4, RZ ;  /* 0x0000000400027c10 */ /* 0x000fe2000fffe0ff */
[----:B------:R-:W-:Y:S02]  /*8d50*/  UIADD3 UR4, UPT, UPT, UR4, 0x4, URZ ;  /* 0x0000000404047890 */ /* 0x000fe4000fffe0ff */
[----:B------:R-:W-:-:S09]  /*8d60*/  ULEA UR5, UR5, UR19, 0x1 ;  /* 0x0000001305057291 */ /* 0x000fd2000f8e08ff */
[----:B------:R-:W-:Y:S01]  /*8d70*/  LDS R4, [UR5] ;  /* 0x00000005ff047984 */ /* 0x000fe20008000800 */
[----:B0-----:R-:W-:-:S06]  /*8d80*/  ULEA UR33, UR34, UR33, 0x18 ;  /* 0x0000002122217291 */ /* 0x001fcc000f8ec0ff */
[----:B------:R-:W-:-:S05]  /*8d90*/  LEA R2, R2, UR33, 0x1 ;  /* 0x0000002102027c11 */ /* 0x000fca000f8e08ff */
[----:B------:R-:W0:Y:S04]  /*8da0*/  LDS.U16 R5, [R2] ;  /* 0x0000000002057984 */ /* 0x000e280000000400 */
[----:B------:R-:W2:Y:S01]  /*8db0*/  LDS.U16 R7, [R2+0x4] ;  /* 0x0000040002077984 */ /* 0x000ea20000000400 */
[----:B0-----:R-:W-:Y:S02]  /*8dc0*/  HADD2.F32 R6, -RZ, R5.H0_H0 ;  /* 0x20000005ff067230 */ /* 0x001fe40000004100 */
[--C-:B------:R-:W-:Y:S02]  /*8dd0*/  HADD2.F32 R5, -RZ, R4.reuse.H0_H0 ;  /* 0x20000004ff057230 */ /* 0x100fe40000004100 */
[----:B------:R-:W-:Y:S02]  /*8de0*/  HADD2.F32 R4, -RZ, R4.H1_H1 ;  /* 0x30000004ff047230 */ /* 0x000fe40000004100 */
[----:B--2---:R-:W-:-:S02]  /*8df0*/  HADD2.F32 R7, -RZ, R7.H0_H0 ;  /* 0x20000007ff077230 */ /* 0x004fc40000004100 */
[----:B------:R-:W-:Y:S02]  /*8e00*/  FFMA R5, R6, R5, R27 ;  /* 0x0000000506057223 */ /* 0x000fe4000000001b */
[----:B------:R-:W0:Y:S02]  /*8e10*/  LDS.U16 R6, [R2+0x2] ;  /* 0x0000020002067984 */ /* 0x000e240000000400 */
[----:B0-----:R-:W-:-:S05]  /*8e20*/  HADD2.F32 R6, -RZ, R6.H0_H0 ;  /* 0x20000006ff067230 */ /* 0x001fca0000004100 */
[----:B------:R-:W-:Y:S02]  /*8e30*/  FFMA R6, R6, R4, R5 ;  /* 0x0000000406067223 */ /* 0x000fe40000000005 */
[----:B------:R-:W0:Y:S04]  /*8e40*/  LDS R4, [UR5+0x4] ;  /* 0x00000405ff047984 */ /* 0x000e280008000800 */
[----:B------:R-:W2:Y:S01]  /*8e50*/  LDS.U16 R5, [R2+0x6] ;  /* 0x0000060002057984 */ /* 0x000ea20000000400 */
[----:B0-----:R-:W-:-:S05]  /*8e60*/  HADD2.F32 R27, -RZ, R4.H0_H0 ;  /* 0x20000004ff1b7230 */ /* 0x001fca0000004100 */
[----:B------:R-:W-:Y:S01]  /*8e70*/  FFMA R27, R7, R27, R6 ;  /* 0x0000001b071b7223 */ /* 0x000fe20000000006 */
[----:B------:R-:W-:Y:S02]  /*8e80*/  HADD2.F32 R6, -RZ, R4.H1_H1 ;  /* 0x30000004ff067230 */ /* 0x000fe40000004100 */
[----:B--2---:R-:W-:-:S05]  /*8e90*/  HADD2.F32 R4, -RZ, R5.H0_H0 ;  /* 0x20000005ff047230 */ /* 0x004fca0000004100 */
[----:B------:R-:W-:-:S07]  /*8ea0*/  FFMA R27, R4, R6, R27 ;  /* 0x00000006041b7223 */ /* 0x000fce000000001b */
.L_x_114:
[----:B------:R-:W-:Y:S05]  /*8eb0*/  BRA.U !UP3, `(.L_x_113) ;  /* 0x000000010b847547 */ /* 0x000fea000b800000 */
[----:B------:R-:W-:Y:S02]  /*8ec0*/  UISETP.NE.AND UP2, UPT, UR31, URZ, UPT ;  /* 0x000000ff1f00728c */ /* 0x000fe4000bf45270 */
[----:B------:R-:W-:-:S07]  /*8ed0*/  UISETP.NE.AND UP3, UPT, UR28, URZ, UPT ;  /* 0x000000ff1c00728c */ /* 0x000fce000bf65270 */
[----:B------:R-:W-:Y:S05]  /*8ee0*/  BRA.U !UP2, `(.L_x_115) ;  /* 0x000000010a447547 */ /* 0x000fea000b800000 */
[----:B------:R-:W0:Y:S01]  /*8ef0*/  S2UR UR33, SR_CgaCtaId ;  /* 0x00000000002179c3 */ /* 0x000e220000008800 */
[----:B------:R-:W-:Y:S01]  /*8f00*/  UMOV UR5, 0x400 ;  /* 0x0000040000057882 */ /* 0x000fe20000000000 */
[----:B------:R-:W-:Y:S02]  /*8f10*/  UIADD3 UR34, UPT, UPT, UR17, UR4, URZ ;  /* 0x0000000411227290 */ /* 0x000fe4000fffe0ff */
[----:B------:R-:W-:Y:S01]  /*8f20*/  IADD3 R2, PT, PT, R0, UR4, RZ ;  /* 0x0000000400027c10 */ /* 0x000fe2000fffe0ff */
[----:B------:R-:W-:Y:S02]  /*8f30*/  UIADD3 UR4, UPT, UPT, UR4, 0x2, URZ ;  /* 0x0000000204047890 */ /* 0x000fe4000fffe0ff */
[----:B------:R-:W-:Y:S02]  /*8f40*/  ULEA UR34, UR34, UR19, 0x1 ;  /* 0x0000001322227291 */ /* 0x000fe4000f8e08ff */
[----:B0-----:R-:W-:-:S06]  /*8f50*/  ULEA UR5, UR33, UR5, 0x18 ;  /* 0x0000000521057291 */ /* 0x001fcc000f8ec0ff */
[----:B------:R-:W-:Y:S02]  /*8f60*/  LEA R4, R2, UR5, 0x1 ;  /* 0x0000000502047c11 */ /* 0x000fe4000f8e08ff */
[----:B------:R-:W-:Y:S04]  /*8f70*/  LDS R2, [UR34] ;  /* 0x00000022ff027984 */ /* 0x000fe80008000800 */
[----:B------:R-:W0:Y:S02]  /*8f80*/  LDS.U16 R5, [R4] ;  /* 0x0000000004057984 */ /* 0x000e240000000400 */
[----:B0-----:R-:W-:Y:S02]  /*8f90*/  HADD2.F32 R6, -RZ, R5.H0_H0 ;  /* 0x20000005ff067230 */ /* 0x001fe40000004100 */
[----:B------:R-:W-:-:S02]  /*8fa0*/  HADD2.F32 R5, -RZ, R2.H0_H0 ;  /* 0x20000002ff057230 */ /* 0x000fc40000004100 */
[----:B------:R-:W-:-:S03]  /*8fb0*/  HADD2.F32 R2, -RZ, R2.H1_H1 ;  /* 0x30000002ff027230 */ /* 0x000fc60000004100 */
[----:B------:R-:W-:Y:S02]  /*8fc0*/  FFMA R5, R6, R5, R27 ;  /* 0x0000000506057223 */ /* 0x000fe4000000001b */
[----:B------:R-:W0:Y:S02]  /*8fd0*/  LDS.U16 R6, [R4+0x2] ;  /* 0x0000020004067984 */ /* 0x000e240000000400 */
[----:B0-----:R-:W-:-:S05]  /*8fe0*/  HADD2.F32 R6, -RZ, R6.H0_H0 ;  /* 0x20000006ff067230 */ /* 0x001fca0000004100 */
[----:B------:R-:W-:-:S07]  /*8ff0*/  FFMA R27, R6, R2, R5 ;  /* 0x00000002061b7223 */ /* 0x000fce0000000005 */
.L_x_115:
[----:B------:R-:W-:Y:S05]  /*9000*/  BRA.U !UP3, `(.L_x_113) ;  /* 0x000000010b307547 */ /* 0x000fea000b800000 */
[----:B------:R-:W0:Y:S01]  /*9010*/  S2UR UR34, SR_CgaCtaId ;  /* 0x00000000002279c3 */ /* 0x000e220000008800 */
[----:B------:R-:W-:Y:S02]  /*9020*/  UIADD3 UR5, UPT, UPT, UR17, UR4, URZ ;  /* 0x0000000411057290 */ /* 0x000fe4000fffe0ff */
[----:B------:R-:W-:Y:S01]  /*9030*/  IADD3 R2, PT, PT, R0, UR4, RZ ;  /* 0x0000000400027c10 */ /* 0x000fe2000fffe0ff */
[----:B------:R-:W-:Y:S01]  /*9040*/  UMOV UR33, 0x400 ;  /* 0x0000040000217882 */ /* 0x000fe20000000000 */
[----:B------:R-:W-:-:S09]  /*9050*/  ULEA UR5, UR5, UR19, 0x1 ;  /* 0x0000001305057291 */ /* 0x000fd2000f8e08ff */
[----:B------:R-:W2:Y:S01]  /*9060*/  LDS.U16 R4, [UR5] ;  /* 0x00000005ff047984 */ /* 0x000ea20008000400 */
[----:B0-----:R-:W-:-:S06]  /*9070*/  ULEA UR33, UR34, UR33, 0x18 ;  /* 0x0000002122217291 */ /* 0x001fcc000f8ec0ff */
[----:B------:R-:W-:-:S06]  /*9080*/  LEA R2, R2, UR33, 0x1 ;  /* 0x0000002102027c11 */ /* 0x000fcc000f8e08ff */
[----:B------:R-:W0:Y:S01]  /*9090*/  LDS.U16 R2, [R2] ;  /* 0x0000000002027984 */ /* 0x000e220000000400 */
[----:B--2---:R-:W-:Y:S02]  /*90a0*/  HADD2.F32 R5, -RZ, R4.H0_H0 ;  /* 0x20000004ff057230 */ /* 0x004fe40000004100 */
[----:B0-----:R-:W-:-:S05]  /*90b0*/  HADD2.F32 R4, -RZ, R2.H0_H0 ;  /* 0x20000002ff047230 */ /* 0x001fca0000004100 */
[----:B------:R-:W-:-:S07]  /*90c0*/  FFMA R27, R4, R5, R27 ;  /* 0x00000005041b7223 */ /* 0x000fce000000001b */
.L_x_113:
[----:B------:R-:W0:Y:S02]  /*90d0*/  LDCU UR4, c[0x0][0x3b4] ;  /* 0x00007680ff0477ac */ /* 0x000e240008000800 */
[----:B0-----:R-:W-:-:S05]  /*90e0*/  FMUL R27, R27, UR4 ;  /* 0x000000041b1b7c20 */ /* 0x001fca0008400000 */
[----:B------:R-:W-:-:S07]  /*90f0*/  FMNMX R18, R18, R27, !PT ;  /* 0x0000001b12127209 */ /* 0x000fce0007800000 */
.L_x_110:
[----:B------:R-:W-:Y:S02]  /*9100*/  IADD3 R8, PT, PT, R8, 0xf, RZ ;  /* 0x0000000f08087810 */ /* 0x000fe40007ffe0ff */
[----:B------:R-:W-:Y:S02]  /*9110*/  MOV R29, 0xf149f2ca ;  /* 0xf149f2ca001d7802 */ /* 0x000fe40000000f00 */
[----:B------:R-:W-:-:S13]  /*9120*/  ISETP.GE.AND P2, PT, R8, UR32, PT ;  /* 0x0000002008007c0c */ /* 0x000fda000bf46270 */
[----:B------:R-:W-:Y:S05]  /*9130*/  @P2 BRA `(.L_x_116) ;  /* 0x0000000c00e42947 */ /* 0x000fea0003800000 */
[----:B------:R-:W-:Y:S01]  /*9140*/  UISETP.GE.U32.AND UP2, UPT, UR25, 0x7, UPT ;  /* 0x000000071900788c */ /* 0x000fe2000bf46070 */
[----:B------:R-:W-:Y:S01]  /*9150*/  HFMA2 R29, -RZ, RZ, 0, 0 ;  /* 0x00000000ff1d7431 */ /* 0x000fe200000001ff */
[----:B------:R-:W-:-:S07]  /*9160*/  UMOV UR4, URZ ;  /* 0x000000ff00047c82 */ /* 0x000fce0008000000 */
[----:B------:R-:W-:Y:S05]  /*9170*/  BRA.U !UP2, `(.L_x_117) ;  /* 0x000000010ad47547 */ /* 0x000fea000b800000 */
[----:B------:R-:W0:Y:S01]  /*9180*/  S2UR UR5, SR_CgaCtaId ;  /* 0x00000000000579c3 */ /* 0x000e220000008800 */
[----:B------:R-:W-:Y:S01]  /*9190*/  UMOV UR4, 0x400 ;  /* 0x0000040000047882 */ /* 0x000fe20000000000 */
[----:B------:R-:W-:Y:S01]  /*91a0*/  MOV R29, RZ ;  /* 0x000000ff001d7202 */ /* 0x000fe20000000f00 */
[----:B0-----:R-:W-:-:S03]  /*91b0*/  ULEA UR32, UR5, UR4, 0x18 ;  /* 0x0000000405207291 */ /* 0x001fc6000f8ec0ff */
[----:B------:R-:W-:-:S09]  /*91c0*/  UMOV UR4, URZ ;  /* 0x000000ff00047c82 */ /* 0x000fd20008000000 */
.L_x_118:
[----:B------:R-:W-:Y:S02]  /*91d0*/  UIADD3 UR5, UPT, UPT, UR18, UR4, URZ ;  /* 0x0000000412057290 */ /* 0x000fe4000fffe0ff */
[----:B------:R-:W-:Y:S01]  /*91e0*/  IADD3 R2, PT, PT, R0, UR4, RZ ;  /* 0x0000000400027c10 */ /* 0x000fe2000fffe0ff */
[----:B------:R-:W-:Y:S02]  /*91f0*/  UIADD3 UR4, UPT, UPT, UR4, 0x8, URZ ;  /* 0x0000000804047890 */ /* 0x000fe4000fffe0ff */
[----:B------:R-:W-:Y:S01]  /*9200*/  ULEA UR5, UR5, UR19, 0x1 ;  /* 0x0000001305057291 */ /* 0x000fe2000f8e08ff */
[----:B------:R-:W-:Y:S01]  /*9210*/  LEA R2, R2, UR32, 0x1 ;  /* 0x0000002002027c11 */ /* 0x000fe2000f8e08ff */
[----:B------:R-:W-:-:S04]  /*9220*/  UISETP.NE.AND UP2, UPT, UR4, UR8, UPT ;  /* 0x000000080400728c */ /* 0x000fc8000bf45270 */
[----:B------:R-:W0:Y:S04]  /*9230*/  LDS.U16 R4, [R2] ;  /* 0x0000000002047984 */ /* 0x000e280000000400 */
[----:B------:R-:W2:Y:S04]  /*9240*/  LDS.U16 R5, [UR5] ;  /* 0x00000005ff057984 */ /* 0x000ea80008000400 */
[----:B------:R-:W4:Y:S01]  /*9250*/  LDS.U16 R6, [UR5+0x2] ;  /* 0x00000205ff067984 */ /* 0x000f220008000400 */
[----:B0-----:R-:W-:Y:S02]  /*9260*/  HADD2.F32 R4, -RZ, R4.H0_H0 ;  /* 0x20000004ff047230 */ /* 0x001fe40000004100 */
[----:B--2---:R-:W-:-:S02]  /*9270*/  HADD2.F32 R5, -RZ, R5.H0_H0 ;  /* 0x20000005ff057230 */ /* 0x004fc40000004100 */
[----:B----4-:R-:W-:-:S03]  /*9280*/  HADD2.F32 R6, -RZ, R6.H0_H0 ;  /* 0x20000006ff067230 */ /* 0x010fc60000004100 */
[----:B------:R-:W-:Y:S02]  /*9290*/  FFMA R4, R4, R5, R29 ;  /* 0x0000000504047223 */ /* 0x000fe4000000001d */
[----:B------:R-:W0:Y:S02]  /*92a0*/  LDS.U16 R5, [R2+0x2] ;  /* 0x0000020002057984 */ /* 0x000e240000000400 */
[----:B0-----:R-:W-:-:S05]  /*92b0*/  HADD2.F32 R5, -RZ, R5.H0_H0 ;  /* 0x20000005ff057230 */ /* 0x001fca0000004100 */
        /* <DEDUP_REMOVED lines=30> */
[----:B------:R-:W-:Y:S01]  /*94a0*/  FFMA R29, R5, R6, R4 ;  /* 0x00000006051d7223 */ /* 0x000fe20000000004 */
[----:B------:R-:W-:Y:S06]  /*94b0*/  BRA.U UP2, `(.L_x_118) ;  /* 0xfffffffd02447547 */ /* 0x000fec000b83ffff */
[----:B------:R-:W-:-:S05]  /*94c0*/  UMOV UR4, UR8 ;  /* 0x0000000800047c82 */ /* 0x000fca0008000000 */
.L_x_117:
[----:B------:R-:W-:-:S09]  /*94d0*/  UISETP.NE.AND UP2, UPT, UR26, URZ, UPT ;  /* 0x000000ff1a00728c */ /* 0x000fd2000bf45270 */
[----:B------:R-:W-:Y:S05]  /*94e0*/  BRA.U !UP2, `(.L_x_119) ;  /* 0x000000050a087547 */ /* 0x000fea000b800000 */
[----:B------:R-:W-:Y:S02]  /*94f0*/  UISETP.GE.U32.AND UP2, UPT, UR30, 0x3, UPT ;  /* 0x000000031e00788c */ /* 0x000fe4000bf46070 */
[----:B------:R-:W-:-:S07]  /*9500*/  UISETP.NE.AND UP3, UPT, UR27, URZ, UPT ;  /* 0x000000ff1b00728c */ /* 0x000fce000bf65270 */
[----:B------:R-:W-:Y:S05]  /*9510*/  BRA.U !UP2, `(.L_x_120) ;  /* 0x000000010a707547 */ /* 0x000fea000b800000 */
[----:B------:R-:W0:Y:S01]  /*9520*/  S2UR UR33, SR_CgaCtaId ;  /* 0x00000000002179c3 */ /* 0x000e220000008800 */
[----:B------:R-:W-:Y:S02]  /*9530*/  UIADD3 UR5, UPT, UPT, UR18, UR4, URZ ;  /* 0x0000000412057290 */ /* 0x000fe4000fffe0ff */
[----:B------:R-:W-:Y:S01]  /*9540*/  IADD3 R2, PT, PT, R0, UR4, RZ ;  /* 0x0000000400027c10 */ /* 0x000fe2000fffe0ff */
[----:B------:R-:W-:Y:S01]  /*9550*/  UMOV UR32, 0x400 ;  /* 0x0000040000207882 */ /* 0x000fe20000000000 */
[----:B------:R-:W-:Y:S02]  /*9560*/  UIADD3 UR4, UPT, UPT, UR4, 0x4, URZ ;  /* 0x0000000404047890 */ /* 0x000fe4000fffe0ff */
[----:B------:R-:W-:-:S09]  /*9570*/  ULEA UR5, UR5, UR19, 0x1 ;  /* 0x0000001305057291 */ /* 0x000fd2000f8e08ff */
[----:B------:R-:W2:Y:S04]  /*9580*/  LDS.U16 R5, [UR5] ;  /* 0x00000005ff057984 */ /* 0x000ea80008000400 */
[----:B------:R-:W4:Y:S01]  /*9590*/  LDS.U16 R6, [UR5+0x2] ;  /* 0x00000205ff067984 */ /* 0x000f220008000400 */
[----:B0-----:R-:W-:-:S06]  /*95a0*/  ULEA UR32, UR33, UR32, 0x18 ;  /* 0x0000002021207291 */ /* 0x001fcc000f8ec0ff */
[----:B------:R-:W-:-:S05]  /*95b0*/  LEA R2, R2, UR32, 0x1 ;  /* 0x0000002002027c11 */ /* 0x000fca000f8e08ff */
[----:B------:R-:W0:Y:S01]  /*95c0*/  LDS.U16 R4, [R2] ;  /* 0x0000000002047984 */ /* 0x000e220000000400 */
[----:B--2---:R-:W-:Y:S02]  /*95d0*/  HADD2.F32 R5, -RZ, R5.H0_H0 ;  /* 0x20000005ff057230 */ /* 0x004fe40000004100 */
[----:B----4-:R-:W-:Y:S02]  /*95e0*/  HADD2.F32 R6, -RZ, R6.H0_H0 ;  /* 0x20000006ff067230 */ /* 0x010fe40000004100 */
[----:B0-----:R-:W-:-:S05]  /*95f0*/  HADD2.F32 R4, -RZ, R4.H0_H0 ;  /* 0x20000004ff047230 */ /* 0x001fca0000004100 */
[----:B------:R-:W-:Y:S02]  /*9600*/  FFMA R4, R4, R5, R29 ;  /* 0x0000000504047223 */ /* 0x000fe4000000001d */
[----:B------:R-:W0:Y:S02]  /*9610*/  LDS.U16 R5, [R2+0x2] ;  /* 0x0000020002057984 */ /* 0x000e240000000400 */
[----:B0-----:R-:W-:-:S05]  /*9620*/  HADD2.F32 R5, -RZ, R5.H0_H0 ;  /* 0x20000005ff057230 */ /* 0x001fca0000004100 */
[----:B------:R-:W-:Y:S02]  /*9630*/  FFMA R4, R5, R6, R4 ;  /* 0x0000000605047223 */ /* 0x000fe40000000004 */
[----:B------:R-:W0:Y:S04]  /*9640*/  LDS.U16 R6, [UR5+0x4] ;  /* 0x00000405ff067984 */ /* 0x000e280008000400 */
[----:B------:R-:W2:Y:S01]  /*9650*/  LDS.U16 R5, [R2+0x4] ;  /* 0x0000040002057984 */ /* 0x000ea20000000400 */
[----:B0-----:R-:W-:Y:S02]  /*9660*/  HADD2.F32 R6, -RZ, R6.H0_H0 ;  /* 0x20000006ff067230 */ /* 0x001fe40000004100 */
[----:B--2---:R-:W-:-:S05]  /*9670*/  HADD2.F32 R5, -RZ, R5.H0_H0 ;  /* 0x20000005ff057230 */ /* 0x004fca0000004100 */
[----:B------:R-:W-:Y:S02]  /*9680*/  FFMA R4, R5, R6, R4 ;  /* 0x0000000605047223 */ /* 0x000fe40000000004 */
[----:B------:R-:W0:Y:S04]  /*9690*/  LDS.U16 R6, [UR5+0x6] ;  /* 0x00000605ff067984 */ /* 0x000e280008000400 */
[----:B------:R-:W2:Y:S01]  /*96a0*/  LDS.U16 R5, [R2+0x6] ;  /* 0x0000060002057984 */ /* 0x000ea20000000400 */
[----:B0-----:R-:W-:Y:S02]  /*96b0*/  HADD2.F32 R6, -RZ, R6.H0_H0 ;  /* 0x20000006ff067230 */ /* 0x001fe40000004100 */
[----:B--2---:R-:W-:-:S05]  /*96c0*/  HADD2.F32 R5, -RZ, R5.H0_H0 ;  /* 0x20000005ff057230 */ /* 0x004fca0000004100 */
[----:B------:R-:W-:-:S07]  /*96d0*/  FFMA R29, R5, R6, R4 ;  /* 0x00000006051d7223 */ /* 0x000fce0000000004 */
.L_x_120:
[----:B------:R-:W-:Y:S05]  /*96e0*/  BRA.U !UP3, `(.L_x_119) ;  /* 0x000000010b887547 */ /* 0x000fea000b800000 */
[----:B------:R-:W-:Y:S02]  /*96f0*/  UISETP.NE.AND UP2, UPT, UR31, URZ, UPT ;  /* 0x000000ff1f00728c */ /* 0x000fe4000bf45270 */
        /* <DEDUP_REMOVED lines=19> */
[----:B------:R-:W-:-:S07]  /*9830*/  FFMA R29, R5, R6, R4 ;  /* 0x00000006051d7223 */ /* 0x000fce0000000004 */
.L_x_121:
        /* <DEDUP_REMOVED lines=13> */
.L_x_119:
[----:B------:R-:W0:Y:S02]  /*9910*/  LDCU UR4, c[0x0][0x3b4] ;  /* 0x00007680ff0477ac */ /* 0x000e240008000800 */
[----:B0-----:R-:W-:-:S05]  /*9920*/  FMUL R29, R29, UR4 ;  /* 0x000000041d1d7c20 */ /* 0x001fca0008400000 */
[----:B------:R-:W-:Y:S01]  /*9930*/  FMNMX R18, R18, R29, !PT ;  /* 0x0000001d12127209 */ /* 0x000fe20007800000 */
[----:B------:R-:W-:Y:S06]  /*9940*/  BRA `(.L_x_116) ;  /* 0x0000000400e07947 */ /* 0x000fec0003800000 */
.L_x_25:
[----:B------:R-:W0:Y:S01]  /*9950*/  LDCU UR4, c[0x0][0x3a4] ;  /* 0x00007480ff0477ac */ /* 0x000e220008000800 */
[C---:B------:R-:W-:Y:S02]  /*9960*/  IADD3 R2, PT, PT, R8.reuse, 0x1, RZ ;  /* 0x0000000108027810 */ /* 0x040fe40007ffe0ff */
[C---:B------:R-:W-:Y:S01]  /*9970*/  IADD3 R4, PT, PT, R8.reuse, 0x3, RZ ;  /* 0x0000000308047810 */ /* 0x040fe20007ffe0ff */
[----:B------:R-:W1:Y:S01]  /*9980*/  LDCU UR5, c[0x0][0x3b4] ;  /* 0x00007680ff0577ac */ /* 0x000e620008000800 */
[C---:B------:R-:W-:Y:S02]  /*9990*/  IADD3 R6, PT, PT, R8.reuse, 0x4, RZ ;  /* 0x0000000408067810 */ /* 0x040fe40007ffe0ff */
[----:B------:R-:W-:Y:S02]  /*99a0*/  IADD3 R7, PT, PT, R8, 0x5, RZ ;  /* 0x0000000508077810 */ /* 0x000fe40007ffe0ff */
[----:B0-----:R-:W-:Y:S02]  /*99b0*/  ISETP.GE.AND P2, PT, R2, UR4, PT ;  /* 0x0000000402007c0c */ /* 0x001fe4000bf46270 */
[----:B------:R-:W-:-:S02]  /*99c0*/  IADD3 R2, PT, PT, R8, 0x2, RZ ;  /* 0x0000000208027810 */ /* 0x000fc40007ffe0ff */
[----:B------:R-:W-:Y:S02]  /*99d0*/  ISETP.GE.AND P4, PT, R4, UR4, PT ;  /* 0x0000000404007c0c */ /* 0x000fe4000bf86270 */
[----:B------:R-:W-:Y:S01]  /*99e0*/  ISETP.GE.AND P3, PT, R2, UR4, PT ;  /* 0x0000000402007c0c */ /* 0x000fe2000bf66270 */
[----:B-1----:R-:W-:Y:S01]  /*99f0*/  FMUL R2, RZ, UR5 ;  /* 0x00000005ff027c20 */ /* 0x002fe20008400000 */
[----:B------:R-:W-:Y:S02]  /*9a00*/  ISETP.GE.AND P6, PT, R8, UR4, PT ;  /* 0x0000000408007c0c */ /* 0x000fe4000bfc6270 */
[----:B------:R-:W-:Y:S02]  /*9a10*/  ISETP.GE.AND P5, PT, R6, UR4, PT ;  /* 0x0000000406007c0c */ /* 0x000fe4000bfa6270 */
[----:B------:R-:W-:Y:S02]  /*9a20*/  FMNMX R5, R2, -1.00000001504746621988e+30, !PT ;  /* 0xf149f2ca02057809 */ /* 0x000fe40007800000 */
[----:B------:R-:W-:-:S02]  /*9a30*/  @P2 MOV R4, 0xf149f2ca ;  /* 0xf149f2ca00042802 */ /* 0x000fc40000000f00 */
[----:B------:R-:W-:Y:S02]  /*9a40*/  FSEL R10, R2, -1.00000001504746621988e+30, !P6 ;  /* 0xf149f2ca020a7808 */ /* 0x000fe40007000000 */
[----:B------:R-:W-:Y:S01]  /*9a50*/  FSEL R5, R5, -1.00000001504746621988e+30, !P6 ;  /* 0xf149f2ca05057808 */ /* 0x000fe20007000000 */
[----:B------:R0:W-:Y:S01]  /*9a60*/  @P2 STL [R1+0x204], R4 ;  /* 0x0002040401002387 */ /* 0x0001e20000100800 */
[----:B------:R-:W-:Y:S02]  /*9a70*/  ISETP.GE.AND P6, PT, R7, UR4, PT ;  /* 0x0000000407007c0c */ /* 0x000fe4000bfc6270 */
[----:B------:R-:W-:Y:S01]  /*9a80*/  IADD3 R7, PT, PT, R8, 0x6, RZ ;  /* 0x0000000608077810 */ /* 0x000fe20007ffe0ff */
[----:B------:R-:W-:Y:S01]  /*9a90*/  @!P2 STL [R1+0x204], R2 ;  /* 0x000204020100a387 */ /* 0x000fe20000100800 */
[----:B------:R-:W-:Y:S02]  /*9aa0*/  @P2 MOV R17, 0xf149f2ca ;  /* 0xf149f2ca00112802 */ /* 0x000fe40000000f00 */
[----:B------:R-:W-:Y:S01]  /*9ab0*/  @P3 MOV R6, 0xf149f2ca ;  /* 0xf149f2ca00063802 */ /* 0x000fe20000000f00 */
[----:B------:R-:W-:Y:S01]  /*9ac0*/  STL [R1+0x200], R10 ;  /* 0x0002000a01007387 */ /* 0x000fe20000100800 */
[----:B------:R-:W-:-:S02]  /*9ad0*/  @!P2 FMNMX R5, R2, R5, !PT ;  /* 0x000000050205a209 */ /* 0x000fc40007800000 */
[----:B------:R-:W-:Y:S01]  /*9ae0*/  @!P2 MOV R17, R2 ;  /* 0x000000020011a202 */ /* 0x000fe20000000f00 */
[----:B------:R1:W-:Y:S01]  /*9af0*/  @P3 STL [R1+0x208], R6 ;  /* 0x0002080601003387 */ /* 0x0003e20000100800 */
[----:B------:R-:W-:Y:S02]  /*9b00*/  ISETP.GE.AND P2, PT, R7, UR4, PT ;  /* 0x0000000407007c0c */ /* 0x000fe4000bf46270 */
[----:B------:R-:W-:Y:S01]  /*9b10*/  IADD3 R7, PT, PT, R8, 0x7, RZ ;  /* 0x0000000708077810 */ /* 0x000fe20007ffe0ff */
[----:B------:R-:W-:Y:S01]  /*9b20*/  @!P3 STL [R1+0x208], R2 ;  /* 0x000208020100b387 */ /* 0x000fe20000100800 */
[----:B------:R-:W-:Y:S02]  /*9b30*/  @P3 MOV R15, 0xf149f2ca ;  /* 0xf149f2ca000f3802 */ /* 0x000fe40000000f00 */
[----:B0-----:R-:W-:Y:S02]  /*9b40*/  @P4 MOV R4, 0xf149f2ca ;  /* 0xf149f2ca00044802 */ /* 0x001fe40000000f00 */
[----:B------:R-:W-:-:S02]  /*9b50*/  @!P3 FMNMX R5, R2, R5, !PT ;  /* 0x000000050205b209 */ /* 0x000fc40007800000 */
[----:B------:R-:W-:Y:S01]  /*9b60*/  @!P3 MOV R15, R2 ;  /* 0x00000002000fb202 */ /* 0x000fe20000000f00 */
[----:B------:R0:W-:Y:S01]  /*9b70*/  @P4 STL [R1+0x20c], R4 ;  /* 0x00020c0401004387 */ /* 0x0001e20000100800 */
[----:B------:R-:W-:Y:S02]  /*9b80*/  ISETP.GE.AND P3, PT, R7, UR4, PT ;  /* 0x0000000407007c0c */ /* 0x000fe4000bf66270 */
[----:B------:R-:W-:Y:S01]  /*9b90*/  IADD3 R7, PT, PT, R8, 0x8, RZ ;  /* 0x0000000808077810 */ /* 0x000fe20007ffe0ff */
[----:B------:R-:W-:Y:S01]  /*9ba0*/  @!P4 STL [R1+0x20c], R2 ;  /* 0x00020c020100c387 */ /* 0x000fe20000100800 */
[----:B------:R-:W-:Y:S02]  /*9bb0*/  @P4 MOV R11, 0xf149f2ca ;  /* 0xf149f2ca000b4802 */ /* 0x000fe40000000f00 */
[----:B-1----:R-:W-:Y:S02]  /*9bc0*/  @P5 MOV R6, 0xf149f2ca ;  /* 0xf149f2ca00065802 */ /* 0x002fe40000000f00 */
        /* <DEDUP_REMOVED lines=33> */
[-C--:B------:R-:W-:Y:S01]  /*9de0*/  @!P3 MOV R9, R2.reuse ;  /* 0x000000020009b202 */ /* 0x080fe20000000f00 */
[----:B------:R-:W-:Y:S01]  /*9df0*/  @P4 STL [R1+0x220], R6 ;  /* 0x0002200601004387 */ /* 0x000fe20000100800 */
[----:B------:R-:W-:Y:S02]  /*9e00*/  ISETP.GE.AND P3, PT, R7, UR4, PT ;  /* 0x0000000407007c0c */ /* 0x000fe4000bf66270 */
[----:B------:R-:W-:Y:S01]  /*9e10*/  IADD3 R7, PT, PT, R8, 0xd, RZ ;  /* 0x0000000d08077810 */ /* 0x000fe20007ffe0ff */
[----:B------:R-:W-:Y:S01]  /*9e20*/  @!P4 STL [R1+0x220], R2 ;  /* 0x000220020100c387 */ /* 0x000fe20000100800 */
[----:B------:R-:W-:Y:S02]  /*9e30*/  @P4 MOV R26, 0xf149f2ca ;  /* 0xf149f2ca001a4802 */ /* 0x000fe40000000f00 */
[----:B------:R-:W-:Y:S02]  /*9e40*/  @!P4 FMNMX R5, R2, R5, !PT ;  /* 0x000000050205c209 */ /* 0x000fe40007800000 */
[----:B------:R-:W-:-:S02]  /*9e50*/  @!P4 MOV R26, R2 ;  /* 0x00000002001ac202 */ /* 0x000fc40000000f00 */
[----:B------:R-:W-:Y:S02]  /*9e60*/  ISETP.GE.AND P4, PT, R7, UR4, PT ;  /* 0x0000000407007c0c */ /* 0x000fe4000bf86270 */
[----:B0-----:R-:W-:Y:S02]  /*9e70*/  @P5 MOV R4, 0xf149f2ca ;  /* 0xf149f2ca00045802 */ /* 0x001fe40000000f00 */
[----:B------:R-:W-:Y:S02]  /*9e80*/  IADD3 R7, PT, PT, R8, 0xe, RZ ;  /* 0x0000000e08077810 */ /* 0x000fe40007ffe0ff */
[----:B------:R-:W-:Y:S01]  /*9e90*/  @P5 MOV R12, 0xf149f2ca ;  /* 0xf149f2ca000c5802 */ /* 0x000fe20000000f00 */
[----:B------:R0:W-:Y:S01]  /*9ea0*/  @P5 STL [R1+0x224], R4 ;  /* 0x0002240401005387 */ /* 0x0001e20000100800 */
[----:B------:R-:W-:Y:S02]  /*9eb0*/  @!P5 FMNMX R5, R2, R5, !PT ;  /* 0x000000050205d209 */ /* 0x000fe40007800000 */
[----:B------:R-:W-:Y:S01]  /*9ec0*/  @!P5 MOV R12, R2 ;  /* 0x00000002000cd202 */ /* 0x000fe20000000f00 */
[----:B------:R2:W-:Y:S01]  /*9ed0*/  @!P5 STL [R1+0x224], R2 ;  /* 0x000224020100d387 */ /* 0x0005e20000100800 */
[----:B------:R-:W-:-:S02]  /*9ee0*/  ISETP.GE.AND P5, PT, R7, UR4, PT ;  /* 0x0000000407007c0c */ /* 0x000fc4000bfa6270 */
[----:B------:R-:W-:Y:S02]  /*9ef0*/  IADD3 R7, PT, PT, R8, 0xf, RZ ;  /* 0x0000000f08077810 */ /* 0x000fe40007ffe0ff */
[----:B------:R-:W-:Y:S02]  /*9f00*/  @P3 MOV R8, 0xf149f2ca ;  /* 0xf149f2ca00083802 */ /* 0x000fe40000000f00 */
[----:B0-----:R-:W-:Y:S02]  /*9f10*/  @P2 MOV R4, 0xf149f2ca ;  /* 0xf149f2ca00042802 */ /* 0x001fe40000000f00 */
[----:B------:R-:W-:Y:S01]  /*9f20*/  @P4 MOV R16, 0xf149f2ca ;  /* 0xf149f2ca00104802 */ /* 0x000fe20000000f00 */
[----:B------:R2:W-:Y:S01]  /*9f30*/  @P3 STL [R1+0x230], R8 ;  /* 0x0002300801003387 */ /* 0x0005e20000100800 */
[----:B------:R-:W-:Y:S02]  /*9f40*/  @P6 MOV R6, 0xf149f2ca ;  /* 0xf149f2ca00066802 */ /* 0x000fe40000000f00 */
[----:B------:R-:W-:Y:S01]  /*9f50*/  @!P6 FMNMX R5, R2, R5, !PT ;  /* 0x000000050205e209 */ /* 0x000fe20007800000 */
[----:B------:R2:W-:Y:S01]  /*9f60*/  @P2 STL [R1+0x22c], R4 ;  /* 0x00022c0401002387 */ /* 0x0005e20000100800 */
[----:B------:R-:W-:-:S02]  /*9f70*/  @P6 MOV R23, 0xf149f2ca ;  /* 0xf149f2ca00176802 */ /* 0x000fc40000000f00 */
[C---:B------:R-:W-:Y:S01]  /*9f80*/  @!P2 FMNMX R5, R2.reuse, R5, !PT ;  /* 0x000000050205a209 */ /* 0x040fe20007800000 */
[----:B------:R2:W-:Y:S01]  /*9f90*/  @P4 STL [R1+0x234], R16 ;  /* 0x0002341001004387 */ /* 0x0005e20000100800 */
[----:B------:R-:W-:Y:S02]  /*9fa0*/  @!P6 MOV R23, R2 ;  /* 0x000000020017e202 */ /* 0x000fe40000000f00 */
[C---:B------:R-:W-:Y:S01]  /*9fb0*/  @!P3 FMNMX R5, R2.reuse, R5, !PT ;  /* 0x000000050205b209 */ /* 0x040fe20007800000 */
[----:B------:R2:W-:Y:S01]  /*9fc0*/  @!P2 STL [R1+0x22c], R2 ;  /* 0x00022c020100a387 */ /* 0x0005e20000100800 */
[----:B------:R-:W-:Y:S02]  /*9fd0*/  @P2 MOV R13, 0xf149f2ca ;  /* 0xf149f2ca000d2802 */ /* 0x000fe40000000f00 */
[----:B------:R-:W-:Y:S01]  /*9fe0*/  @!P4 FMNMX R5, R2, R5, !PT ;  /* 0x000000050205c209 */ /* 0x000fe20007800000 */
[----:B------:R2:W-:Y:S01]  /*9ff0*/  @!P3 STL [R1+0x230], R2 ;  /* 0x000230020100b387 */ /* 0x0005e20000100800 */
[----:B------:R-:W-:-:S02]  /*a000*/  @P3 MOV R24, 0xf149f2ca ;  /* 0xf149f2ca00183802 */ /* 0x000fc40000000f00 */
[C---:B------:R-:W-:Y:S01]  /*a010*/  @!P5 FMNMX R5, R2.reuse, R5, !PT ;  /* 0x000000050205d209 */ /* 0x040fe20007800000 */
[----:B------:R2:W-:Y:S01]  /*a020*/  @!P4 STL [R1+0x234], R2 ;  /* 0x000234020100c387 */ /* 0x0005e20000100800 */
[----:B------:R-:W-:Y:S02]  /*a030*/  FSEL R27, R2, -1.00000001504746621988e+30, !P5 ;  /* 0xf149f2ca021b7808 */ /* 0x000fe40006800000 */
[-C--:B------:R-:W-:Y:S01]  /*a040*/  @!P2 MOV R13, R2.reuse ;  /* 0x00000002000da202 */ /* 0x080fe20000000f00 */
[----:B------:R2:W-:Y:S01]  /*a050*/  @P6 STL [R1+0x228], R6 ;  /* 0x0002280601006387 */ /* 0x0005e20000100800 */
[-C--:B------:R-:W-:Y:S02]  /*a060*/  @!P3 MOV R24, R2.reuse ;  /* 0x000000020018b202 */ /* 0x080fe40000000f00 */
[----:B------:R-:W-:Y:S01]  /*a070*/  @!P4 MOV R16, R2 ;  /* 0x000000020010c202 */ /* 0x000fe20000000f00 */
[----:B------:R2:W-:Y:S01]  /*a080*/  @!P6 STL [R1+0x228], R2 ;  /* 0x000228020100e387 */ /* 0x0005e20000100800 */
[----:B------:R-:W-:-:S04]  /*a090*/  ISETP.GE.AND P6, PT, R7, UR4, PT ;  /* 0x0000000407007c0c */ /* 0x000fc8000bfc6270 */
[----:B------:R-:W-:-:S09]  /*a0a0*/  FSEL R29, R2, -1.00000001504746621988e+30, !P6 ;  /* 0xf149f2ca021d7808 */ /* 0x000fd20007000000 */
[----:B------:R-:W-:-:S04]  /*a0b0*/  @!P6 FMNMX R5, R2, R5, !PT ;  /* 0x000000050205e209 */ /* 0x000fc80007800000 */
[----:B--2---:R-:W-:-:S07]  /*a0c0*/  MOV R18, R5 ;  /* 0x0000000500127202 */ /* 0x004fce0000000f00 */
.L_x_116:
[----:B------:R-:W-:Y:S01]  /*a0d0*/  FADD R10, -R18, R10 ;  /* 0x0000000a120a7221 */ /* 0x000fe20000000100 */
[--C-:B-1----:R-:W-:Y:S01]  /*a0e0*/  FADD R17, R17, -R18.reuse ;  /* 0x8000001211117221 */ /* 0x102fe20000000000 */
[--C-:B------:R-:W-:Y:S01]  /*a0f0*/  FADD R6, R15, -R18.reuse ;  /* 0x800000120f067221 */ /* 0x100fe20000000000 */
[--C-:B------:R-:W-:Y:S01]  /*a100*/  FADD R7, R11, -R18.reuse ;  /* 0x800000120b077221 */ /* 0x100fe20000000000 */
[----:B------:R-:W-:Y:S01]  /*a110*/  FMUL R4, R10, 1.4426950216293334961 ;  /* 0x3fb8aa3b0a047820 */ /* 0x000fe20000400000 */
[----:B------:R-:W-:Y:S01]  /*a120*/  FMUL R5, R17, 1.4426950216293334961 ;  /* 0x3fb8aa3b11057820 */ /* 0x000fe20000400000 */
[----:B------:R-:W-:Y:S01]  /*a130*/  FMUL R6, R6, 1.4426950216293334961 ;  /* 0x3fb8aa3b06067820 */ /* 0x000fe20000400000 */
[--C-:B------:R-:W-:Y:S01]  /*a140*/  FADD R8, R28, -R18.reuse ;  /* 0x800000121c087221 */ /* 0x100fe20000000000 */
[----:B------:R-:W-:Y:S01]  /*a150*/  FMUL R7, R7, 1.4426950216293334961 ;  /* 0x3fb8aa3b07077820 */ /* 0x000fe20000400000 */
[----:B------:R-:W-:Y:S01]  /*a160*/  FSETP.GEU.AND P4, PT, R4, -126, PT ;  /* 0xc2fc00000400780b */ /* 0x000fe20003f8e000 */
[--C-:B------:R-:W-:Y:S01]  /*a170*/  FADD R2, R14, -R18.reuse ;  /* 0x800000120e027221 */ /* 0x100fe20000000000 */
[----:B------:R-:W-:Y:S01]  /*a180*/  FSETP.GEU.AND P6, PT, R5, -126, PT ;  /* 0xc2fc00000500780b */ /* 0x000fe20003fce000 */
[----:B------:R-:W-:Y:S01]  /*a190*/  FMUL R8, R8, 1.4426950216293334961 ;  /* 0x3fb8aa3b08087820 */ /* 0x000fe20000400000 */
[----:B------:R-:W-:Y:S01]  /*a1a0*/  FSETP.GEU.AND P5, PT, R6, -126, PT ;  /* 0xc2fc00000600780b */ /* 0x000fe20003fae000 */
[----:B------:R-:W-:Y:S01]  /*a1b0*/  FMUL R2, R2, 1.4426950216293334961 ;  /* 0x3fb8aa3b02027820 */ /* 0x000fe20000400000 */
[----:B------:R-:W-:Y:S01]  /*a1c0*/  FSETP.GEU.AND P3, PT, R7, -126, PT ;  /* 0xc2fc00000700780b */ /* 0x000fe20003f6e000 */
[--C-:B------:R-:W-:Y:S01]  /*a1d0*/  FADD R10, R25, -R18.reuse ;  /* 0x80000012190a7221 */ /* 0x100fe20000000000 */
[----:B------:R-:W-:Y:S01]  /*a1e0*/  FSETP.GEU.AND P2, PT, R8, -126, PT ;  /* 0xc2fc00000800780b */ /* 0x000fe20003f4e000 */
[--C-:B------:R-:W-:Y:S01]  /*a1f0*/  FADD R9, R9, -R18.reuse ;  /* 0x8000001209097221 */ /* 0x100fe20000000000 */
[--C-:B------:R-:W-:Y:S01]  /*a200*/  FADD R14, R26, -R18.reuse ;  /* 0x800000121a0e7221 */ /* 0x100fe20000000000 */
[----:B------:R-:W-:Y:S01]  /*a210*/  FMUL R10, R10, 1.4426950216293334961 ;  /* 0x3fb8aa3b0a0a7820 */ /* 0x000fe20000400000 */
[--C-:B------:R-:W-:Y:S01]  /*a220*/  FADD R12, R12, -R18.reuse ;  /* 0x800000120c0c7221 */ /* 0x100fe20000000000 */
[----:B------:R-:W-:Y:S01]  /*a230*/  @!P4 FMUL R4, R4, 0.5 ;  /* 0x3f0000000404c820 */ /* 0x000fe20000400000 */
[----:B------:R-:W-:Y:S01]  /*a240*/  FMUL R11, R9, 1.4426950216293334961 ;  /* 0x3fb8aa3b090b7820 */ /* 0x000fe20000400000 */
[----:B------:R-:W-:Y:S01]  /*a250*/  @!P6 FMUL R5, R5, 0.5 ;  /* 0x3f0000000505e820 */ /* 0x000fe20000400000 */
[--C-:B------:R-:W-:Y:S01]  /*a260*/  FADD R23, R23, -R18.reuse ;  /* 0x8000001217177221 */ /* 0x100fe20000000000 */
[----:B------:R-:W-:Y:S01]  /*a270*/  @!P5 FMUL R6, R6, 0.5 ;  /* 0x3f0000000606d820 */ /* 0x000fe20000400000 */
[----:B------:R-:W-:Y:S01]  /*a280*/  FMUL R14, R14, 1.4426950216293334961 ;  /* 0x3fb8aa3b0e0e7820 */ /* 0x000fe20000400000 */
[----:B------:R-:W0:Y:S01]  /*a290*/  MUFU.EX2 R4, R4 ;  /* 0x0000000400047308 */ /* 0x000e220000000800 */
[----:B------:R-:W-:Y:S01]  /*a2a0*/  @!P3 FMUL R7, R7, 0.5 ;  /* 0x3f0000000707b820 */ /* 0x000fe20000400000 */
[----:B------:R-:W-:Y:S01]  /*a2b0*/  @!P2 FMUL R8, R8, 0.5 ;  /* 0x3f0000000808a820 */ /* 0x000fe20000400000 */
[----:B---3--:R-:W-:Y:S01]  /*a2c0*/  FMUL R15, R12, 1.4426950216293334961 ;  /* 0x3fb8aa3b0c0f7820 */ /* 0x008fe20000400000 */
[--C-:B------:R-:W-:Y:S01]  /*a2d0*/  FADD R13, R13, -R18.reuse ;  /* 0x800000120d0d7221 */ /* 0x100fe20000000000 */
[--C-:B------:R-:W-:Y:S01]  /*a2e0*/  FADD R24, R24, -R18.reuse ;  /* 0x8000001218187221 */ /* 0x100fe20000000000 */
[--C-:B------:R-:W-:Y:S01]  /*a2f0*/  FADD R16, R16, -R18.reuse ;  /* 0x8000001210107221 */ /* 0x100fe20000000000 */
[----:B------:R-:W-:Y:S01]  /*a300*/  FADD R29, R29, -R18 ;  /* 0x800000121d1d7221 */ /* 0x000fe20000000000 */
[----:B------:R-:W1:Y:S01]  /*a310*/  MUFU.EX2 R5, R5 ;  /* 0x0000000500057308 */ /* 0x000e620000000800 */
[----:B------:R-:W-:Y:S01]  /*a320*/  FMUL R25, R13, 1.4426950216293334961 ;  /* 0x3fb8aa3b0d197820 */ /* 0x000fe20000400000 */
[----:B------:R-:W-:Y:S01]  /*a330*/  FMUL R24, R24, 1.4426950216293334961 ;  /* 0x3fb8aa3b18187820 */ /* 0x000fe20000400000 */
[----:B------:R-:W-:-:S05]  /*a340*/  FMUL R17, R16, 1.4426950216293334961 ;  /* 0x3fb8aa3b10117820 */ /* 0x000fca0000400000 */
[----:B------:R-:W2:Y:S01]  /*a350*/  MUFU.EX2 R6, R6 ;  /* 0x0000000600067308 */ /* 0x000ea20000000800 */
[----:B0-----:R-:W-:Y:S01]  /*a360*/  @!P4 FMUL R4, R4, R4 ;  /* 0x000000040404c220 */ /* 0x001fe20000400000 */
[----:B------:R-:W-:-:S03]  /*a370*/  FSETP.GEU.AND P4, PT, R2, -126, PT ;  /* 0xc2fc00000200780b */ /* 0x000fc60003f8e000 */
[----:B------:R-:W-:-:S03]  /*a380*/  FADD R26, RZ, R4 ;  /* 0x00000004ff1a7221 */ /* 0x000fc60000000000 */
[----:B------:R-:W0:Y:S01]  /*a390*/  MUFU.EX2 R7, R7 ;  /* 0x0000000700077308 */ /* 0x000e220000000800 */
[----:B-1----:R-:W-:Y:S01]  /*a3a0*/  @!P6 FMUL R5, R5, R5 ;  /* 0x000000050505e220 */ /* 0x002fe20000400000 */
[----:B------:R-:W-:-:S05]  /*a3b0*/  FSETP.GEU.AND P6, PT, R10, -126, PT ;  /* 0xc2fc00000a00780b */ /* 0x000fca0003fce000 */
[----:B------:R-:W-:Y:S01]  /*a3c0*/  @!P4 FMUL R2, R2, 0.5 ;  /* 0x3f0000000202c820 */ /* 0x000fe20000400000 */
[----:B------:R-:W1:Y:S01]  /*a3d0*/  MUFU.EX2 R8, R8 ;  /* 0x0000000800087308 */ /* 0x000e620000000800 */
[----:B--2---:R-:W-:Y:S01]  /*a3e0*/  @!P5 FMUL R6, R6, R6 ;  /* 0x000000060606d220 */ /* 0x004fe20000400000 */
[----:B------:R-:W-:-:S05]  /*a3f0*/  FSETP.GEU.AND P5, PT, R11, -126, PT ;  /* 0xc2fc00000b00780b */ /* 0x000fca0003fae000 */
[----:B------:R-:W-:Y:S01]  /*a400*/  @!P6 FMUL R10, R10, 0.5 ;  /* 0x3f0000000a0ae820 */ /* 0x000fe20000400000 */
[----:B------:R2:W3:Y:S01]  /*a410*/  MUFU.EX2 R9, R2 ;  /* 0x0000000200097308 */ /* 0x0004e20000000800 */
[----:B0-----:R-:W-:Y:S01]  /*a420*/  @!P3 FMUL R7, R7, R7 ;  /* 0x000000070707b220 */ /* 0x001fe20000400000 */
[----:B------:R-:W-:-:S04]  /*a430*/  FSETP.GEU.AND P3, PT, R14, -126, PT ;  /* 0xc2fc00000e00780b */ /* 0x000fc80003f6e000 */
[----:B------:R0:W-:Y:S01]  /*a440*/  STL.128 [R1+0x200], R4 ;  /* 0x0002000401007387 */ /* 0x0001e20000100c00 */
[----:B------:R-:W-:Y:S01]  /*a450*/  @!P5 FMUL R11, R11, 0.5 ;  /* 0x3f0000000b0bd820 */ /* 0x000fe20000400000 */
[----:B------:R-:W4:Y:S01]  /*a460*/  MUFU.EX2 R10, R10 ;  /* 0x0000000a000a7308 */ /* 0x000f220000000800 */
[----:B--2---:R-:W-:Y:S01]  /*a470*/  FMUL R2, R23, 1.4426950216293334961 ;  /* 0x3fb8aa3b17027820 */ /* 0x004fe20000400000 */
[----:B-1----:R-:W-:Y:S01]  /*a480*/  @!P2 FMUL R8, R8, R8 ;  /* 0x000000080808a220 */ /* 0x002fe20000400000 */
[----:B------:R-:W-:Y:S01]  /*a490*/  FSETP.GEU.AND P2, PT, R15, -126, PT ;  /* 0xc2fc00000f00780b */ /* 0x000fe20003f4e000 */
[----:B------:R-:W-:Y:S01]  /*a4a0*/  FADD R23, R27, -R18 ;  /* 0x800000121b177221 */ /* 0x000fe20000000000 */
[----:B------:R-:W-:Y:S01]  /*a4b0*/  FADD R27, R26, R5 ;  /* 0x000000051a1b7221 */ /* 0x000fe20000000000 */
[----:B------:R-:W-:Y:S01]  /*a4c0*/  FMUL R26, R29, 1.4426950216293334961 ;  /* 0x3fb8aa3b1d1a7820 */ /* 0x000fe20000400000 */
[----:B------:R-:W-:Y:S01]  /*a4d0*/  @!P3 FMUL R14, R14, 0.5 ;  /* 0x3f0000000e0eb820 */ /* 0x000fe20000400000 */
[----:B------:R-:W1:Y:S01]  /*a4e0*/  MUFU.EX2 R11, R11 ;  /* 0x0000000b000b7308 */ /* 0x000e620000000800 */
[----:B---3--:R-:W-:Y:S01]  /*a4f0*/  @!P4 FMUL R9, R9, R9 ;  /* 0x000000090909c220 */ /* 0x008fe20000400000 */
[----:B------:R-:W-:Y:S01]  /*a500*/  FSETP.GEU.AND P4, PT, R2, -126, PT ;  /* 0xc2fc00000200780b */ /* 0x000fe20003f8e000 */
[----:B------:R-:W-:Y:S01]  /*a510*/  FMUL R23, R23, 1.4426950216293334961 ;  /* 0x3fb8aa3b17177820 */ /* 0x000fe20000400000 */
[----:B------:R-:W-:-:S04]  /*a520*/  FADD R28, R27, R6 ;  /* 0x000000061b1c7221 */ /* 0x000fc80000000000 */
[----:B------:R-:W-:Y:S01]  /*a530*/  @!P2 FMUL R15, R15, 0.5 ;  /* 0x3f0000000f0fa820 */ /* 0x000fe20000400000 */
[----:B------:R-:W2:Y:S01]  /*a540*/  MUFU.EX2 R12, R14 ;  /* 0x0000000e000c7308 */ /* 0x000ea20000000800 */
[----:B----4-:R-:W-:Y:S01]  /*a550*/  @!P6 FMUL R10, R10, R10 ;  /* 0x0000000a0a0ae220 */ /* 0x010fe20000400000 */
[----:B------:R-:W-:-:S04]  /*a560*/  FSETP.GEU.AND P6, PT, R25, -126, PT ;  /* 0xc2fc00001900780b */ /* 0x000fc80003fce000 */
[----:B------:R-:W-:Y:S02]  /*a570*/  @!P4 FMUL R2, R2, 0.5 ;  /* 0x3f0000000202c820 */ /* 0x000fe40000400000 */
[----:B------:R-:W3:Y:S01]  /*a580*/  MUFU.EX2 R13, R15 ;  /* 0x0000000f000d7308 */ /* 0x000ee20000000800 */
[----:B-1----:R-:W-:Y:S01]  /*a590*/  @!P5 FMUL R11, R11, R11 ;  /* 0x0000000b0b0bd220 */ /* 0x002fe20000400000 */
[----:B------:R-:W-:-:S04]  /*a5a0*/  FSETP.GEU.AND P5, PT, R24, -126, PT ;  /* 0xc2fc00001800780b */ /* 0x000fc80003fae000 */
[----:B------:R1:W-:Y:S01]  /*a5b0*/  STL.128 [R1+0x210], R8 ;  /* 0x0002100801007387 */ /* 0x0003e20000100c00 */
[----:B------:R-:W-:Y:S01]  /*a5c0*/  @!P6 FMUL R25, R25, 0.5 ;  /* 0x3f0000001919e820 */ /* 0x000fe20000400000 */
[----:B------:R4:W5:Y:S01]  /*a5d0*/  MUFU.EX2 R14, R2 ;  /* 0x00000002000e7308 */ /* 0x0009620000000800 */
[----:B--2---:R-:W-:Y:S01]  /*a5e0*/  @!P3 FMUL R12, R12, R12 ;  /* 0x0000000c0c0cb220 */ /* 0x004fe20000400000 */
[----:B------:R-:W-:-:S05]  /*a5f0*/  FSETP.GEU.AND P3, PT, R17, -126, PT ;  /* 0xc2fc00001100780b */ /* 0x000fca0003f6e000 */
[----:B------:R-:W-:Y:S01]  /*a600*/  @!P5 FMUL R24, R24, 0.5 ;  /* 0x3f0000001818d820 */ /* 0x000fe20000400000 */
[----:B------:R2:W0:Y:S01]  /*a610*/  MUFU.EX2 R15, R25 ;  /* 0x00000019000f7308 */ /* 0x0004220000000800 */
[----:B---3--:R-:W-:Y:S01]  /*a620*/  @!P2 FMUL R13, R13, R13 ;  /* 0x0000000d0d0da220 */ /* 0x008fe20000400000 */
[----:B------:R-:W-:Y:S02]  /*a630*/  FSETP.GEU.AND P2, PT, R23, -126, PT ;  /* 0xc2fc00001700780b */ /* 0x000fe40003f4e000 */
[----:B----4-:R-:W-:-:S03]  /*a640*/  FMNMX R2, R18, R19, !PT ;  /* 0x0000001312027209 */ /* 0x010fc60007800000 */
[----:B------:R-:W-:Y:S01]  /*a650*/  @!P3 FMUL R17, R17, 0.5 ;  /* 0x3f0000001111b820 */ /* 0x000fe20000400000 */
[----:B------:R3:W4:Y:S01]  /*a660*/  MUFU.EX2 R16, R24 ;  /* 0x0000001800107308 */ /* 0x0007220000000800 */
[----:B-----5:R-:W-:Y:S01]  /*a670*/  @!P4 FMUL R14, R14, R14 ;  /* 0x0000000e0e0ec220 */ /* 0x020fe20000400000 */
[----:B------:R-:W-:Y:S01]  /*a680*/  FSETP.GEU.AND P4, PT, R26, -126, PT ;  /* 0xc2fc00001a00780b */ /* 0x000fe20003f8e000 */
[----:B--2---:R-:W-:Y:S01]  /*a690*/  FADD R25, R28, R7 ;  /* 0x000000071c197221 */ /* 0x004fe20000000000 */
[C---:B------:R-:W-:Y:S01]  /*a6a0*/  FADD R28, -R2.reuse, R18 ;  /* 0x00000012021c7221 */ /* 0x040fe20000000100 */
[----:B------:R-:W-:Y:S02]  /*a6b0*/  FADD R18, -R2, R19 ;  /* 0x0000001302127221 */ /* 0x000fe40000000100 */
[----:B------:R-:W-:Y:S01]  /*a6c0*/  @!P2 FMUL R23, R23, 0.5 ;  /* 0x3f0000001717a820 */ /* 0x000fe20000400000 */
[----:B------:R-:W-:Y:S01]  /*a6d0*/  FMUL R28, R28, 1.4426950216293334961 ;  /* 0x3fb8aa3b1c1c7820 */ /* 0x000fe20000400000 */
[----:B---3--:R-:W-:Y:S01]  /*a6e0*/  FADD R24, R25, R8 ;  /* 0x0000000819187221 */ /* 0x008fe20000000000 */
[----:B------:R-:W-:Y:S01]  /*a6f0*/  FMUL R25, R18, 1.4426950216293334961 ;  /* 0x3fb8aa3b12197820 */ /* 0x000fe20000400000 */
[----:B0-----:R-:W-:Y:S01]  /*a700*/  @!P6 FMUL R15, R15, R15 ;  /* 0x0000000f0f0fe220 */ /* 0x001fe20000400000 */
[----:B------:R-:W0:Y:S01]  /*a710*/  MUFU.EX2 R17, R17 ;  /* 0x0000001100117308 */ /* 0x000e220000000800 */
[----:B------:R-:W-:Y:S01]  /*a720*/  FADD R19, R24, R9 ;  /* 0x0000000918137221 */ /* 0x000fe20000000000 */
[----:B------:R-:W-:Y:S01]  /*a730*/  FSETP.GEU.AND P6, PT, R28, -126, PT ;  /* 0xc2fc00001c00780b */ /* 0x000fe20003fce000 */
[----:B------:R-:W-:Y:S01]  /*a740*/  @!P4 FMUL R26, R26, 0.5 ;  /* 0x3f0000001a1ac820 */ /* 0x000fe20000400000 */
[----:B------:R1:W-:Y:S01]  /*a750*/  STL.128 [R1+0x220], R12 ;  /* 0x0002200c01007387 */ /* 0x0003e20000100c00 */
[----:B------:R-:W-:Y:S01]  /*a760*/  FADD R24, R19, R10 ;  /* 0x0000000a13187221 */ /* 0x000fe20000000000 */
[----:B----4-:R-:W-:Y:S01]  /*a770*/  @!P5 FMUL R16, R16, R16 ;  /* 0x000000101010d220 */ /* 0x010fe20000400000 */
[----:B------:R-:W-:Y:S01]  /*a780*/  FSETP.GEU.AND P5, PT, R25, -126, PT ;  /* 0xc2fc00001900780b */ /* 0x000fe20003fae000 */
[----:B------:R-:W2:Y:S01]  /*a790*/  MUFU.EX2 R18, R23 ;  /* 0x0000001700127308 */ /* 0x000ea20000000800 */
[----:B------:R-:W-:-:S04]  /*a7a0*/  FADD R27, R24, R11 ;  /* 0x0000000b181b7221 */ /* 0x000fc80000000000 */
[----:B------:R-:W-:Y:S02]  /*a7b0*/  FADD R24, R27, R12 ;  /* 0x0000000c1b187221 */ /* 0x000fe40000000000 */
[----:B------:R-:W-:Y:S01]  /*a7c0*/  @!P6 FMUL R28, R28, 0.5 ;  /* 0x3f0000001c1ce820 */ /* 0x000fe20000400000 */
[----:B------:R3:W4:Y:S01]  /*a7d0*/  MUFU.EX2 R19, R26 ;  /* 0x0000001a00137308 */ /* 0x0007220000000800 */
[----:B------:R-:W-:Y:S01]  /*a7e0*/  FADD R27, R24, R13 ;  /* 0x0000000d181b7221 */ /* 0x000fe20000000000 */
[----:B0-----:R-:W-:Y:S02]  /*a7f0*/  @!P3 FMUL R17, R17, R17 ;  /* 0x000000111111b220 */ /* 0x001fe40000400000 */
[----:B------:R-:W-:Y:S01]  /*a800*/  @!P5 FMUL R25, R25, 0.5 ;  /* 0x3f0000001919d820 */ /* 0x000fe20000400000 */
[----:B------:R-:W-:-:S03]  /*a810*/  FADD R24, R27, R14 ;  /* 0x0000000e1b187221 */ /* 0x000fc60000000000 */
[----:B------:R-:W0:Y:S01]  /*a820*/  MUFU.EX2 R23, R28 ;  /* 0x0000001c00177308 */ /* 0x000e220000000800 */
[----:B--2---:R-:W-:Y:S01]  /*a830*/  @!P2 FMUL R18, R18, R18 ;  /* 0x000000121212a220 */ /* 0x004fe20000400000 */
[----:B------:R-:W-:-:S04]  /*a840*/  FADD R27, R24, R15 ;  /* 0x0000000f181b7221 */ /* 0x000fc80000000000 */
[----:B---3--:R-:W-:Y:S02]  /*a850*/  FADD R26, R27, R16 ;  /* 0x000000101b1a7221 */ /* 0x008fe40000000000 */
[----:B------:R-:W2:Y:S01]  /*a860*/  MUFU.EX2 R24, R25 ;  /* 0x0000001900187308 */ /* 0x000ea20000000800 */
[----:B----4-:R-:W-:Y:S01]  /*a870*/  @!P4 FMUL R19, R19, R19 ;  /* 0x000000131313c220 */ /* 0x010fe20000400000 */
[----:B------:R-:W-:-:S04]  /*a880*/  FADD R5, R26, R17 ;  /* 0x000000111a057221 */ /* 0x000fc80000000000 */
[----:B------:R1:W-:Y:S01]  /*a890*/  STL.128 [R1+0x230], R16 ;  /* 0x0002301001007387 */ /* 0x0003e20000100c00 */
[----:B------:R-:W-:Y:S01]  /*a8a0*/  FADD R4, R5, R18 ;  /* 0x0000001205047221 */ /* 0x000fe20000000000 */
[----:B0-----:R-:W-:-:S03]  /*a8b0*/  @!P6 FMUL R23, R23, R23 ;  /* 0x000000171717e220 */ /* 0x001fc60000400000 */
[----:B------:R-:W-:-:S04]  /*a8c0*/  FADD R4, R4, R19 ;  /* 0x0000001304047221 */ /* 0x000fc80000000000 */
[----:B------:R-:W-:Y:S01]  /*a8d0*/  FMUL R5, R4, R23 ;  /* 0x0000001704057220 */ /* 0x000fe20000400000 */
[----:B--2---:R-:W-:-:S04]  /*a8e0*/  @!P5 FMUL R24, R24, R24 ;  /* 0x000000181818d220 */ /* 0x004fc80000400000 */
[----:B------:R-:W-:Y:S01]  /*a8f0*/  FFMA R21, R24, R21, R5 ;  /* 0x0000001518157223 */ /* 0x000fe20000000005 */
[----:B-1----:R-:W-:Y:S06]  /*a900*/  BRA.U !UP1, `(.L_x_122) ;  /* 0x0000001109447547 */ /* 0x002fec000b800000 */
[----:B------:R-:W0:Y:S01]  /*a910*/  LDCU UR5, c[0x0][0x3a8] ;  /* 0x00007500ff0577ac */ /* 0x000e220008000800 */
[----:B------:R-:W-:Y:S01]  /*a920*/  UISETP.GE.U32.AND UP1, UPT, UR25, 0xf, UPT ;  /* 0x0000000f1900788c */ /* 0x000fe2000bf26070 */
[----:B------:R-:W-:Y:S01]  /*a930*/  UMOV UR4, URZ ;  /* 0x000000ff00047c82 */ /* 0x000fe20008000000 */
[----:B0-----:R-:W-:-:S07]  /*a940*/  ULOP3.LUT UR34, UR5, 0x7ffffff0, URZ, 0xc0, !UPT ;  /* 0x7ffffff005227892 */ /* 0x001fce000f8ec0ff */
[----:B------:R-:W-:Y:S05]  /*a950*/  BRA.U !UP1, `(.L_x_123) ;  /* 0x0000000109787547 */ /* 0x000fea000b800000 */
[----:B------:R-:W-:-:S05]  /*a960*/  UMOV UR4, URZ ;  /* 0x000000ff00047c82 */ /* 0x000fca0008000000 */
.L_x_124:
[----:B------:R-:W-:-:S09]  /*a970*/  ULEA UR32, UR4, UR20, 0x2 ;  /* 0x0000001404207291 */ /* 0x000fd2000f8e10ff */
[----:B0-----:R-:W2:Y:S04]  /*a980*/  LDL.128 R12, [UR32] ;  /* 0x00000020ff0c7983 */ /* 0x001ea80008100c00 */
[----:B------:R-:W3:Y:S04]  /*a990*/  LDL.128 R16, [UR32+0x10] ;  /* 0x00001020ff107983 */ /* 0x000ee80008100c00 */
[----:B------:R-:W4:Y:S04]  /*a9a0*/  LDL.128 R4, [UR32+0x20] ;  /* 0x00002020ff047983 */ /* 0x000f280008100c00 */
[----:B------:R-:W5:Y:S01]  /*a9b0*/  LDL.128 R8, [UR32+0x30] ;  /* 0x00003020ff087983 */ /* 0x000f620008100c00 */
[----:B------:R-:W-:-:S04]  /*a9c0*/  UIADD3 UR4, UPT, UPT, UR4, 0x10, URZ ;  /* 0x0000001004047890 */ /* 0x000fc8000fffe0ff */
[----:B------:R-:W-:Y:S01]  /*a9d0*/  UISETP.NE.AND UP2, UPT, UR4, UR34, UPT ;  /* 0x000000220400728c */ /* 0x000fe2000bf45270 */
[C---:B--2---:R-:W-:Y:S01]  /*a9e0*/  FMUL R12, R24.reuse, R12 ;  /* 0x0000000c180c7220 */ /* 0x044fe20000400000 */
[C---:B------:R-:W-:Y:S01]  /*a9f0*/  FMUL R13, R24.reuse, R13 ;  /* 0x0000000d180d7220 */ /* 0x040fe20000400000 */
[C---:B------:R-:W-:Y:S01]  /*aa00*/  FMUL R14, R24.reuse, R14 ;  /* 0x0000000e180e7220 */ /* 0x040fe20000400000 */
[C---:B------:R-:W-:Y:S01]  /*aa10*/  FMUL R15, R24.reuse, R15 ;  /* 0x0000000f180f7220 */ /* 0x040fe20000400000 */
[C---:B---3--:R-:W-:Y:S01]  /*aa20*/  FMUL R16, R24.reuse, R16 ;  /* 0x0000001018107220 */ /* 0x048fe20000400000 */
[C---:B------:R-:W-:Y:S01]  /*aa30*/  FMUL R17, R24.reuse, R17 ;  /* 0x0000001118117220 */ /* 0x040fe20000400000 */
[C---:B------:R-:W-:Y:S01]  /*aa40*/  FMUL R18, R24.reuse, R18 ;  /* 0x0000001218127220 */ /* 0x040fe20000400000 */
[C---:B------:R-:W-:Y:S01]  /*aa50*/  FMUL R19, R24.reuse, R19 ;  /* 0x0000001318137220 */ /* 0x040fe20000400000 */
[C---:B----4-:R-:W-:Y:S01]  /*aa60*/  FMUL R4, R24.reuse, R4 ;  /* 0x0000000418047220 */ /* 0x050fe20000400000 */
[C---:B------:R-:W-:Y:S01]  /*aa70*/  FMUL R5, R24.reuse, R5 ;  /* 0x0000000518057220 */ /* 0x040fe20000400000 */
[C---:B------:R-:W-:Y:S01]  /*aa80*/  FMUL R6, R24.reuse, R6 ;  /* 0x0000000618067220 */ /* 0x040fe20000400000 */
[C---:B------:R-:W-:Y:S01]  /*aa90*/  FMUL R7, R24.reuse, R7 ;  /* 0x0000000718077220 */ /* 0x040fe20000400000 */
[C---:B-----5:R-:W-:Y:S01]  /*aaa0*/  FMUL R8, R24.reuse, R8 ;  /* 0x0000000818087220 */ /* 0x060fe20000400000 */
[C---:B------:R-:W-:Y:S01]  /*aab0*/  FMUL R9, R24.reuse, R9 ;  /* 0x0000000918097220 */ /* 0x040fe20000400000 */
[C---:B------:R-:W-:Y:S01]  /*aac0*/  FMUL R10, R24.reuse, R10 ;  /* 0x0000000a180a7220 */ /* 0x040fe20000400000 */
[----:B------:R-:W-:Y:S01]  /*aad0*/  FMUL R11, R24, R11 ;  /* 0x0000000b180b7220 */ /* 0x000fe20000400000 */
[----:B------:R0:W-:Y:S04]  /*aae0*/  STL.128 [UR32], R12 ;  /* 0x0000000cff007987 */ /* 0x0001e80008100c20 */
[----:B------:R0:W-:Y:S04]  /*aaf0*/  STL.128 [UR32+0x10], R16 ;  /* 0x00001010ff007987 */ /* 0x0001e80008100c20 */
[----:B------:R0:W-:Y:S04]  /*ab00*/  STL.128 [UR32+0x20], R4 ;  /* 0x00002004ff007987 */ /* 0x0001e80008100c20 */
[----:B------:R0:W-:Y:S01]  /*ab10*/  STL.128 [UR32+0x30], R8 ;  /* 0x00003008ff007987 */ /* 0x0001e20008100c20 */
[----:B------:R-:W-:Y:S05]  /*ab20*/  BRA.U UP2, `(.L_x_124) ;  /* 0xfffffffd02907547 */ /* 0x000fea000b83ffff */
[----:B------:R-:W-:-:S05]  /*ab30*/  UMOV UR4, UR34 ;  /* 0x0000002200047c82 */ /* 0x000fca0008000000 */
.L_x_123:
[----:B------:R-:W-:-:S04]  /*ab40*/  ULOP3.LUT UR5, UR5, 0xf, URZ, 0xc0, !UPT ;  /* 0x0000000f05057892 */ /* 0x000fc8000f8ec0ff */
[----:B------:R-:W-:Y:S02]  /*ab50*/  UISETP.NE.AND UP2, UPT, UR5, URZ, UPT ;  /* 0x000000ff0500728c */ /* 0x000fe4000bf45270 */
[----:B------:R-:W-:-:S07]  /*ab60*/  UIADD3 UR37, UPT, UPT, UR5, -0x1, URZ ;  /* 0xffffffff05257890 */ /* 0x000fce000fffe0ff */
[----:B------:R-:W-:Y:S05]  /*ab70*/  BRA.U !UP2, `(.L_x_125) ;  /* 0x000000010af47547 */ /* 0x000fea000b800000 */
[----:B------:R-:W-:Y:S02]  /*ab80*/  UISETP.GE.U32.AND UP3, UPT, UR37, 0x7, UPT ;  /* 0x000000072500788c */ /* 0x000fe4000bf66070 */
[----:B------:R-:W-:-:S07]  /*ab90*/  UISETP.NE.AND UP4, UPT, UR26, URZ, UPT ;  /* 0x000000ff1a00728c */ /* 0x000fce000bf85270 */
[----:B------:R-:W-:Y:S05]  /*aba0*/  BRA.U !UP3, `(.L_x_126) ;  /* 0x000000010b687547 */ /* 0x000fea000b800000 */
[----:B------:R-:W-:-:S09]  /*abb0*/  ULEA UR5, UR4, UR20, 0x2 ;  /* 0x0000001404057291 */ /* 0x000fd2000f8e10ff */
[----:B0-----:R-:W2:Y:S04]  /*abc0*/  LDL R7, [UR5+0x4] ;  /* 0x00000405ff077983 */ /* 0x001ea80008100800 */
[----:B------:R-:W3:Y:S04]  /*abd0*/  LDL R11, [UR5+0x8] ;  /* 0x00000805ff0b7983 */ /* 0x000ee80008100800 */
[----:B------:R-:W4:Y:S04]  /*abe0*/  LDL R5, [UR5] ;  /* 0x00000005ff057983 */ /* 0x000f280008100800 */
[----:B------:R-:W5:Y:S04]  /*abf0*/  LDL R13, [UR5+0xc] ;  /* 0x00000c05ff0d7983 */ /* 0x000f680008100800 */
[----:B------:R-:W5:Y:S04]  /*ac00*/  LDL R9, [UR5+0x10] ;  /* 0x00001005ff097983 */ /* 0x000f680008100800 */
[----:B------:R-:W5:Y:S04]  /*ac10*/  LDL R15, [UR5+0x14] ;  /* 0x00001405ff0f7983 */ /* 0x000f680008100800 */
[----:B------:R-:W5:Y:S04]  /*ac20*/  LDL R17, [UR5+0x18] ;  /* 0x00001805ff117983 */ /* 0x000f680008100800 */
[----:B------:R-:W5:Y:S01]  /*ac30*/  LDL R19, [UR5+0x1c] ;  /* 0x00001c05ff137983 */ /* 0x000f620008100800 */
[----:B------:R-:W-:Y:S01]  /*ac40*/  UIADD3 UR4, UPT, UPT, UR4, 0x8, URZ ;  /* 0x0000000804047890 */ /* 0x000fe2000fffe0ff */
[C---:B--2---:R-:W-:Y:S01]  /*ac50*/  FMUL R4, R24.reuse, R7 ;  /* 0x0000000718047220 */ /* 0x044fe20000400000 */
[C---:B---3--:R-:W-:Y:S01]  /*ac60*/  FMUL R6, R24.reuse, R11 ;  /* 0x0000000b18067220 */ /* 0x048fe20000400000 */
[C---:B----4-:R-:W-:Y:S01]  /*ac70*/  FMUL R5, R24.reuse, R5 ;  /* 0x0000000518057220 */ /* 0x050fe20000400000 */
[C---:B-----5:R-:W-:Y:S01]  /*ac80*/  FMUL R7, R24.reuse, R13 ;  /* 0x0000000d18077220 */ /* 0x060fe20000400000 */
[C---:B------:R-:W-:Y:S01]  /*ac90*/  FMUL R9, R24.reuse, R9 ;  /* 0x0000000918097220 */ /* 0x040fe20000400000 */
[C---:B------:R-:W-:Y:S01]  /*aca0*/  FMUL R8, R24.reuse, R15 ;  /* 0x0000000f18087220 */ /* 0x040fe20000400000 */
[C---:B------:R-:W-:Y:S01]  /*acb0*/  FMUL R10, R24.reuse, R17 ;  /* 0x00000011180a7220 */ /* 0x040fe20000400000 */
[----:B------:R-:W-:Y:S01]  /*acc0*/  FMUL R11, R24, R19 ;  /* 0x00000013180b7220 */ /* 0x000fe20000400000 */
[----:B------:R1:W-:Y:S04]  /*acd0*/  STL [UR5], R5 ;  /* 0x00000005ff007987 */ /* 0x0003e80008100805 */
[----:B------:R1:W-:Y:S04]  /*ace0*/  STL [UR5+0x4], R4 ;  /* 0x00000404ff007987 */ /* 0x0003e80008100805 */
[----:B------:R1:W-:Y:S04]  /*acf0*/  STL [UR5+0x8], R6 ;  /* 0x00000806ff007987 */ /* 0x0003e80008100805 */
[----:B------:R1:W-:Y:S04]  /*ad00*/  STL [UR5+0xc], R7 ;  /* 0x00000c07ff007987 */ /* 0x0003e80008100805 */
[----:B------:R1:W-:Y:S04]  /*ad10*/  STL [UR5+0x10], R9 ;  /* 0x00001009ff007987 */ /* 0x0003e80008100805 */
[----:B------:R1:W-:Y:S04]  /*ad20*/  STL [UR5+0x14], R8 ;  /* 0x00001408ff007987 */ /* 0x0003e80008100805 */
[----:B------:R1:W-:Y:S04]  /*ad30*/  STL [UR5+0x18], R10 ;  /* 0x0000180aff007987 */ /* 0x0003e80008100805 */
[----:B------:R1:W-:Y:S02]  /*ad40*/  STL [UR5+0x1c], R11 ;  /* 0x00001c0bff007987 */ /* 0x0003e40008100805 */
.L_x_126:
[----:B------:R-:W-:Y:S05]  /*ad50*/  BRA.U !UP4, `(.L_x_125) ;  /* 0x000000010c7c7547 */ /* 0x000fea000b800000 */
[----:B------:R-:W-:Y:S02]  /*ad60*/  UISETP.GE.U32.AND UP3, UPT, UR30, 0x3, UPT ;  /* 0x000000031e00788c */ /* 0x000fe4000bf66070 */
[----:B------:R-:W-:-:S07]  /*ad70*/  UISETP.NE.AND UP4, UPT, UR27, URZ, UPT ;  /* 0x000000ff1b00728c */ /* 0x000fce000bf85270 */
[----:B------:R-:W-:Y:S05]  /*ad80*/  BRA.U !UP3, `(.L_x_127) ;  /* 0x000000010b387547 */ /* 0x000fea000b800000 */
[----:B------:R-:W-:-:S09]  /*ad90*/  ULEA UR5, UR4, UR20, 0x2 ;  /* 0x0000001404057291 */ /* 0x000fd2000f8e10ff */
[----:B01----:R-:W2:Y:S04]  /*ada0*/  LDL R7, [UR5+0x4] ;  /* 0x00000405ff077983 */ /* 0x003ea80008100800 */
[----:B------:R-:W3:Y:S04]  /*adb0*/  LDL R5, [UR5] ;  /* 0x00000005ff057983 */ /* 0x000ee80008100800 */
[----:B------:R-:W4:Y:S04]  /*adc0*/  LDL R9, [UR5+0x8] ;  /* 0x00000805ff097983 */ /* 0x000f280008100800 */
[----:B------:R-:W5:Y:S01]  /*add0*/  LDL R11, [UR5+0xc] ;  /* 0x00000c05ff0b7983 */ /* 0x000f620008100800 */
[----:B------:R-:W-:Y:S01]  /*ade0*/  UIADD3 UR4, UPT, UPT, UR4, 0x4, URZ ;  /* 0x0000000404047890 */ /* 0x000fe2000fffe0ff */
[C---:B--2---:R-:W-:Y:S01]  /*adf0*/  FMUL R4, R24.reuse, R7 ;  /* 0x0000000718047220 */ /* 0x044fe20000400000 */
[C---:B---3--:R-:W-:Y:S01]  /*ae00*/  FMUL R5, R24.reuse, R5 ;  /* 0x0000000518057220 */ /* 0x048fe20000400000 */
[C---:B----4-:R-:W-:Y:S01]  /*ae10*/  FMUL R6, R24.reuse, R9 ;  /* 0x0000000918067220 */ /* 0x050fe20000400000 */
[----:B-----5:R-:W-:-:S03]  /*ae20*/  FMUL R7, R24, R11 ;  /* 0x0000000b18077220 */ /* 0x020fc60000400000 */
[----:B------:R2:W-:Y:S04]  /*ae30*/  STL [UR5], R5 ;  /* 0x00000005ff007987 */ /* 0x0005e80008100805 */
[----:B------:R2:W-:Y:S04]  /*ae40*/  STL [UR5+0x4], R4 ;  /* 0x00000404ff007987 */ /* 0x0005e80008100805 */
[----:B------:R2:W-:Y:S04]  /*ae50*/  STL [UR5+0x8], R6 ;  /* 0x00000806ff007987 */ /* 0x0005e80008100805 */
[----:B------:R2:W-:Y:S02]  /*ae60*/  STL [UR5+0xc], R7 ;  /* 0x00000c07ff007987 */ /* 0x0005e40008100805 */
.L_x_127:
[----:B------:R-:W-:Y:S05]  /*ae70*/  BRA.U !UP4, `(.L_x_125) ;  /* 0x000000010c347547 */ /* 0x000fea000b800000 */
[----:B------:R-:W-:-:S09]  /*ae80*/  ULEA UR4, UR4, UR20, 0x2 ;  /* 0x0000001404047291 */ /* 0x000fd2000f8e10ff */
[----:B012---:R-:W2:Y:S01]  /*ae90*/  LDL R5, [UR4] ;  /* 0x00000004ff057983 */ /* 0x007ea20008100800 */
[----:B------:R-:W-:Y:S01]  /*aea0*/  UISETP.NE.AND UP3, UPT, UR27, 0x1, UPT ;  /* 0x000000011b00788c */ /* 0x000fe2000bf65270 */
[----:B--2---:R-:W-:-:S05]  /*aeb0*/  FMUL R5, R24, R5 ;  /* 0x0000000518057220 */ /* 0x004fca0000400000 */
[----:B------:R3:W-:Y:S03]  /*aec0*/  STL [UR4], R5 ;  /* 0x00000005ff007987 */ /* 0x0007e60008100804 */
[----:B------:R-:W-:Y:S05]  /*aed0*/  BRA.U !UP3, `(.L_x_125) ;  /* 0x000000010b1c7547 */ /* 0x000fea000b800000 */
[----:B---3--:R-:W2:Y:S02]  /*aee0*/  LDL R5, [UR4+0x4] ;  /* 0x00000404ff057983 */ /* 0x008ea40008100800 */
[----:B--2---:R-:W-:-:S05]  /*aef0*/  FMUL R4, R24, R5 ;  /* 0x0000000518047220 */ /* 0x004fca0000400000 */
[----:B------:R4:W-:Y:S01]  /*af00*/  STL [UR4+0x4], R4 ;  /* 0x00000404ff007987 */ /* 0x0009e20008100804 */
[----:B------:R-:W-:Y:S05]  /*af10*/  BRA.U !UP0, `(.L_x_125) ;  /* 0x00000001080c7547 */ /* 0x000fea000b800000 */
[----:B------:R-:W2:Y:S02]  /*af20*/  LDL R5, [UR4+0x8] ;  /* 0x00000804ff057983 */ /* 0x000ea40008100800 */
[----:B--2---:R-:W-:-:S05]  /*af30*/  FMUL R24, R24, R5 ;  /* 0x0000000518187220 */ /* 0x004fca0000400000 */
[----:B------:R0:W-:Y:S02]  /*af40*/  STL [UR4+0x8], R24 ;  /* 0x00000818ff007987 */ /* 0x0001e40008100804 */
.L_x_125:
[----:B------:R-:W-:-:S05]  /*af50*/  UMOV UR4, URZ ;  /* 0x000000ff00047c82 */ /* 0x000fca0008000000 */
.L_x_133:
[----:B------:R-:W-:-:S09]  /*af60*/  ULEA UR5, UR4, UR29, 0x2 ;  /* 0x0000001d04057291 */ /* 0x000fd2000f8e10ff */
[----:B012-4-:R-:W2:Y:S01]  /*af70*/  LDL R4, [UR5] ;  /* 0x00000005ff047983 */ /* 0x017ea20008100800 */
[----:B------:R-:W-:Y:S02]  /*af80*/  UIMAD UR33, UR21, UR4, URZ ;  /* 0x00000004152172a4 */ /* 0x000fe4000f8e02ff */
[----:B------:R-:W-:Y:S02]  /*af90*/  UIADD3 UR4, UPT, UPT, UR4, 0x1, URZ ;  /* 0x0000000104047890 */ /* 0x000fe4000fffe0ff */
[----:B------:R-:W-:Y:S02]  /*afa0*/  ULEA UR35, UR21, UR19, 0x5 ;  /* 0x0000001315237291 */ /* 0x000fe4000f8e28ff */
[----:B------:R-:W-:Y:S01]  /*afb0*/  UISETP.NE.AND UP3, UPT, UR4, 0x10, UPT ;  /* 0x000000100400788c */ /* 0x000fe2000bf65270 */
[----:B------:R-:W-:Y:S01]  /*afc0*/  UMOV UR5, URZ ;  /* 0x000000ff00057c82 */ /* 0x000fe20008000000 */
[----:B--2---:R-:W-:Y:S01]  /*afd0*/  FMUL R25, R23, R4 ;  /* 0x0000000417197220 */ /* 0x004fe20000400000 */
[----:B------:R-:W-:Y:S08]  /*afe0*/  BRA.U !UP1, `(.L_x_128) ;  /* 0x0000000509007547 */ /* 0x000ff0000b800000 */
[----:B------:R-:W-:-:S05]  /*aff0*/  UMOV UR5, URZ ;  /* 0x000000ff00057c82 */ /* 0x000fca0008000000 */
.L_x_129:
[----:B------:R-:W-:-:S09]  /*b000*/  ULEA UR36, UR5, UR20, 0x2 ;  /* 0x0000001405247291 */ /* 0x000fd2000f8e10ff */
[----:B--2---:R-:W2:Y:S04]  /*b010*/  LDL.128 R12, [UR36] ;  /* 0x00000024ff0c7983 */ /* 0x004ea80008100c00 */
[----:B------:R-:W4:Y:S04]  /*b020*/  LDL.128 R16, [UR36+0x10] ;  /* 0x00001024ff107983 */ /* 0x000f280008100c00 */
[----:B---3--:R-:W3:Y:S01]  /*b030*/  LDL.128 R4, [UR36+0x20] ;  /* 0x00002024ff047983 */ /* 0x008ee20008100c00 */
[----:B------:R-:W-:-:S03]  /*b040*/  UIADD3 UR32, UPT, UPT, UR33, UR5, URZ ;  /* 0x0000000521207290 */ /* 0x000fc6000fffe0ff */
[----:B------:R-:W5:Y:S01]  /*b050*/  LDL.128 R8, [UR36+0x30] ;  /* 0x00003024ff087983 */ /* 0x000f620008100c00 */
[----:B------:R-:W-:-:S09]  /*b060*/  ULEA UR32, UR32, UR35, 0x1 ;  /* 0x0000002320207291 */ /* 0x000fd2000f8e08ff */
[----:B------:R-:W0:Y:S04]  /*b070*/  LDS.U16 R24, [UR32] ;  /* 0x00000020ff187984 */ /* 0x000e280008000400 */
[----:B------:R-:W1:Y:S01]  /*b080*/  LDS.U16 R26, [UR32+0x2] ;  /* 0x00000220ff1a7984 */ /* 0x000e620008000400 */
[----:B0-----:R-:W-:Y:S02]  /*b090*/  HADD2.F32 R24, -RZ, R24.H0_H0 ;  /* 0x20000018ff187230 */ /* 0x001fe40000004100 */
[----:B-1----:R-:W-:-:S03]  /*b0a0*/  HADD2.F32 R26, -RZ, R26.H0_H0 ;  /* 0x2000001aff1a7230 */ /* 0x002fc60000004100 */
[C---:B--2---:R-:W-:Y:S02]  /*b0b0*/  FFMA R12, R25.reuse, R24, R12 ;  /* 0x00000018190c7223 */ /* 0x044fe4000000000c */
[----:B------:R-:W-:Y:S01]  /*b0c0*/  FFMA R13, R25, R26, R13 ;  /* 0x0000001a190d7223 */ /* 0x000fe2000000000d */
[----:B------:R-:W0:Y:S04]  /*b0d0*/  LDS.U16 R24, [UR32+0x4] ;  /* 0x00000420ff187984 */ /* 0x000e280008000400 */
[----:B------:R-:W1:Y:S01]  /*b0e0*/  LDS.U16 R26, [UR32+0x6] ;  /* 0x00000620ff1a7984 */ /* 0x000e620008000400 */
[----:B0-----:R-:W-:Y:S02]  /*b0f0*/  HADD2.F32 R24, -RZ, R24.H0_H0 ;  /* 0x20000018ff187230 */ /* 0x001fe40000004100 */
[----:B-1----:R-:W-:-:S03]  /*b100*/  HADD2.F32 R26, -RZ, R26.H0_H0 ;  /* 0x2000001aff1a7230 */ /* 0x002fc60000004100 */
[C---:B------:R-:W-:Y:S02]  /*b110*/  FFMA R14, R25.reuse, R24, R14 ;  /* 0x00000018190e7223 */ /* 0x040fe4000000000e */
[----:B------:R-:W0:Y:S01]  /*b120*/  LDS.U16 R24, [UR32+0x8] ;  /* 0x00000820ff187984 */ /* 0x000e220008000400 */
[----:B------:R-:W-:-:S03]  /*b130*/  FFMA R15, R25, R26, R15 ;  /* 0x0000001a190f7223 */ /* 0x000fc6000000000f */
[----:B------:R-:W1:Y:S01]  /*b140*/  LDS.U16 R26, [UR32+0xa] ;  /* 0x00000a20ff1a7984 */ /* 0x000e620008000400 */
[----:B0-----:R-:W-:Y:S02]  /*b150*/  HADD2.F32 R24, -RZ, R24.H0_H0 ;  /* 0x20000018ff187230 */ /* 0x001fe40000004100 */
[----:B-1----:R-:W-:-:S03]  /*b160*/  HADD2.F32 R26, -RZ, R26.H0_H0 ;  /* 0x2000001aff1a7230 */ /* 0x002fc60000004100 */
[C---:B----4-:R-:W-:Y:S02]  /*b170*/  FFMA R16, R25.reuse, R24, R16 ;  /* 0x0000001819107223 */ /* 0x050fe40000000010 */
[----:B------:R-:W0:Y:S01]  /*b180*/  LDS.U16 R24, [UR32+0xc] ;  /* 0x00000c20ff187984 */ /* 0x000e220008000400 */
[----:B------:R-:W-:-:S03]  /*b190*/  FFMA R17, R25, R26, R17 ;  /* 0x0000001a19117223 */ /* 0x000fc60000000011 */
        /* <DEDUP_REMOVED lines=9> */
[C---:B---3--:R-:W-:Y:S02]  /*b230*/  FFMA R4, R25.reuse, R24, R4 ;  /* 0x0000001819047223 */ /* 0x048fe40000000004 */
        /* <DEDUP_REMOVED lines=11> */
[C---:B-----5:R-:W-:Y:S02]  /*b2f0*/  FFMA R8, R25.reuse, R24, R8 ;  /* 0x0000001819087223 */ /* 0x060fe40000000008 */
[----:B------:R-:W0:Y:S01]  /*b300*/  LDS.U16 R24, [UR32+0x1c] ;  /* 0x00001c20ff187984 */ /* 0x000e220008000400 */
[----:B------:R-:W-:-:S03]  /*b310*/  FFMA R9, R25, R26, R9 ;  /* 0x0000001a19097223 */ /* 0x000fc60000000009 */
[----:B------:R-:W1:Y:S04]  /*b320*/  LDS.U16 R26, [UR32+0x1e] ;  /* 0x00001e20ff1a7984 */ /* 0x000e680008000400 */
[----:B------:R2:W-:Y:S04]  /*b330*/  STL.128 [UR36], R12 ;  /* 0x0000000cff007987 */ /* 0x0005e80008100c24 */
[----:B------:R2:W-:Y:S04]  /*b340*/  STL.128 [UR36+0x10], R16 ;  /* 0x00001010ff007987 */ /* 0x0005e80008100c24 */
[----:B------:R2:W-:Y:S01]  /*b350*/  STL.128 [UR36+0x20], R4 ;  /* 0x00002004ff007987 */ /* 0x0005e20008100c24 */
[----:B------:R-:W-:-:S04]  /*b360*/  UIADD3 UR5, UPT, UPT, UR5, 0x10, URZ ;  /* 0x0000001005057890 */ /* 0x000fc8000fffe0ff */
[----:B------:R-:W-:Y:S01]  /*b370*/  UISETP.NE.AND UP4, UPT, UR5, UR34, UPT ;  /* 0x000000220500728c */ /* 0x000fe2000bf85270 */
[----:B0-----:R-:W-:Y:S02]  /*b380*/  HADD2.F32 R24, -RZ, R24.H0_H0 ;  /* 0x20000018ff187230 */ /* 0x001fe40000004100 */
[----:B-1----:R-:W-:-:S03]  /*b390*/  HADD2.F32 R26, -RZ, R26.H0_H0 ;  /* 0x2000001aff1a7230 */ /* 0x002fc60000004100 */
[C---:B------:R-:W-:Y:S02]  /*b3a0*/  FFMA R10, R25.reuse, R24, R10 ;  /* 0x00000018190a7223 */ /* 0x040fe4000000000a */
[----:B------:R-:W-:-:S05]  /*b3b0*/  FFMA R11, R25, R26, R11 ;  /* 0x0000001a190b7223 */ /* 0x000fca000000000b */
[----:B------:R2:W-:Y:S01]  /*b3c0*/  STL.128 [UR36+0x30], R8 ;  /* 0x00003008ff007987 */ /* 0x0005e20008100c24 */
[----:B------:R-:W-:Y:S05]  /*b3d0*/  BRA.U UP4, `(.L_x_129) ;  /* 0xfffffffd04087547 */ /* 0x000fea000b83ffff */
[----:B------:R-:W-:-:S05]  /*b3e0*/  UMOV UR5, UR34 ;  /* 0x0000002200057c82 */ /* 0x000fca0008000000 */
.L_x_128:
[----:B------:R-:W-:Y:S05]  /*b3f0*/  BRA.U !UP2, `(.L_x_130) ;  /* 0x000000050a847547 */ /* 0x000fea000b800000 */
[----:B------:R-:W-:Y:S02]  /*b400*/  UISETP.GE.U32.AND UP4, UPT, UR37, 0x7, UPT ;  /* 0x000000072500788c */ /* 0x000fe4000bf86070 */
[----:B------:R-:W-:-:S07]  /*b410*/  UISETP.NE.AND UP5, UPT, UR26, URZ, UPT ;  /* 0x000000ff1a00728c */ /* 0x000fce000bfa5270 */
[----:B------:R-:W-:Y:S05]  /*b420*/  BRA.U !UP4, `(.L_x_131) ;  /* 0x000000010cb07547 */ /* 0x000fea000b800000 */
[----:B------:R-:W-:-:S09]  /*b430*/  ULEA UR36, UR5, UR20, 0x2 ;  /* 0x0000001405247291 */ /* 0x000fd2000f8e10ff */
[----:B--2---:R-:W2:Y:S04]  /*b440*/  LDL R16, [UR36] ;  /* 0x00000024ff107983 */ /* 0x004ea80008100800 */
[----:B------:R-:W4:Y:S04]  /*b450*/  LDL R19, [UR36+0x4] ;  /* 0x00000424ff137983 */ /* 0x000f280008100800 */
[----:B------:R-:W5:Y:S04]  /*b460*/  LDL R27, [UR36+0x8] ;  /* 0x00000824ff1b7983 */ /* 0x000f680008100800 */
[----:B------:R-:W5:Y:S04]  /*b470*/  LDL R12, [UR36+0xc] ;  /* 0x00000c24ff0c7983 */ /* 0x000f680008100800 */
[----:B------:R-:W5:Y:S04]  /*b480*/  LDL R10, [UR36+0x10] ;  /* 0x00001024ff0a7983 */ /* 0x000f680008100800 */
[----:B------:R-:W5:Y:S04]  /*b490*/  LDL R8, [UR36+0x14] ;  /* 0x00001424ff087983 */ /* 0x000f680008100800 */
[----:B------:R-:W5:Y:S04]  /*b4a0*/  LDL R6, [UR36+0x18] ;  /* 0x00001824ff067983 */ /* 0x000f680008100800 */
[----:B------:R-:W5:Y:S01]  /*b4b0*/  LDL R4, [UR36+0x1c] ;  /* 0x00001c24ff047983 */ /* 0x000f620008100800 */
[----:B------:R-:W-:-:S02]  /*b4c0*/  UIADD3 UR32, UPT, UPT, UR33, UR5, URZ ;  /* 0x0000000521207290 */ /* 0x000fc4000fffe0ff */
[----:B------:R-:W-:Y:S02]  /*b4d0*/  UIADD3 UR5, UPT, UPT, UR5, 0x8, URZ ;  /* 0x0000000805057890 */ /* 0x000fe4000fffe0ff */
[----:B------:R-:W-:-:S09]  /*b4e0*/  ULEA UR32, UR32, UR35, 0x1 ;  /* 0x0000002320207291 */ /* 0x000fd2000f8e08ff */
[----:B------:R-:W0:Y:S04]  /*b4f0*/  LDS.U16 R14, [UR32] ;  /* 0x00000020ff0e7984 */ /* 0x000e280008000400 */
[----:B------:R-:W1:Y:S04]  /*b500*/  LDS.U16 R15, [UR32+0x2] ;  /* 0x00000220ff0f7984 */ /* 0x000e680008000400 */
[----:B------:R-:W1:Y:S04]  /*b510*/  LDS.U16 R17, [UR32+0x4] ;  /* 0x00000420ff117984 */ /* 0x000e680008000400 */
[----:B------:R-:W1:Y:S04]  /*b520*/  LDS.U16 R13, [UR32+0x6] ;  /* 0x00000620ff0d7984 */ /* 0x000e680008000400 */
[----:B------:R-:W1:Y:S04]  /*b530*/  LDS.U16 R11, [UR32+0x8] ;  /* 0x00000820ff0b7984 */ /* 0x000e680008000400 */
[----:B------:R-:W1:Y:S04]  /*b540*/  LDS.U16 R9, [UR32+0xa] ;  /* 0x00000a20ff097984 */ /* 0x000e680008000400 */
[----:B------:R-:W1:Y:S04]  /*b550*/  LDS.U16 R7, [UR32+0xc] ;  /* 0x00000c20ff077984 */ /* 0x000e680008000400 */
[----:B---3--:R-:W3:Y:S01]  /*b560*/  LDS.U16 R5, [UR32+0xe] ;  /* 0x00000e20ff057984 */ /* 0x008ee20008000400 */
[----:B0-----:R-:W-:-:S02]  /*b570*/  HADD2.F32 R14, -RZ, R14.H0_H0 ;  /* 0x2000000eff0e7230 */ /* 0x001fc40000004100 */
[----:B-1----:R-:W-:Y:S02]  /*b580*/  HADD2.F32 R18, -RZ, R15.H0_H0 ;  /* 0x2000000fff127230 */ /* 0x002fe40000004100 */
[----:B------:R-:W-:Y:S02]  /*b590*/  HADD2.F32 R24, -RZ, R17.H0_H0 ;  /* 0x20000011ff187230 */ /* 0x000fe40000004100 */
[----:B------:R-:W-:Y:S02]  /*b5a0*/  HADD2.F32 R13, -RZ, R13.H0_H0 ;  /* 0x2000000dff0d7230 */ /* 0x000fe40000004100 */
[----:B------:R-:W-:Y:S02]  /*b5b0*/  HADD2.F32 R11, -RZ, R11.H0_H0 ;  /* 0x2000000bff0b7230 */ /* 0x000fe40000004100 */
[----:B------:R-:W-:Y:S02]  /*b5c0*/  HADD2.F32 R9, -RZ, R9.H0_H0 ;  /* 0x20000009ff097230 */ /* 0x000fe40000004100 */
[----:B------:R-:W-:-:S02]  /*b5d0*/  HADD2.F32 R7, -RZ, R7.H0_H0 ;  /* 0x20000007ff077230 */ /* 0x000fc40000004100 */
[----:B---3--:R-:W-:Y:S02]  /*b5e0*/  HADD2.F32 R5, -RZ, R5.H0_H0 ;  /* 0x20000005ff057230 */ /* 0x008fe40000004100 */
[C---:B--2---:R-:W-:Y:S01]  /*b5f0*/  FFMA R14, R25.reuse, R14, R16 ;  /* 0x0000000e190e7223 */ /* 0x044fe20000000010 */
[----:B----4-:R-:W-:-:S04]  /*b600*/  FFMA R18, R25, R18, R19 ;  /* 0x0000001219127223 */ /* 0x010fc80000000013 */
[----:B------:R0:W-:Y:S01]  /*b610*/  STL [UR36], R14 ;  /* 0x0000000eff007987 */ /* 0x0001e20008100824 */
[----:B-----5:R-:W-:-:S03]  /*b620*/  FFMA R24, R25, R24, R27 ;  /* 0x0000001819187223 */ /* 0x020fc6000000001b */
[----:B------:R0:W-:Y:S01]  /*b630*/  STL [UR36+0x4], R18 ;  /* 0x00000412ff007987 */ /* 0x0001e20008100824 */
[----:B------:R-:W-:-:S03]  /*b640*/  FFMA R12, R25, R13, R12 ;  /* 0x0000000d190c7223 */ /* 0x000fc6000000000c */
        /* <DEDUP_REMOVED lines=8> */
[----:B------:R0:W-:Y:S04]  /*b6d0*/  STL [UR36+0x18], R6 ;  /* 0x00001806ff007987 */ /* 0x0001e80008100824 */
[----:B------:R0:W-:Y:S02]  /*b6e0*/  STL [UR36+0x1c], R4 ;  /* 0x00001c04ff007987 */ /* 0x0001e40008100824 */
.L_x_131:
[----:B------:R-:W-:Y:S05]  /*b6f0*/  BRA.U !UP5, `(.L_x_130) ;  /* 0x000000010dc47547 */ /* 0x000fea000b800000 */
[----:B------:R-:W-:Y:S02]  /*b700*/  UISETP.GE.U32.AND UP4, UPT, UR30, 0x3, UPT ;  /* 0x000000031e00788c */ /* 0x000fe4000bf86070 */
[----:B------:R-:W-:-:S07]  /*b710*/  UISETP.NE.AND UP5, UPT, UR27, URZ, UPT ;  /* 0x000000ff1b00728c */ /* 0x000fce000bfa5270 */
[----:B------:R-:W-:Y:S05]  /*b720*/  BRA.U !UP4, `(.L_x_132) ;  /* 0x000000010c607547 */ /* 0x000fea000b800000 */
[----:B------:R-:W-:-:S09]  /*b730*/  ULEA UR36, UR5, UR20, 0x2 ;  /* 0x0000001405247291 */ /* 0x000fd2000f8e10ff */
[----:B0-2---:R-:W2:Y:S04]  /*b740*/  LDL R4, [UR36] ;  /* 0x00000024ff047983 */ /* 0x005ea80008100800 */
[----:B------:R-:W4:Y:S04]  /*b750*/  LDL R6, [UR36+0x4] ;  /* 0x00000424ff067983 */ /* 0x000f280008100800 */
[----:B------:R-:W5:Y:S04]  /*b760*/  LDL R8, [UR36+0x8] ;  /* 0x00000824ff087983 */ /* 0x000f680008100800 */
[----:B------:R-:W5:Y:S01]  /*b770*/  LDL R10, [UR36+0xc] ;  /* 0x00000c24ff0a7983 */ /* 0x000f620008100800 */
[----:B------:R-:W-:-:S02]  /*b780*/  UIADD3 UR32, UPT, UPT, UR33, UR5, URZ ;  /* 0x0000000521207290 */ /* 0x000fc4000fffe0ff */
[----:B------:R-:W-:Y:S02]  /*b790*/  UIADD3 UR5, UPT, UPT, UR5, 0x4, URZ ;  /* 0x0000000405057890 */ /* 0x000fe4000fffe0ff */
[----:B------:R-:W-:-:S09]  /*b7a0*/  ULEA UR32, UR32, UR35, 0x1 ;  /* 0x0000002320207291 */ /* 0x000fd2000f8e08ff */
[----:B---3--:R-:W0:Y:S04]  /*b7b0*/  LDS.U16 R5, [UR32] ;  /* 0x00000020ff057984 */ /* 0x008e280008000400 */
[----:B------:R-:W1:Y:S04]  /*b7c0*/  LDS.U16 R7, [UR32+0x2] ;  /* 0x00000220ff077984 */ /* 0x000e680008000400 */
[----:B------:R-:W3:Y:S04]  /*b7d0*/  LDS.U16 R9, [UR32+0x4] ;  /* 0x00000420ff097984 */ /* 0x000ee80008000400 */
[----:B------:R-:W3:Y:S01]  /*b7e0*/  LDS.U16 R11, [UR32+0x6] ;  /* 0x00000620ff0b7984 */ /* 0x000ee20008000400 */
[----:B0-----:R-:W-:-:S02]  /*b7f0*/  HADD2.F32 R5, -RZ, R5.H0_H0 ;  /* 0x20000005ff057230 */ /* 0x001fc40000004100 */
[----:B-1----:R-:W-:Y:S02]  /*b800*/  HADD2.F32 R7, -RZ, R7.H0_H0 ;  /* 0x20000007ff077230 */ /* 0x002fe40000004100 */
[----:B---3--:R-:W-:Y:S02]  /*b810*/  HADD2.F32 R9, -RZ, R9.H0_H0 ;  /* 0x20000009ff097230 */ /* 0x008fe40000004100 */
[----:B------:R-:W-:Y:S02]  /*b820*/  HADD2.F32 R11, -RZ, R11.H0_H0 ;  /* 0x2000000bff0b7230 */ /* 0x000fe40000004100 */
[C---:B--2---:R-:W-:Y:S01]  /*b830*/  FFMA R4, R25.reuse, R5, R4 ;  /* 0x0000000519047223 */ /* 0x044fe20000000004 */
[----:B----4-:R-:W-:-:S04]  /*b840*/  FFMA R5, R25, R7, R6 ;  /* 0x0000000719057223 */ /* 0x010fc80000000006 */
[----:B------:R1:W-:Y:S01]  /*b850*/  STL [UR36], R4 ;  /* 0x00000004ff007987 */ /* 0x0003e20008100824 */
[----:B-----5:R-:W-:-:S03]  /*b860*/  FFMA R6, R25, R9, R8 ;  /* 0x0000000919067223 */ /* 0x020fc60000000008 */
[----:B------:R1:W-:Y:S01]  /*b870*/  STL [UR36+0x4], R5 ;  /* 0x00000405ff007987 */ /* 0x0003e20008100824 */
[----:B------:R-:W-:-:S03]  /*b880*/  FFMA R7, R25, R11, R10 ;  /* 0x0000000b19077223 */ /* 0x000fc6000000000a */
[----:B------:R1:W-:Y:S04]  /*b890*/  STL [UR36+0x8], R6 ;  /* 0x00000806ff007987 */ /* 0x0003e80008100824 */
[----:B------:R1:W-:Y:S02]  /*b8a0*/  STL [UR36+0xc], R7 ;  /* 0x00000c07ff007987 */ /* 0x0003e40008100824 */
.L_x_132:
[----:B------:R-:W-:Y:S05]  /*b8b0*/  BRA.U !UP5, `(.L_x_130) ;  /* 0x000000010d547547 */ /* 0x000fea000b800000 */
[----:B------:R-:W-:-:S09]  /*b8c0*/  ULEA UR32, UR5, UR20, 0x2 ;  /* 0x0000001405207291 */ /* 0x000fd2000f8e10ff */
[----:B012---:R-:W2:Y:S01]  /*b8d0*/  LDL R6, [UR32] ;  /* 0x00000020ff067983 */ /* 0x007ea20008100800 */
[----:B------:R-:W-:Y:S02]  /*b8e0*/  UIADD3 UR5, UPT, UPT, UR33, UR5, URZ ;  /* 0x0000000521057290 */ /* 0x000fe4000fffe0ff */
[----:B------:R-:W-:Y:S02]  /*b8f0*/  UISETP.NE.AND UP4, UPT, UR27, 0x1, UPT ;  /* 0x000000011b00788c */ /* 0x000fe4000bf85270 */
[----:B------:R-:W-:-:S09]  /*b900*/  ULEA UR5, UR5, UR35, 0x1 ;  /* 0x0000002305057291 */ /* 0x000fd2000f8e08ff */
[----:B------:R-:W0:Y:S02]  /*b910*/  LDS.U16 R4, [UR5] ;  /* 0x00000005ff047984 */ /* 0x000e240008000400 */
[----:B0-----:R-:W-:-:S05]  /*b920*/  HADD2.F32 R4, -RZ, R4.H0_H0 ;  /* 0x20000004ff047230 */ /* 0x001fca0000004100 */
[----:B--2---:R-:W-:-:S05]  /*b930*/  FFMA R4, R25, R4, R6 ;  /* 0x0000000419047223 */ /* 0x004fca0000000006 */
[----:B------:R4:W-:Y:S01]  /*b940*/  STL [UR32], R4 ;  /* 0x00000004ff007987 */ /* 0x0009e20008100820 */
[----:B------:R-:W-:Y:S05]  /*b950*/  BRA.U !UP4, `(.L_x_130) ;  /* 0x000000010c2c7547 */ /* 0x000fea000b800000 */
[----:B------:R-:W2:Y:S04]  /*b960*/  LDL R6, [UR32+0x4] ;  /* 0x00000420ff067983 */ /* 0x000ea80008100800 */
[----:B----4-:R-:W0:Y:S02]  /*b970*/  LDS.U16 R4, [UR5+0x2] ;  /* 0x00000205ff047984 */ /* 0x010e240008000400 */
[----:B0-----:R-:W-:-:S05]  /*b980*/  HADD2.F32 R4, -RZ, R4.H0_H0 ;  /* 0x20000004ff047230 */ /* 0x001fca0000004100 */
[----:B--2---:R-:W-:-:S05]  /*b990*/  FFMA R4, R25, R4, R6 ;  /* 0x0000000419047223 */ /* 0x004fca0000000006 */
[----:B------:R0:W-:Y:S01]  /*b9a0*/  STL [UR32+0x4], R4 ;  /* 0x00000404ff007987 */ /* 0x0001e20008100820 */
[----:B------:R-:W-:Y:S05]  /*b9b0*/  BRA.U !UP0, `(.L_x_130) ;  /* 0x0000000108147547 */ /* 0x000fea000b800000 */
[----:B------:R-:W2:Y:S04]  /*b9c0*/  LDL R6, [UR32+0x8] ;  /* 0x00000820ff067983 */ /* 0x000ea80008100800 */
[----:B0-----:R-:W0:Y:S02]  /*b9d0*/  LDS.U16 R4, [UR5+0x4] ;  /* 0x00000405ff047984 */ /* 0x001e240008000400 */
[----:B0-----:R-:W-:-:S05]  /*b9e0*/  HADD2.F32 R4, -RZ, R4.H0_H0 ;  /* 0x20000004ff047230 */ /* 0x001fca0000004100 */
[----:B--2---:R-:W-:-:S05]  /*b9f0*/  FFMA R4, R25, R4, R6 ;  /* 0x0000000419047223 */ /* 0x004fca0000000006 */
[----:B------:R0:W-:Y:S02]  /*ba00*/  STL [UR32+0x8], R4 ;  /* 0x00000804ff007987 */ /* 0x0001e40008100820 */
.L_x_130:
[----:B------:R-:W-:Y:S05]  /*ba10*/  BRA.U UP3, `(.L_x_133) ;  /* 0xfffffff503507547 */ /* 0x000fea000b83ffff */
.L_x_122:
[----:B------:R-:W5:Y:S01]  /*ba20*/  LDCU UR4, c[0x0][0x3b0] ;  /* 0x00007600ff0477ac */ /* 0x000f620008000800 */
[----:B------:R-:W-:Y:S02]  /*ba30*/  IADD3 R3, PT, PT, R3, 0x1, RZ ;  /* 0x0000000103037810 */ /* 0x000fe40007ffe0ff */
[----:B--2---:R-:W-:Y:S01]  /*ba40*/  MOV R19, R2 ;  /* 0x0000000200137202 */ /* 0x004fe20000000f00 */
[----:B------:R-:W-:Y:S01]  /*ba50*/  BAR.SYNC.DEFER_BLOCKING 0x0 ;  /* 0x0000000000007b1d */ /* 0x000fe20000010000 */
[----:B-----5:R-:W-:-:S13]  /*ba60*/  ISETP.NE.AND P2, PT, R3, UR4, PT ;  /* 0x0000000403007c0c */ /* 0x020fda000bf45270 */
[----:B------:R-:W-:Y:S05]  /*ba70*/  @P2 BRA `(.L_x_134) ;  /* 0xffffff5000dc2947 */ /* 0x000fea000383ffff */
.L_x_7:
[----:B------:R-:W5:Y:S02]  /*ba80*/  LDCU UR4, c[0x0][0x3a0] ;  /* 0x00007400ff0477ac */ /* 0x000f640008000800 */
[----:B-----5:R-:W-:-:S13]  /*ba90*/  ISETP.GE.AND P0, PT, R22, UR4, PT ;  /* 0x0000000416007c0c */ /* 0x020fda000bf06270 */
[----:B------:R-:W-:Y:S05]  /*baa0*/  @P0 EXIT ;  /* 0x000000000000094d */ /* 0x000fea0003800000 */
[----:B------:R-:W5:Y:S01]  /*bab0*/  LDC R2, c[0x0][0x3a8] ;  /* 0x0000ea00ff027b82 */ /* 0x000f620000000800 */
[----:B------:R-:W-:Y:S01]  /*bac0*/  IADD3 R0, PT, PT, R21, 0x1800000, RZ ;  /* 0x0180000015007810 */ /* 0x000fe20007ffe0ff */
[----:B------:R-:W-:Y:S03]  /*bad0*/  BSSY.RECONVERGENT B0, `(.L_x_135) ;  /* 0x000000c000007945 */ /* 0x000fe60003800200 */
[----:B------:R-:W-:-:S04]  /*bae0*/  LOP3.LUT R0, R0, 0x7f800000, RZ, 0xc0, !PT ;  /* 0x7f80000000007812 */ /* 0x000fc800078ec0ff */
[----:B------:R-:W-:Y:S02]  /*baf0*/  ISETP.GT.U32.AND P0, PT, R0, 0x1ffffff, PT ;  /* 0x01ffffff0000780c */ /* 0x000fe40003f04070 */
[----:B-----5:R-:W-:-:S11]  /*bb00*/  ISETP.GE.AND P3, PT, R2, 0x1, PT ;  /* 0x000000010200780c */ /* 0x020fd60003f66270 */
[----:B------:R-:W-:Y:S05]  /*bb10*/  @P0 BRA `(.L_x_136) ;  /* 0x00000000000c0947 */ /* 0x000fea0003800000 */
[----:B------:R-:W-:-:S07]  /*bb20*/  MOV R2, 0xbb40 ;  /* 0x0000bb4000027802 */ /* 0x000fce0000000f00 */
[----:B01234-:R-:W-:Y:S05]  /*bb30*/  CALL.REL.NOINC `($__internal_0_$__cuda_sm20_rcp_rn_f32_slowpath) ;  /* 0x0000000800707944 */ /* 0x01ffea0003c00000 */
[----:B------:R-:W-:Y:S05]  /*bb40*/  BRA `(.L_x_137) ;  /* 0x0000000000107947 */ /* 0x000fea0003800000 */
.L_x_136:
[----:B------:R-:W5:Y:S02]  /*bb50*/  MUFU.RCP R0, R21 ;  /* 0x0000001500007308 */ /* 0x000f640000001000 */
[----:B-----5:R-:W-:-:S04]  /*bb60*/  FFMA R2, R0, R21, -1 ;  /* 0xbf80000000027423 */ /* 0x020fc80000000015 */
[----:B------:R-:W-:-:S04]  /*bb70*/  FADD.FTZ R3, -R2, -RZ ;  /* 0x800000ff02037221 */ /* 0x000fc80000010100 */
[----:B------:R-:W-:-:S07]  /*bb80*/  FFMA R0, R0, R3, R0 ;  /* 0x0000000300007223 */ /* 0x000fce0000000000 */
.L_x_137:
[----:B------:R-:W-:Y:S05]  /*bb90*/  BSYNC.RECONVERGENT B0 ;  /* 0x0000000000007941 */ /* 0x000fea0003800200 */
.L_x_135:
[----:B------:R-:W-:Y:S05]  /*bba0*/  @!P3 EXIT ;  /* 0x000000000000b94d */ /* 0x000fea0003800000 */
[----:B------:R-:W5:Y:S02]  /*bbb0*/  LDCU UR10, c[0x0][0x3a8] ;  /* 0x00007500ff0a77ac */ /* 0x000f640008000800 */
[----:B-----5:R-:W-:Y:S02]  /*bbc0*/  UIADD3 UR4, UPT, UPT, UR10, -0x1, URZ ;  /* 0xffffffff0a047890 */ /* 0x020fe4000fffe0ff */
[----:B------:R-:W-:Y:S01]  /*bbd0*/  IMAD R22, R22, UR10, RZ ;  /* 0x0000000a16167c24 */ /* 0x000fe2000f8e02ff */
[----:B------:R-:W-:Y:S02]  /*bbe0*/  ULOP3.LUT UR12, UR10, 0xf, URZ, 0xc0, !UPT ;  /* 0x0000000f0a0c7892 */ /* 0x000fe4000f8ec0ff */
[----:B------:R-:W-:-:S03]  /*bbf0*/  UISETP.GE.U32.AND UP0, UPT, UR4, 0xf, UPT ;  /* 0x0000000f0400788c */ /* 0x000fc6000bf06070 */
[----:B------:R-:W-:Y:S01]  /*bc00*/  UMOV UR4, URZ ;  /* 0x000000ff00047c82 */ /* 0x000fe20008000000 */
[----:B------:R-:W-:-:S05]  /*bc10*/  ISETP.NE.AND P0, PT, RZ, UR12, PT ;  /* 0x0000000cff007c0c */ /* 0x000fca000bf05270 */
[----:B------:R-:W-:Y:S08]  /*bc20*/  BRA.U !UP0, `(.L_x_138) ;  /* 0x0000000508087547 */ /* 0x000ff0000b800000 */
[----:B------:R-:W5:Y:S01]  /*bc30*/  LDCU.64 UR8, c[0x0][0x398] ;  /* 0x00007300ff0877ac */ /* 0x000f620008000a00 */
[----:B------:R-:W-:Y:S01]  /*bc40*/  MOV R21, R22 ;  /* 0x0000001600157202 */ /* 0x000fe20000000f00 */
[----:B------:R-:W-:-:S04]  /*bc50*/  ULOP3.LUT UR4, UR10, 0x7ffffff0, URZ, 0xc0, !UPT ;  /* 0x7ffffff00a047892 */ /* 0x000fc8000f8ec0ff */
[----:B------:R-:W-:Y:S02]  /*bc60*/  UIADD3 UR11, UPT, UPT, -UR4, URZ, URZ ;  /* 0x000000ff040b7290 */ /* 0x000fe4000fffe1ff */
[----:B-----5:R-:W-:-:S04]  /*bc70*/  UIADD3 UR5, UP0, UPT, UR8, 0x10, URZ ;  /* 0x0000001008057890 */ /* 0x020fc8000ff1e0ff */
[----:B------:R-:W-:-:S12]  /*bc80*/  UIADD3.X UR8, UPT, UPT, URZ, UR9, URZ, UP0, !UPT ;  /* 0x00000009ff087290 */ /* 0x000fd800087fe4ff */
.L_x_139:
[----:B0-2---:R-:W2:Y:S04]  /*bc90*/  LDL.128 R12, [UR24+-0x20] ;  /* 0xffffe018ff0c7983 */ /* 0x005ea80008100c00 */
[----:B------:R-:W5:Y:S04]  /*bca0*/  LDL.128 R16, [UR24+-0x10] ;  /* 0xfffff018ff107983 */ /* 0x000f680008100c00 */
[----:B---3--:R-:W3:Y:S04]  /*bcb0*/  LDL.128 R8, [UR24] ;  /* 0x00000018ff087983 */ /* 0x008ee80008100c00 */
[----:B-1--4-:R-:W4:Y:S01]  /*bcc0*/  LDL.128 R4, [UR24+0x10] ;  /* 0x00001018ff047983 */ /* 0x012f220008100c00 */
[----:B------:R-:W-:Y:S01]  /*bcd0*/  MOV R2, UR5 ;  /* 0x0000000500027c02 */ /* 0x000fe20008000f00 */
[----:B------:R-:W-:Y:S01]  /*bce0*/  UIADD3 UR11, UPT, UPT, UR11, 0x10, URZ ;  /* 0x000000100b0b7890 */ /* 0x000fe2000fffe0ff */
[----:B------:R-:W-:Y:S01]  /*bcf0*/  MOV R3, UR8 ;  /* 0x0000000800037c02 */ /* 0x000fe20008000f00 */
[----:B------:R-:W-:-:S02]  /*bd00*/  UIADD3 UR24, UPT, UPT, UR24, 0x40, URZ ;  /* 0x0000004018187890 */ /* 0x000fc4000fffe0ff */
[----:B------:R-:W-:Y:S01]  /*bd10*/  UISETP.NE.AND UP0, UPT, UR11, URZ, UPT ;  /* 0x000000ff0b00728c */ /* 0x000fe2000bf05270 */
[C---:B------:R-:W-:Y:S01]  /*bd20*/  IMAD.WIDE R2, R21.reuse, 0x2, R2 ;  /* 0x0000000215027825 */ /* 0x040fe200078e0202 */
[----:B------:R-:W-:-:S03]  /*bd30*/  IADD3 R21, PT, PT, R21, 0x10, RZ ;  /* 0x0000001015157810 */ /* 0x000fc60007ffe0ff */
[-C--:B--2---:R-:W-:Y:S01]  /*bd40*/  FMUL R12, R12, R0.reuse ;  /* 0x000000000c0c7220 */ /* 0x084fe20000400000 */
[-C--:B------:R-:W-:Y:S01]  /*bd50*/  FMUL R13, R13, R0.reuse ;  /* 0x000000000d0d7220 */ /* 0x080fe20000400000 */
[-C--:B------:R-:W-:Y:S01]  /*bd60*/  FMUL R14, R14, R0.reuse ;  /* 0x000000000e0e7220 */ /* 0x080fe20000400000 */
[-C--:B------:R-:W-:Y:S01]  /*bd70*/  FMUL R15, R15, R0.reuse ;  /* 0x000000000f0f7220 */ /* 0x080fe20000400000 */
[-C--:B-----5:R-:W-:Y:S01]  /*bd80*/  FMUL R16, R16, R0.reuse ;  /* 0x0000000010107220 */ /* 0x0a0fe20000400000 */
[-C--:B------:R-:W-:Y:S01]  /*bd90*/  FMUL R17, R17, R0.reuse ;  /* 0x0000000011117220 */ /* 0x080fe20000400000 */
[-C--:B------:R-:W-:Y:S01]  /*bda0*/  FMUL R18, R18, R0.reuse ;  /* 0x0000000012127220 */ /* 0x080fe20000400000 */
[-C--:B------:R-:W-:Y:S01]  /*bdb0*/  FMUL R19, R19, R0.reuse ;  /* 0x0000000013137220 */ /* 0x080fe20000400000 */
[-C--:B---3--:R-:W-:Y:S01]  /*bdc0*/  FMUL R8, R8, R0.reuse ;  /* 0x0000000008087220 */ /* 0x088fe20000400000 */
[-C--:B------:R-:W-:Y:S01]  /*bdd0*/  FMUL R9, R9, R0.reuse ;  /* 0x0000000009097220 */ /* 0x080fe20000400000 */
[-C--:B------:R-:W-:Y:S01]  /*bde0*/  FMUL R10, R10, R0.reuse ;  /* 0x000000000a0a7220 */ /* 0x080fe20000400000 */
[-C--:B------:R-:W-:Y:S01]  /*bdf0*/  FMUL R11, R11, R0.reuse ;  /* 0x000000000b0b7220 */ /* 0x080fe20000400000 */
[-C--:B----4-:R-:W-:Y:S01]  /*be00*/  FMUL R4, R4, R0.reuse ;  /* 0x0000000004047220 */ /* 0x090fe20000400000 */
[-C--:B------:R-:W-:Y:S01]  /*be10*/  FMUL R5, R5, R0.reuse ;  /* 0x0000000005057220 */ /* 0x080fe20000400000 */
[-C--:B------:R-:W-:Y:S01]  /*be20*/  FMUL R6, R6, R0.reuse ;  /* 0x0000000006067220 */ /* 0x080fe20000400000 */
[----:B------:R-:W-:Y:S01]  /*be30*/  FMUL R7, R7, R0 ;  /* 0x0000000007077220 */ /* 0x000fe20000400000 */
[----:B------:R-:W-:-:S02]  /*be40*/  F2FP.F16.F32.PACK_AB R12, RZ, R12 ;  /* 0x0000000cff0c723e */ /* 0x000fc400000000ff */
[----:B------:R-:W-:Y:S02]  /*be50*/  F2FP.F16.F32.PACK_AB R13, RZ, R13 ;  /* 0x0000000dff0d723e */ /* 0x000fe400000000ff */
[----:B------:R-:W-:Y:S01]  /*be60*/  F2FP.F16.F32.PACK_AB R14, RZ, R14 ;  /* 0x0000000eff0e723e */ /* 0x000fe200000000ff */
[----:B------:R0:W-:Y:S01]  /*be70*/  STG.E.U16 desc[UR6][R2.64+-0x10], R12 ;  /* 0xfffff00c02007986 */ /* 0x0001e2000c101506 */
[----:B------:R-:W-:Y:S02]  /*be80*/  F2FP.F16.F32.PACK_AB R15, RZ, R15 ;  /* 0x0000000fff0f723e */ /* 0x000fe400000000ff */
[----:B------:R-:W-:Y:S01]  /*be90*/  F2FP.F16.F32.PACK_AB R16, RZ, R16 ;  /* 0x00000010ff10723e */ /* 0x000fe200000000ff */
[----:B------:R0:W-:Y:S01]  /*bea0*/  STG.E.U16 desc[UR6][R2.64+-0xe], R13 ;  /* 0xfffff20d02007986 */ /* 0x0001e2000c101506 */
[----:B------:R-:W-:Y:S02]  /*beb0*/  F2FP.F16.F32.PACK_AB R17, RZ, R17 ;  /* 0x00000011ff11723e */ /* 0x000fe400000000ff */
[----:B------:R-:W-:Y:S01]  /*bec0*/  F2FP.F16.F32.PACK_AB R18, RZ, R18 ;  /* 0x00000012ff12723e */ /* 0x000fe200000000ff */
[----:B------:R0:W-:Y:S01]  /*bed0*/  STG.E.U16 desc[UR6][R2.64+-0xc], R14 ;  /* 0xfffff40e02007986 */ /* 0x0001e2000c101506 */
[----:B------:R-:W-:-:S02]  /*bee0*/  F2FP.F16.F32.PACK_AB R19, RZ, R19 ;  /* 0x00000013ff13723e */ /* 0x000fc400000000ff */
        /* <DEDUP_REMOVED lines=11> */
[----:B------:R-:W-:-:S03]  /*bfa0*/  F2FP.F16.F32.PACK_AB R7, RZ, R7 ;  /* 0x00000007ff07723e */ /* 0x000fc600000000ff */
[----:B------:R0:W-:Y:S04]  /*bfb0*/  STG.E.U16 desc[UR6][R2.64+-0x2], R19 ;  /* 0xfffffe1302007986 */ /* 0x0001e8000c101506 */
[----:B------:R0:W-:Y:S04]  /*bfc0*/  STG.E.U16 desc[UR6][R2.64], R8 ;  /* 0x0000000802007986 */ /* 0x0001e8000c101506 */
[----:B------:R0:W-:Y:S04]  /*bfd0*/  STG.E.U16 desc[UR6][R2.64+0x2], R9 ;  /* 0x0000020902007986 */ /* 0x0001e8000c101506 */
[----:B------:R0:W-:Y:S04]  /*bfe0*/  STG.E.U16 desc[UR6][R2.64+0x4], R10 ;  /* 0x0000040a02007986 */ /* 0x0001e8000c101506 */
[----:B------:R0:W-:Y:S04]  /*bff0*/  STG.E.U16 desc[UR6][R2.64+0x6], R11 ;  /* 0x0000060b02007986 */ /* 0x0001e8000c101506 */
[----:B------:R0:W-:Y:S04]  /*c000*/  STG.E.U16 desc[UR6][R2.64+0x8], R4 ;  /* 0x0000080402007986 */ /* 0x0001e8000c101506 */
[----:B------:R0:W-:Y:S04]  /*c010*/  STG.E.U16 desc[UR6][R2.64+0xa], R5 ;  /* 0x00000a0502007986 */ /* 0x0001e8000c101506 */
[----:B------:R0:W-:Y:S04]  /*c020*/  STG.E.U16 desc[UR6][R2.64+0xc], R6 ;  /* 0x00000c0602007986 */ /* 0x0001e8000c101506 */
[----:B------:R0:W-:Y:S01]  /*c030*/  STG.E.U16 desc[UR6][R2.64+0xe], R7 ;  /* 0x00000e0702007986 */ /* 0x0001e2000c101506 */
[----:B------:R-:W-:Y:S05]  /*c040*/  BRA.U UP0, `(.L_x_139) ;  /* 0xfffffffd00107547 */ /* 0x000fea000b83ffff */
.L_x_138:
[----:B------:R-:W-:Y:S05]  /*c050*/  @!P0 EXIT ;  /* 0x000000000000894d */ /* 0x000fea0003800000 */
[----:B------:R-:W-:Y:S02]  /*c060*/  UISETP.GE.U32.AND UP0, UPT, UR12, 0x8, UPT ;  /* 0x000000080c00788c */ /* 0x000fe4000bf06070 */
[----:B------:R-:W-:-:S06]  /*c070*/  ULOP3.LUT UR8, UR10, 0x7, URZ, 0xc0, !UPT ;  /* 0x000000070a087892 */ /* 0x000fcc000f8ec0ff */
[----:B------:R-:W-:Y:S01]  /*c080*/  ISETP.NE.AND P0, PT, RZ, UR8, PT ;  /* 0x00000008ff007c0c */ /* 0x000fe2000bf05270 */
[----:B------:R-:W-:-:S12]  /*c090*/  BRA.U !UP0, `(.L_x_140) ;  /* 0x00000001087c7547 */ /* 0x000fd8000b800000 */
[----:B------:R-:W-:Y:S01]  /*c0a0*/  ULEA UR5, UR4, UR20, 0x2 ;  /* 0x0000001404057291 */ /* 0x000fe2000f8e10ff */
[----:B0-----:R-:W0:Y:S08]  /*c0b0*/  LDC.64 R2, c[0x0][0x398] ;  /* 0x0000e600ff027b82 */ /* 0x001e300000000a00 */
[----:B--23--:R-:W2:Y:S04]  /*c0c0*/  LDL.128 R8, [UR5] ;  /* 0x00000005ff087983 */ /* 0x00cea80008100c00 */
[----:B-1--4-:R-:W3:Y:S01]  /*c0d0*/  LDL.128 R4, [UR5+0x10] ;  /* 0x00001005ff047983 */ /* 0x012ee20008100c00 */
[----:B--2---:R-:W-:Y:S01]  /*c0e0*/  FMUL R12, R0, R9 ;  /* 0x00000009000c7220 */ /* 0x004fe20000400000 */
[----:B------:R-:W-:Y:S01]  /*c0f0*/  FMUL R8, R8, R0 ;  /* 0x0000000008087220 */ /* 0x000fe20000400000 */
[----:B------:R-:W-:Y:S01]  /*c100*/  FMUL R10, R0, R10 ;  /* 0x0000000a000a7220 */ /* 0x000fe20000400000 */
[----:B------:R-:W-:Y:S01]  /*c110*/  IADD3 R9, PT, PT, R22, UR4, RZ ;  /* 0x0000000416097c10 */ /* 0x000fe2000fffe0ff */
[----:B------:R-:W-:Y:S01]  /*c120*/  FMUL R11, R0, R11 ;  /* 0x0000000b000b7220 */ /* 0x000fe20000400000 */
[----:B---3--:R-:W-:Y:S01]  /*c130*/  FMUL R4, R4, R0 ;  /* 0x0000000004047220 */ /* 0x008fe20000400000 */
[C---:B------:R-:W-:Y:S01]  /*c140*/  FMUL R5, R0.reuse, R5 ;  /* 0x0000000500057220 */ /* 0x040fe20000400000 */
[C---:B------:R-:W-:Y:S01]  /*c150*/  FMUL R6, R0.reuse, R6 ;  /* 0x0000000600067220 */ /* 0x040fe20000400000 */
[----:B------:R-:W-:Y:S01]  /*c160*/  FMUL R7, R0, R7 ;  /* 0x0000000700077220 */ /* 0x000fe20000400000 */
[----:B------:R-:W-:Y:S01]  /*c170*/  F2FP.F16.F32.PACK_AB R8, RZ, R8 ;  /* 0x00000008ff08723e */ /* 0x000fe200000000ff */
[----:B0-----:R-:W-:Y:S01]  /*c180*/  IMAD.WIDE R2, R9, 0x2, R2 ;  /* 0x0000000209027825 */ /* 0x001fe200078e0202 */
[----:B------:R-:W-:Y:S01]  /*c190*/  F2FP.F16.F32.PACK_AB R12, RZ, R12 ;  /* 0x0000000cff0c723e */ /* 0x000fe200000000ff */
[----:B------:R-:W-:Y:S01]  /*c1a0*/  UIADD3 UR4, UPT, UPT, UR4, 0x8, URZ ;  /* 0x0000000804047890 */ /* 0x000fe2000fffe0ff */
        /* <DEDUP_REMOVED lines=8> */
[----:B------:R0:W-:Y:S04]  /*c230*/  STG.E.U16 desc[UR6][R2.64+0x4], R10 ;  /* 0x0000040a02007986 */ /* 0x0001e8000c101506 */
[----:B------:R0:W-:Y:S04]  /*c240*/  STG.E.U16 desc[UR6][R2.64+0x6], R11 ;  /* 0x0000060b02007986 */ /* 0x0001e8000c101506 */
[----:B------:R0:W-:Y:S04]  /*c250*/  STG.E.U16 desc[UR6][R2.64+0x8], R4 ;  /* 0x0000080402007986 */ /* 0x0001e8000c101506 */
[----:B------:R0:W-:Y:S04]  /*c260*/  STG.E.U16 desc[UR6][R2.64+0xa], R5 ;  /* 0x00000a0502007986 */ /* 0x0001e8000c101506 */
[----:B------:R0:W-:Y:S04]  /*c270*/  STG.E.U16 desc[UR6][R2.64+0xc], R6 ;  /* 0x00000c0602007986 */ /* 0x0001e8000c101506 */
[----:B------:R0:W-:Y:S02]  /*c280*/  STG.E.U16 desc[UR6][R2.64+0xe], R7 ;  /* 0x00000e0702007986 */ /* 0x0001e4000c101506 */
.L_x_140:
[----:B------:R-:W-:Y:S05]  /*c290*/  @!P0 EXIT ;  /* 0x000000000000894d */ /* 0x000fea0003800000 */
[----:B------:R-:W-:Y:S02]  /*c2a0*/  UISETP.GE.U32.AND UP0, UPT, UR8, 0x4, UPT ;  /* 0x000000040800788c */ /* 0x000fe4000bf06070 */
[----:B------:R-:W-:-:S06]  /*c2b0*/  ULOP3.LUT UR5, UR10, 0x3, URZ, 0xc0, !UPT ;  /* 0x000000030a057892 */ /* 0x000fcc000f8ec0ff */
[----:B------:R-:W-:Y:S01]  /*c2c0*/  ISETP.NE.AND P0, PT, RZ, UR5, PT ;  /* 0x00000005ff007c0c */ /* 0x000fe2000bf05270 */
[----:B------:R-:W-:-:S12]  /*c2d0*/  BRA.U !UP0, `(.L_x_141) ;  /* 0x0000000108487547 */ /* 0x000fd8000b800000 */
[----:B------:R-:W-:Y:S01]  /*c2e0*/  ULEA UR8, UR4, UR20, 0x2 ;  /* 0x0000001404087291 */ /* 0x000fe2000f8e10ff */
[----:B0-----:R-:W0:Y:S08]  /*c2f0*/  LDC.64 R2, c[0x0][0x398] ;  /* 0x0000e600ff027b82 */ /* 0x001e300000000a00 */
[----:B-1234-:R-:W2:Y:S01]  /*c300*/  LDL.128 R4, [UR8] ;  /* 0x00000008ff047983 */ /* 0x01eea20008100c00 */
[----:B------:R-:W-:Y:S01]  /*c310*/  IADD3 R9, PT, PT, R22, UR4, RZ ;  /* 0x0000000416097c10 */ /* 0x000fe2000fffe0ff */
[----:B------:R-:W-:-:S04]  /*c320*/  UIADD3 UR4, UPT, UPT, UR4, 0x4, URZ ;  /* 0x0000000404047890 */ /* 0x000fc8000fffe0ff */
[----:B0-----:R-:W-:-:S04]  /*c330*/  IMAD.WIDE R2, R9, 0x2, R2 ;  /* 0x0000000209027825 */ /* 0x001fc800078e0202 */
[----:B--2---:R-:W-:Y:S01]  /*c340*/  FMUL R4, R4, R0 ;  /* 0x0000000004047220 */ /* 0x004fe20000400000 */
[C---:B------:R-:W-:Y:S01]  /*c350*/  FMUL R5, R0.reuse, R5 ;  /* 0x0000000500057220 */ /* 0x040fe20000400000 */
[C---:B------:R-:W-:Y:S01]  /*c360*/  FMUL R6, R0.reuse, R6 ;  /* 0x0000000600067220 */ /* 0x040fe20000400000 */
[----:B------:R-:W-:Y:S02]  /*c370*/  FMUL R7, R0, R7 ;  /* 0x0000000700077220 */ /* 0x000fe40000400000 */
[----:B------:R-:W-:Y:S02]  /*c380*/  F2FP.F16.F32.PACK_AB R4, RZ, R4 ;  /* 0x00000004ff04723e */ /* 0x000fe400000000ff */
[----:B------:R-:W-:Y:S02]  /*c390*/  F2FP.F16.F32.PACK_AB R5, RZ, R5 ;  /* 0x00000005ff05723e */ /* 0x000fe400000000ff */
[----:B------:R-:W-:Y:S01]  /*c3a0*/  F2FP.F16.F32.PACK_AB R6, RZ, R6 ;  /* 0x00000006ff06723e */ /* 0x000fe200000000ff */
[----:B------:R0:W-:Y:S01]  /*c3b0*/  STG.E.U16 desc[UR6][R2.64], R4 ;  /* 0x0000000402007986 */ /* 0x0001e2000c101506 */
[----:B------:R-:W-:-:S03]  /*c3c0*/  F2FP.F16.F32.PACK_AB R7, RZ, R7 ;  /* 0x00000007ff07723e */ /* 0x000fc600000000ff */
[----:B------:R0:W-:Y:S04]  /*c3d0*/  STG.E.U16 desc[UR6][R2.64+0x2], R5 ;  /* 0x0000020502007986 */ /* 0x0001e8000c101506 */
[----:B------:R0:W-:Y:S04]  /*c3e0*/  STG.E.U16 desc[UR6][R2.64+0x4], R6 ;  /* 0x0000040602007986 */ /* 0x0001e8000c101506 */
[----:B------:R0:W-:Y:S02]  /*c3f0*/  STG.E.U16 desc[UR6][R2.64+0x6], R7 ;  /* 0x0000060702007986 */ /* 0x0001e4000c101506 */
.L_x_141:
[----:B------:R-:W-:Y:S05]  /*c400*/  @!P0 EXIT ;  /* 0x000000000000894d */ /* 0x000fea0003800000 */
[----:B01-34-:R-:W0:Y:S01]  /*c410*/  LDC.64 R4, c[0x0][0x398] ;  /* 0x0000e600ff047b82 */ /* 0x01be220000000a00 */
[----:B--2---:R-:W-:Y:S01]  /*c420*/  IADD3 R7, PT, PT, R22, UR4, RZ ;  /* 0x0000000416077c10 */ /* 0x004fe2000fffe0ff */
[----:B------:R-:W-:Y:S02]  /*c430*/  UIMAD UR8, UR4, 0x4, UR20 ;  /* 0x00000004040878a4 */ /* 0x000fe4000f8e0214 */
[----:B------:R-:W-:-:S12]  /*c440*/  UIADD3 UR5, UPT, UPT, -UR5, URZ, URZ ;  /* 0x000000ff05057290 */ /* 0x000fd8000fffe1ff */
.L_x_142:
[----:B-1----:R-:W2:Y:S01]  /*c450*/  LDL R3, [UR8] ;  /* 0x00000008ff037983 */ /* 0x002ea20008100800 */
[----:B------:R-:W-:Y:S02]  /*c460*/  UIADD3 UR5, UPT, UPT, UR5, 0x1, URZ ;  /* 0x0000000105057890 */ /* 0x000fe4000fffe0ff */
[----:B------:R-:W-:Y:S02]  /*c470*/  UIADD3 UR8, UPT, UPT, UR8, 0x4, URZ ;  /* 0x0000000408087890 */ /* 0x000fe4000fffe0ff */
[----:B------:R-:W-:Y:S01]  /*c480*/  UISETP.NE.AND UP0, UPT, UR5, URZ, UPT ;  /* 0x000000ff0500728c */ /* 0x000fe2000bf05270 */
[----:B--2---:R-:W-:-:S05]  /*c490*/  FMUL R3, R3, R0 ;  /* 0x0000000003037220 */ /* 0x004fca0000400000 */
[----:B------:R-:W-:Y:S01]  /*c4a0*/  F2FP.F16.F32.PACK_AB R6, RZ, R3 ;  /* 0x00000003ff06723e */ /* 0x000fe200000000ff */
[C---:B0-----:R-:W-:Y:S01]  /*c4b0*/  IMAD.WIDE R2, R7.reuse, 0x2, R4 ;  /* 0x0000000207027825 */ /* 0x041fe200078e0204 */
[----:B------:R-:W-:-:S04]  /*c4c0*/  IADD3 R7, PT, PT, R7, 0x1, RZ ;  /* 0x0000000107077810 */ /* 0x000fc80007ffe0ff */
[----:B------:R1:W-:Y:S01]  /*c4d0*/  STG.E.U16 desc[UR6][R2.64], R6 ;  /* 0x0000000602007986 */ /* 0x0003e2000c101506 */
[----:B------:R-:W-:Y:S05]  /*c4e0*/  BRA.U UP0, `(.L_x_142) ;  /* 0xfffffffd00d87547 */ /* 0x000fea000b83ffff */
[----:B------:R-:W-:Y:S05]  /*c4f0*/  EXIT ;  /* 0x000000000000794d */ /* 0x000fea0003800000 */
        .weak           $__internal_0_$__cuda_sm20_rcp_rn_f32_slowpath
        .type           $__internal_0_$__cuda_sm20_rcp_rn_f32_slowpath,@function
        .size           $__internal_0_$__cuda_sm20_rcp_rn_f32_slowpath,(.L_x_148 - $__internal_0_$__cuda_sm20_rcp_rn_f32_slowpath)
$__internal_0_$__cuda_sm20_rcp_rn_f32_slowpath:
[----:B------:R-:W-:Y:S01]  /*c500*/  SHF.L.U32 R0, R21, 0x1, RZ ;  /* 0x0000000115007819 */ /* 0x000fe200000006ff */
[----:B------:R-:W-:Y:S03]  /*c510*/  BSSY.RECONVERGENT B1, `(.L_x_143) ;  /* 0x0000030000017945 */ /* 0x000fe60003800200 */
[----:B------:R-:W-:-:S04]  /*c520*/  SHF.R.U32.HI R7, RZ, 0x18, R0 ;  /* 0x00000018ff077819 */ /* 0x000fc80000011600 */
[----:B------:R-:W-:-:S13]  /*c530*/  ISETP.NE.U32.AND P0, PT, R7, RZ, PT ;  /* 0x000000ff0700720c */ /* 0x000fda0003f05070 */
[----:B------:R-:W-:Y:S05]  /*c540*/  @P0 BRA `(.L_x_144) ;  /* 0x0000000000280947 */ /* 0x000fea0003800000 */
[----:B------:R-:W-:-:S04]  /*c550*/  SHF.L.U32 R0, R21, 0x1, RZ ;  /* 0x0000000115007819 */ /* 0x000fc800000006ff */
[----:B------:R-:W-:-:S13]  /*c560*/  ISETP.NE.AND P0, PT, R0, RZ, PT ;  /* 0x000000ff0000720c */ /* 0x000fda0003f05270 */
[----:B------:R-:W-:Y:S01]  /*c570*/  @P0 FFMA R4, R21, 1.84467440737095516160e+19, RZ ;  /* 0x5f80000015040823 */ /* 0x000fe200000000ff */
[----:B------:R-:W-:Y:S08]  /*c580*/  @!P0 MUFU.RCP R3, R21 ;  /* 0x0000001500038308 */ /* 0x000ff00000001000 */
[----:B------:R-:W0:Y:S02]  /*c590*/  @P0 MUFU.RCP R5, R4 ;  /* 0x0000000400050308 */ /* 0x000e240000001000 */
[----:B0-----:R-:W-:-:S04]  /*c5a0*/  @P0 FFMA R0, R4, R5, -1 ;  /* 0xbf80000004000423 */ /* 0x001fc80000000005 */
[----:B------:R-:W-:-:S04]  /*c5b0*/  @P0 FADD.FTZ R0, -R0, -RZ ;  /* 0x800000ff00000221 */ /* 0x000fc80000010100 */
[----:B------:R-:W-:-:S04]  /*c5c0*/  @P0 FFMA R0, R5, R0, R5 ;  /* 0x0000000005000223 */ /* 0x000fc80000000005 */
[----:B------:R-:W-:Y:S01]  /*c5d0*/  @P0 FFMA R3, R0, 1.84467440737095516160e+19, RZ ;  /* 0x5f80000000030823 */ /* 0x000fe200000000ff */
[----:B------:R-:W-:Y:S06]  /*c5e0*/  BRA `(.L_x_145) ;  /* 0x0000000000887947 */ /* 0x000fec0003800000 */
.L_x_144:
[----:B------:R-:W-:-:S04]  /*c5f0*/  IADD3 R9, PT, PT, R7, -0xfd, RZ ;  /* 0xffffff0307097810 */ /* 0x000fc80007ffe0ff */
[----:B------:R-:W-:-:S13]  /*c600*/  ISETP.GT.U32.AND P0, PT, R9, 0x1, PT ;  /* 0x000000010900780c */ /* 0x000fda0003f04070 */
[----:B------:R-:W-:Y:S05]  /*c610*/  @P0 BRA `(.L_x_146) ;  /* 0x0000000000780947 */ /* 0x000fea0003800000 */
[----:B------:R-:W-:Y:S01]  /*c620*/  LOP3.LUT R0, R21, 0x7fffff, RZ, 0xc0, !PT ;  /* 0x007fffff15007812 */ /* 0x000fe200078ec0ff */
[----:B------:R-:W-:-:S03]  /*c630*/  HFMA2 R6, -RZ, RZ, 0, 1.78813934326171875e-07 ;  /* 0x00000003ff067431 */ /* 0x000fc600000001ff */
[----:B------:R-:W-:-:S04]  /*c640*/  LOP3.LUT R0, R0, 0x3f800000, RZ, 0xfc, !PT ;  /* 0x3f80000000007812 */ /* 0x000fc800078efcff */
[----:B------:R-:W0:Y:S01]  /*c650*/  MUFU.RCP R3, R0 ;  /* 0x0000000000037308 */ /* 0x000e220000001000 */
[----:B------:R-:W-:Y:S01]  /*c660*/  SHF.L.U32 R6, R6, R9, RZ ;  /* 0x0000000906067219 */ /* 0x000fe200000006ff */
[----:B0-----:R-:W-:-:S04]  /*c670*/  FFMA R4, R0, R3, -1 ;  /* 0xbf80000000047423 */ /* 0x001fc80000000003 */
[----:B------:R-:W-:-:S04]  /*c680*/  FADD.FTZ R4, -R4, -RZ ;  /* 0x800000ff04047221 */ /* 0x000fc80000010100 */
[CCC-:B------:R-:W-:Y:S01]  /*c690*/  FFMA.RM R5, R3.reuse, R4.reuse, R3.reuse ;  /* 0x0000000403057223 */ /* 0x1c0fe20000004003 */
[----:B------:R-:W-:-:S04]  /*c6a0*/  FFMA.RP R4, R3, R4, R3 ;  /* 0x0000000403047223 */ /* 0x000fc80000008003 */
[C---:B------:R-:W-:Y:S02]  /*c6b0*/  LOP3.LUT R3, R5.reuse, 0x7fffff, RZ, 0xc0, !PT ;  /* 0x007fffff05037812 */ /* 0x040fe400078ec0ff */
[----:B------:R-:W-:Y:S02]  /*c6c0*/  FSETP.NEU.FTZ.AND P0, PT, R5, R4, PT ;  /* 0x000000040500720b */ /* 0x000fe40003f1d000 */
[----:B------:R-:W-:Y:S02]  /*c6d0*/  LOP3.LUT R3, R3, 0x800000, RZ, 0xfc, !PT ;  /* 0x0080000003037812 */ /* 0x000fe400078efcff */
[----:B------:R-:W-:Y:S02]  /*c6e0*/  SEL R4, RZ, 0xffffffff, !P0 ;  /* 0xffffffffff047807 */ /* 0x000fe40004000000 */
[----:B------:R-:W-:Y:S02]  /*c6f0*/  LOP3.LUT R6, R6, R3, RZ, 0xc0, !PT ;  /* 0x0000000306067212 */ /* 0x000fe400078ec0ff */
[----:B------:R-:W-:-:S02]  /*c700*/  IADD3 R4, PT, PT, -R4, RZ, RZ ;  /* 0x000000ff04047210 */ /* 0x000fc40007ffe1ff */
[-C--:B------:R-:W-:Y:S02]  /*c710*/  SHF.R.U32.HI R6, RZ, R9.reuse, R6 ;  /* 0x00000009ff067219 */ /* 0x080fe40000011606 */
[----:B------:R-:W-:Y:S02]  /*c720*/  LOP3.LUT P1, RZ, R4, R9, R3, 0xf8, !PT ;  /* 0x0000000904ff7212 */ /* 0x000fe4000782f803 */
[C---:B------:R-:W-:Y:S02]  /*c730*/  LOP3.LUT P0, RZ, R6.reuse, 0x1, RZ, 0xc0, !PT ;  /* 0x0000000106ff7812 */ /* 0x040fe4000780c0ff */
[----:B------:R-:W-:-:S04]  /*c740*/  LOP3.LUT P2, RZ, R6, 0x2, RZ, 0xc0, !PT ;  /* 0x0000000206ff7812 */ /* 0x000fc8000784c0ff */
[----:B------:R-:W-:Y:S02]  /*c750*/  PLOP3.LUT P0, PT, P0, P1, P2, 0xe0, 0x0 ;  /* 0x000000000000781c */ /* 0x000fe40000703c20 */
[----:B------:R-:W-:Y:S02]  /*c760*/  LOP3.LUT P1, RZ, R21, 0x7fffff, RZ, 0xc0, !PT ;  /* 0x007fffff15ff7812 */ /* 0x000fe4000782c0ff */
[----:B------:R-:W-:-:S04]  /*c770*/  SEL R0, RZ, 0x1, !P0 ;  /* 0x00000001ff007807 */ /* 0x000fc80004000000 */
[----:B------:R-:W-:-:S04]  /*c780*/  IADD3 R0, PT, PT, -R0, RZ, RZ ;  /* 0x000000ff00007210 */ /* 0x000fc80007ffe1ff */
[----:B------:R-:W-:Y:S02]  /*c790*/  ISETP.GE.AND P0, PT, R0, RZ, PT ;  /* 0x000000ff0000720c */ /* 0x000fe40003f06270 */
[----:B------:R-:W-:-:S04]  /*c7a0*/  IADD3 R0, PT, PT, R7, -0xfc, RZ ;  /* 0xffffff0407007810 */ /* 0x000fc80007ffe0ff */
[----:B------:R-:W-:-:S07]  /*c7b0*/  SHF.R.U32.HI R0, RZ, R0, R3 ;  /* 0x00000000ff007219 */ /* 0x000fce0000011603 */
[----:B------:R-:W-:-:S04]  /*c7c0*/  @!P0 IADD3 R0, PT, PT, R0, 0x1, RZ ;  /* 0x0000000100008810 */ /* 0x000fc80007ffe0ff */
[----:B------:R-:W-:-:S04]  /*c7d0*/  @!P1 SHF.L.U32 R0, R0, 0x1, RZ ;  /* 0x0000000100009819 */ /* 0x000fc800000006ff */
[----:B------:R-:W-:Y:S01]  /*c7e0*/  LOP3.LUT R3, R0, 0x80000000, R21, 0xf8, !PT ;  /* 0x8000000000037812 */ /* 0x000fe200078ef815 */
[----:B------:R-:W-:Y:S06]  /*c7f0*/  BRA `(.L_x_145) ;  /* 0x0000000000047947 */ /* 0x000fec0003800000 */
.L_x_146:
[----:B------:R0:W1:Y:S02]  /*c800*/  MUFU.RCP R3, R21 ;  /* 0x0000001500037308 */ /* 0x0000640000001000 */
.L_x_145:
[----:B------:R-:W-:Y:S05]  /*c810*/  BSYNC.RECONVERGENT B1 ;  /* 0x0000000000017941 */ /* 0x000fea0003800200 */
.L_x_143:
[----:B-1----:R-:W-:Y:S01]  /*c820*/  MOV R0, R3 ;  /* 0x0000000300007202 */ /* 0x002fe20000000f00 */
[----:B------:R-:W-:-:S04]  /*c830*/  HFMA2 R3, -RZ, RZ, 0, 0 ;  /* 0x00000000ff037431 */ /* 0x000fc800000001ff */
[----:B0-----:R-:W-:Y:S05]  /*c840*/  RET.REL.NODEC R2 `(_Z15flash_attentionPK6__halfS1_S1_PS_iiiiif) ;  /* 0xffffff3402ec7950 */ /* 0x001fea0003c3ffff */
.L_x_147:
[----:B------:R-:W-:-:S00]  /*c850*/  BRA `(.L_x_147) ;  /* 0xfffffffc00fc7947 */ /* 0x000fc0000383ffff */
[----:B------:R-:W-:-:S00]  /*c860*/  NOP ;  /* 0x0000000000007918 */ /* 0x000fc00000000000 */
        /* <DEDUP_REMOVED lines=9> */
.L_x_148:


//--------------------- .nv.shared._Z15flash_attentionPK6__halfS1_S1_PS_iiiiif --------------------------
	.section	.nv.shared._Z15flash_attentionPK6__halfS1_S1_PS_iiiiif,"aw",@nobits
	.sectionflags	@""
	.align	16
	.zero		1024


//--------------------- .nv.shared.reserved.0     --------------------------
	.section	.nv.shared.reserved.0,"aw",@nobits
	.weak		__nv_reservedSMEM_offset_0_alias
	.size		__nv_reservedSMEM_offset_0_alias, 0, 64
	.other		__nv_reservedSMEM_offset_0_alias,@"STO_CUDA_RESERVED_SHARED STV_DEFAULT"
__nv_reservedSMEM_offset_0_alias:
	.zero		0
	.zero		64


//--------------------- .nv.constant0._Z15flash_attentionPK6__halfS1_S1_PS_iiiiif --------------------------
	.section	.nv.constant0._Z15flash_attentionPK6__halfS1_S1_PS_iiiiif,"a",@progbits
	.sectionflags	@""
	.align	4
.nv.constant0._Z15flash_attentionPK6__halfS1_S1_PS_iiiiif:
	.zero		952


//--------------------- SYMBOLS --------------------------

	.type		.nv.reservedSmem.offset0,@object
	.size		.nv.reservedSmem.offset0,0x4
	.type		.nv.reservedSmem.cap,@object
	.size		.nv.reservedSmem.cap,0x4
